//
// Generated by NVIDIA NVVM Compiler
//
// Compiler Build ID: CL-36424714
// Cuda compilation tools, release 13.0, V13.0.88
// Based on NVVM 20.0.0
//

.version 9.0
.target sm_100
.address_size 64

	// .globl	_Z23predictor_normalizationPfS_PdS0_S0_S0_S_iii
.extern .shared .align 16 .b8 sdata[];

.visible .entry _Z23predictor_normalizationPfS_PdS0_S0_S0_S_iii(
	.param .u64 .ptr .align 1 _Z23predictor_normalizationPfS_PdS0_S0_S0_S_iii_param_0,
	.param .u64 .ptr .align 1 _Z23predictor_normalizationPfS_PdS0_S0_S0_S_iii_param_1,
	.param .u64 .ptr .align 1 _Z23predictor_normalizationPfS_PdS0_S0_S0_S_iii_param_2,
	.param .u64 .ptr .align 1 _Z23predictor_normalizationPfS_PdS0_S0_S0_S_iii_param_3,
	.param .u64 .ptr .align 1 _Z23predictor_normalizationPfS_PdS0_S0_S0_S_iii_param_4,
	.param .u64 .ptr .align 1 _Z23predictor_normalizationPfS_PdS0_S0_S0_S_iii_param_5,
	.param .u64 .ptr .align 1 _Z23predictor_normalizationPfS_PdS0_S0_S0_S_iii_param_6,
	.param .u32 _Z23predictor_normalizationPfS_PdS0_S0_S0_S_iii_param_7,
	.param .u32 _Z23predictor_normalizationPfS_PdS0_S0_S0_S_iii_param_8,
	.param .u32 _Z23predictor_normalizationPfS_PdS0_S0_S0_S_iii_param_9
)
{
	.reg .pred 	%p<23>;
	.reg .b32 	%r<57>;
	.reg .b32 	%f<101>;
	.reg .b64 	%rd<39>;
	.reg .b64 	%fd<5>;

	ld.param.u64 	%rd11, [_Z23predictor_normalizationPfS_PdS0_S0_S0_S_iii_param_0];
	ld.param.u64 	%rd12, [_Z23predictor_normalizationPfS_PdS0_S0_S0_S_iii_param_1];
	ld.param.u64 	%rd6, [_Z23predictor_normalizationPfS_PdS0_S0_S0_S_iii_param_2];
	ld.param.u64 	%rd7, [_Z23predictor_normalizationPfS_PdS0_S0_S0_S_iii_param_3];
	ld.param.u64 	%rd8, [_Z23predictor_normalizationPfS_PdS0_S0_S0_S_iii_param_4];
	ld.param.u64 	%rd9, [_Z23predictor_normalizationPfS_PdS0_S0_S0_S_iii_param_5];
	ld.param.u64 	%rd10, [_Z23predictor_normalizationPfS_PdS0_S0_S0_S_iii_param_6];
	ld.param.u32 	%r32, [_Z23predictor_normalizationPfS_PdS0_S0_S0_S_iii_param_7];
	ld.param.u32 	%r33, [_Z23predictor_normalizationPfS_PdS0_S0_S0_S_iii_param_8];
	ld.param.u32 	%r34, [_Z23predictor_normalizationPfS_PdS0_S0_S0_S_iii_param_9];
	cvta.to.global.u64 	%rd1, %rd11;
	cvta.to.global.u64 	%rd2, %rd12;
	mov.u32 	%r35, %ctaid.x;
	mov.u32 	%r36, %tid.x;
	mad.lo.s32 	%r1, %r32, %r35, %r36;
	add.s32 	%r37, %r33, -1;
	setp.eq.s32 	%p1, %r35, %r37;
	selp.b32 	%r38, %r34, %r32, %p1;
	setp.ge.s32 	%p2, %r36, %r38;
	@%p2 bra 	$L__BB0_28;
	cvta.to.global.u64 	%rd13, %rd7;
	cvta.to.global.u64 	%rd14, %rd8;
	cvta.to.global.u64 	%rd15, %rd9;
	cvta.to.global.u64 	%rd16, %rd6;
	cvta.to.global.u64 	%rd17, %rd10;
	mul.wide.s32 	%rd18, %r1, 8;
	add.s64 	%rd19, %rd13, %rd18;
	ld.global.f64 	%fd1, [%rd19];
	cvt.rzi.s32.f64 	%r2, %fd1;
	add.s64 	%rd20, %rd14, %rd18;
	ld.global.f64 	%fd2, [%rd20];
	cvt.rzi.s32.f64 	%r3, %fd2;
	add.s64 	%rd21, %rd15, %rd18;
	ld.global.f64 	%fd3, [%rd21];
	cvt.rzi.s32.f64 	%r4, %fd3;
	add.s64 	%rd22, %rd16, %rd18;
	ld.global.f64 	%fd4, [%rd22];
	cvt.rzi.s32.f64 	%r5, %fd4;
	mul.wide.s32 	%rd23, %r1, 4;
	add.s64 	%rd24, %rd17, %rd23;
	ld.global.f32 	%f16, [%rd24];
	cvt.rzi.s32.f32 	%r6, %f16;
	setp.eq.s32 	%p3, %r6, 1;
	selp.u32 	%r49, 1, 0, %p3;
	setp.le.s32 	%p4, %r4, %r49;
	@%p4 bra 	$L__BB0_26;
	and.b32  	%r8, %r3, 15;
	add.s32 	%r9, %r8, -1;
	and.b32  	%r10, %r3, 7;
	add.s32 	%r11, %r10, -1;
	and.b32  	%r12, %r3, 2147483632;
	and.b32  	%r13, %r3, 3;
	and.b32  	%r14, %r3, 2147483644;
	neg.s32 	%r15, %r12;
	add.s64 	%rd3, %rd1, 32;
$L__BB0_3:
	setp.lt.s32 	%p5, %r3, 1;
	mov.f32 	%f100, 0f00000000;
	@%p5 bra 	$L__BB0_17;
	setp.lt.u32 	%p6, %r3, 16;
	mad.lo.s32 	%r17, %r49, %r3, %r5;
	mov.f32 	%f100, 0f00000000;
	mov.b32 	%r53, 0;
	@%p6 bra 	$L__BB0_7;
	mov.f32 	%f100, 0f00000000;
	mov.u32 	%r50, %r17;
	mov.u32 	%r51, %r15;
$L__BB0_6:
	.pragma "nounroll";
	mul.wide.s32 	%rd25, %r50, 4;
	add.s64 	%rd26, %rd3, %rd25;
	ld.global.f32 	%f21, [%rd26+-32];
	fma.rn.f32 	%f22, %f21, %f21, %f100;
	ld.global.f32 	%f23, [%rd26+-28];
	fma.rn.f32 	%f24, %f23, %f23, %f22;
	ld.global.f32 	%f25, [%rd26+-24];
	fma.rn.f32 	%f26, %f25, %f25, %f24;
	ld.global.f32 	%f27, [%rd26+-20];
	fma.rn.f32 	%f28, %f27, %f27, %f26;
	ld.global.f32 	%f29, [%rd26+-16];
	fma.rn.f32 	%f30, %f29, %f29, %f28;
	ld.global.f32 	%f31, [%rd26+-12];
	fma.rn.f32 	%f32, %f31, %f31, %f30;
	ld.global.f32 	%f33, [%rd26+-8];
	fma.rn.f32 	%f34, %f33, %f33, %f32;
	ld.global.f32 	%f35, [%rd26+-4];
	fma.rn.f32 	%f36, %f35, %f35, %f34;
	ld.global.f32 	%f37, [%rd26];
	fma.rn.f32 	%f38, %f37, %f37, %f36;
	ld.global.f32 	%f39, [%rd26+4];
	fma.rn.f32 	%f40, %f39, %f39, %f38;
	ld.global.f32 	%f41, [%rd26+8];
	fma.rn.f32 	%f42, %f41, %f41, %f40;
	ld.global.f32 	%f43, [%rd26+12];
	fma.rn.f32 	%f44, %f43, %f43, %f42;
	ld.global.f32 	%f45, [%rd26+16];
	fma.rn.f32 	%f46, %f45, %f45, %f44;
	ld.global.f32 	%f47, [%rd26+20];
	fma.rn.f32 	%f48, %f47, %f47, %f46;
	ld.global.f32 	%f49, [%rd26+24];
	fma.rn.f32 	%f50, %f49, %f49, %f48;
	ld.global.f32 	%f51, [%rd26+28];
	fma.rn.f32 	%f100, %f51, %f51, %f50;
	add.s32 	%r51, %r51, 16;
	add.s32 	%r50, %r50, 16;
	setp.ne.s32 	%p7, %r51, 0;
	mov.u32 	%r53, %r12;
	@%p7 bra 	$L__BB0_6;
$L__BB0_7:
	setp.eq.s32 	%p8, %r8, 0;
	@%p8 bra 	$L__BB0_17;
	setp.lt.u32 	%p9, %r9, 7;
	@%p9 bra 	$L__BB0_10;
	add.s32 	%r40, %r17, %r53;
	mul.wide.s32 	%rd27, %r40, 4;
	add.s64 	%rd28, %rd1, %rd27;
	ld.global.f32 	%f53, [%rd28];
	fma.rn.f32 	%f54, %f53, %f53, %f100;
	ld.global.f32 	%f55, [%rd28+4];
	fma.rn.f32 	%f56, %f55, %f55, %f54;
	ld.global.f32 	%f57, [%rd28+8];
	fma.rn.f32 	%f58, %f57, %f57, %f56;
	ld.global.f32 	%f59, [%rd28+12];
	fma.rn.f32 	%f60, %f59, %f59, %f58;
	ld.global.f32 	%f61, [%rd28+16];
	fma.rn.f32 	%f62, %f61, %f61, %f60;
	ld.global.f32 	%f63, [%rd28+20];
	fma.rn.f32 	%f64, %f63, %f63, %f62;
	ld.global.f32 	%f65, [%rd28+24];
	fma.rn.f32 	%f66, %f65, %f65, %f64;
	ld.global.f32 	%f67, [%rd28+28];
	fma.rn.f32 	%f100, %f67, %f67, %f66;
	add.s32 	%r53, %r53, 8;
$L__BB0_10:
	setp.eq.s32 	%p10, %r10, 0;
	@%p10 bra 	$L__BB0_17;
	setp.lt.u32 	%p11, %r11, 3;
	@%p11 bra 	$L__BB0_13;
	add.s32 	%r41, %r17, %r53;
	mul.wide.s32 	%rd29, %r41, 4;
	add.s64 	%rd30, %rd1, %rd29;
	ld.global.f32 	%f69, [%rd30];
	fma.rn.f32 	%f70, %f69, %f69, %f100;
	ld.global.f32 	%f71, [%rd30+4];
	fma.rn.f32 	%f72, %f71, %f71, %f70;
	ld.global.f32 	%f73, [%rd30+8];
	fma.rn.f32 	%f74, %f73, %f73, %f72;
	ld.global.f32 	%f75, [%rd30+12];
	fma.rn.f32 	%f100, %f75, %f75, %f74;
	add.s32 	%r53, %r53, 4;
$L__BB0_13:
	setp.eq.s32 	%p12, %r13, 0;
	@%p12 bra 	$L__BB0_17;
	setp.eq.s32 	%p13, %r13, 1;
	add.s32 	%r42, %r17, %r53;
	mul.wide.s32 	%rd31, %r42, 4;
	add.s64 	%rd4, %rd1, %rd31;
	ld.global.f32 	%f76, [%rd4];
	fma.rn.f32 	%f100, %f76, %f76, %f100;
	@%p13 bra 	$L__BB0_17;
	setp.eq.s32 	%p14, %r13, 2;
	ld.global.f32 	%f77, [%rd4+4];
	fma.rn.f32 	%f100, %f77, %f77, %f100;
	@%p14 bra 	$L__BB0_17;
	ld.global.f32 	%f78, [%rd4+8];
	fma.rn.f32 	%f100, %f78, %f78, %f100;
$L__BB0_17:
	setp.lt.s32 	%p15, %r3, 1;
	sqrt.rn.f32 	%f15, %f100;
	add.s32 	%r43, %r49, %r2;
	mul.wide.s32 	%rd32, %r43, 4;
	add.s64 	%rd33, %rd2, %rd32;
	st.global.f32 	[%rd33], %f15;
	@%p15 bra 	$L__BB0_25;
	setp.lt.u32 	%p16, %r3, 4;
	mad.lo.s32 	%r27, %r49, %r3, %r5;
	mov.b32 	%r56, 0;
	@%p16 bra 	$L__BB0_21;
	mov.b32 	%r55, 0;
$L__BB0_20:
	add.s32 	%r46, %r27, %r55;
	mul.wide.s32 	%rd34, %r46, 4;
	add.s64 	%rd35, %rd1, %rd34;
	ld.global.f32 	%f79, [%rd35];
	div.rn.f32 	%f80, %f79, %f15;
	st.global.f32 	[%rd35], %f80;
	ld.global.f32 	%f81, [%rd35+4];
	div.rn.f32 	%f82, %f81, %f15;
	st.global.f32 	[%rd35+4], %f82;
	ld.global.f32 	%f83, [%rd35+8];
	div.rn.f32 	%f84, %f83, %f15;
	st.global.f32 	[%rd35+8], %f84;
	ld.global.f32 	%f85, [%rd35+12];
	div.rn.f32 	%f86, %f85, %f15;
	st.global.f32 	[%rd35+12], %f86;
	add.s32 	%r55, %r55, 4;
	setp.ne.s32 	%p17, %r55, %r14;
	mov.u32 	%r56, %r14;
	@%p17 bra 	$L__BB0_20;
$L__BB0_21:
	setp.eq.s32 	%p18, %r13, 0;
	@%p18 bra 	$L__BB0_25;
	setp.eq.s32 	%p19, %r13, 1;
	add.s32 	%r47, %r27, %r56;
	mul.wide.s32 	%rd36, %r47, 4;
	add.s64 	%rd5, %rd1, %rd36;
	ld.global.f32 	%f87, [%rd5];
	div.rn.f32 	%f88, %f87, %f15;
	st.global.f32 	[%rd5], %f88;
	@%p19 bra 	$L__BB0_25;
	setp.eq.s32 	%p20, %r13, 2;
	ld.global.f32 	%f89, [%rd5+4];
	div.rn.f32 	%f90, %f89, %f15;
	st.global.f32 	[%rd5+4], %f90;
	@%p20 bra 	$L__BB0_25;
	ld.global.f32 	%f91, [%rd5+8];
	div.rn.f32 	%f92, %f91, %f15;
	st.global.f32 	[%rd5+8], %f92;
$L__BB0_25:
	add.s32 	%r49, %r49, 1;
	setp.ne.s32 	%p21, %r49, %r4;
	@%p21 bra 	$L__BB0_3;
$L__BB0_26:
	setp.ne.s32 	%p22, %r6, 1;
	@%p22 bra 	$L__BB0_28;
	mul.wide.s32 	%rd37, %r2, 4;
	add.s64 	%rd38, %rd2, %rd37;
	mov.b32 	%r48, 1065353216;
	st.global.u32 	[%rd38], %r48;
$L__BB0_28:
	ret;

}
	// .globl	_Z25predictor_standardizationPfS_S_PdS0_S0_S0_S_iii
.visible .entry _Z25predictor_standardizationPfS_S_PdS0_S0_S0_S_iii(
	.param .u64 .ptr .align 1 _Z25predictor_standardizationPfS_S_PdS0_S0_S0_S_iii_param_0,
	.param .u64 .ptr .align 1 _Z25predictor_standardizationPfS_S_PdS0_S0_S0_S_iii_param_1,
	.param .u64 .ptr .align 1 _Z25predictor_standardizationPfS_S_PdS0_S0_S0_S_iii_param_2,
	.param .u64 .ptr .align 1 _Z25predictor_standardizationPfS_S_PdS0_S0_S0_S_iii_param_3,
	.param .u64 .ptr .align 1 _Z25predictor_standardizationPfS_S_PdS0_S0_S0_S_iii_param_4,
	.param .u64 .ptr .align 1 _Z25predictor_standardizationPfS_S_PdS0_S0_S0_S_iii_param_5,
	.param .u64 .ptr .align 1 _Z25predictor_standardizationPfS_S_PdS0_S0_S0_S_iii_param_6,
	.param .u64 .ptr .align 1 _Z25predictor_standardizationPfS_S_PdS0_S0_S0_S_iii_param_7,
	.param .u32 _Z25predictor_standardizationPfS_S_PdS0_S0_S0_S_iii_param_8,
	.param .u32 _Z25predictor_standardizationPfS_S_PdS0_S0_S0_S_iii_param_9,
	.param .u32 _Z25predictor_standardizationPfS_S_PdS0_S0_S0_S_iii_param_10
)
{
	.reg .pred 	%p<33>;
	.reg .b32 	%r<75>;
	.reg .b32 	%f<226>;
	.reg .b64 	%rd<51>;
	.reg .b64 	%fd<5>;

	ld.param.u64 	%rd12, [_Z25predictor_standardizationPfS_S_PdS0_S0_S0_S_iii_param_0];
	ld.param.u64 	%rd13, [_Z25predictor_standardizationPfS_S_PdS0_S0_S0_S_iii_param_1];
	ld.param.u64 	%rd14, [_Z25predictor_standardizationPfS_S_PdS0_S0_S0_S_iii_param_2];
	ld.param.u64 	%rd7, [_Z25predictor_standardizationPfS_S_PdS0_S0_S0_S_iii_param_3];
	ld.param.u64 	%rd8, [_Z25predictor_standardizationPfS_S_PdS0_S0_S0_S_iii_param_4];
	ld.param.u64 	%rd9, [_Z25predictor_standardizationPfS_S_PdS0_S0_S0_S_iii_param_5];
	ld.param.u64 	%rd10, [_Z25predictor_standardizationPfS_S_PdS0_S0_S0_S_iii_param_6];
	ld.param.u64 	%rd11, [_Z25predictor_standardizationPfS_S_PdS0_S0_S0_S_iii_param_7];
	ld.param.u32 	%r41, [_Z25predictor_standardizationPfS_S_PdS0_S0_S0_S_iii_param_8];
	ld.param.u32 	%r42, [_Z25predictor_standardizationPfS_S_PdS0_S0_S0_S_iii_param_9];
	ld.param.u32 	%r43, [_Z25predictor_standardizationPfS_S_PdS0_S0_S0_S_iii_param_10];
	cvta.to.global.u64 	%rd1, %rd12;
	cvta.to.global.u64 	%rd2, %rd14;
	cvta.to.global.u64 	%rd3, %rd13;
	mov.u32 	%r44, %ctaid.x;
	mov.u32 	%r45, %tid.x;
	mad.lo.s32 	%r1, %r41, %r44, %r45;
	add.s32 	%r46, %r42, -1;
	setp.eq.s32 	%p1, %r44, %r46;
	selp.b32 	%r47, %r43, %r41, %p1;
	setp.ge.s32 	%p2, %r45, %r47;
	@%p2 bra 	$L__BB1_42;
	cvta.to.global.u64 	%rd15, %rd8;
	cvta.to.global.u64 	%rd16, %rd9;
	cvta.to.global.u64 	%rd17, %rd10;
	cvta.to.global.u64 	%rd18, %rd7;
	cvta.to.global.u64 	%rd19, %rd11;
	mul.wide.s32 	%rd20, %r1, 8;
	add.s64 	%rd21, %rd15, %rd20;
	ld.global.f64 	%fd1, [%rd21];
	cvt.rzi.s32.f64 	%r2, %fd1;
	add.s64 	%rd22, %rd16, %rd20;
	ld.global.f64 	%fd2, [%rd22];
	cvt.rzi.s32.f64 	%r3, %fd2;
	add.s64 	%rd23, %rd17, %rd20;
	ld.global.f64 	%fd3, [%rd23];
	cvt.rzi.s32.f64 	%r4, %fd3;
	add.s64 	%rd24, %rd18, %rd20;
	ld.global.f64 	%fd4, [%rd24];
	cvt.rzi.s32.f64 	%r5, %fd4;
	mul.wide.s32 	%rd25, %r1, 4;
	add.s64 	%rd26, %rd19, %rd25;
	ld.global.f32 	%f32, [%rd26];
	cvt.rzi.s32.f32 	%r6, %f32;
	setp.eq.s32 	%p3, %r6, 1;
	selp.u32 	%r63, 1, 0, %p3;
	setp.le.s32 	%p4, %r4, %r63;
	@%p4 bra 	$L__BB1_40;
	cvt.rn.f32.s32 	%f1, %r3;
	and.b32  	%r8, %r3, 15;
	add.s32 	%r9, %r8, -1;
	and.b32  	%r10, %r3, 7;
	add.s32 	%r11, %r10, -1;
	and.b32  	%r12, %r3, 2147483632;
	and.b32  	%r13, %r3, 3;
	and.b32  	%r14, %r3, 2147483644;
	neg.s32 	%r15, %r12;
$L__BB1_3:
	setp.lt.s32 	%p5, %r3, 1;
	mov.f32 	%f217, 0f00000000;
	@%p5 bra 	$L__BB1_17;
	setp.lt.u32 	%p6, %r3, 16;
	mad.lo.s32 	%r17, %r63, %r3, %r5;
	mov.f32 	%f217, 0f00000000;
	mov.b32 	%r67, 0;
	@%p6 bra 	$L__BB1_7;
	mov.f32 	%f217, 0f00000000;
	mov.u32 	%r64, %r17;
	mov.u32 	%r65, %r15;
$L__BB1_6:
	.pragma "nounroll";
	mul.wide.s32 	%rd27, %r64, 4;
	add.s64 	%rd28, %rd1, %rd27;
	ld.global.f32 	%f37, [%rd28];
	add.f32 	%f38, %f217, %f37;
	ld.global.f32 	%f39, [%rd28+4];
	add.f32 	%f40, %f38, %f39;
	ld.global.f32 	%f41, [%rd28+8];
	add.f32 	%f42, %f40, %f41;
	ld.global.f32 	%f43, [%rd28+12];
	add.f32 	%f44, %f42, %f43;
	ld.global.f32 	%f45, [%rd28+16];
	add.f32 	%f46, %f44, %f45;
	ld.global.f32 	%f47, [%rd28+20];
	add.f32 	%f48, %f46, %f47;
	ld.global.f32 	%f49, [%rd28+24];
	add.f32 	%f50, %f48, %f49;
	ld.global.f32 	%f51, [%rd28+28];
	add.f32 	%f52, %f50, %f51;
	ld.global.f32 	%f53, [%rd28+32];
	add.f32 	%f54, %f52, %f53;
	ld.global.f32 	%f55, [%rd28+36];
	add.f32 	%f56, %f54, %f55;
	ld.global.f32 	%f57, [%rd28+40];
	add.f32 	%f58, %f56, %f57;
	ld.global.f32 	%f59, [%rd28+44];
	add.f32 	%f60, %f58, %f59;
	ld.global.f32 	%f61, [%rd28+48];
	add.f32 	%f62, %f60, %f61;
	ld.global.f32 	%f63, [%rd28+52];
	add.f32 	%f64, %f62, %f63;
	ld.global.f32 	%f65, [%rd28+56];
	add.f32 	%f66, %f64, %f65;
	ld.global.f32 	%f67, [%rd28+60];
	add.f32 	%f217, %f66, %f67;
	add.s32 	%r65, %r65, 16;
	add.s32 	%r64, %r64, 16;
	setp.ne.s32 	%p7, %r65, 0;
	mov.u32 	%r67, %r12;
	@%p7 bra 	$L__BB1_6;
$L__BB1_7:
	setp.eq.s32 	%p8, %r8, 0;
	@%p8 bra 	$L__BB1_17;
	setp.lt.u32 	%p9, %r9, 7;
	@%p9 bra 	$L__BB1_10;
	add.s32 	%r49, %r17, %r67;
	mul.wide.s32 	%rd29, %r49, 4;
	add.s64 	%rd30, %rd1, %rd29;
	ld.global.f32 	%f69, [%rd30];
	add.f32 	%f70, %f217, %f69;
	ld.global.f32 	%f71, [%rd30+4];
	add.f32 	%f72, %f70, %f71;
	ld.global.f32 	%f73, [%rd30+8];
	add.f32 	%f74, %f72, %f73;
	ld.global.f32 	%f75, [%rd30+12];
	add.f32 	%f76, %f74, %f75;
	ld.global.f32 	%f77, [%rd30+16];
	add.f32 	%f78, %f76, %f77;
	ld.global.f32 	%f79, [%rd30+20];
	add.f32 	%f80, %f78, %f79;
	ld.global.f32 	%f81, [%rd30+24];
	add.f32 	%f82, %f80, %f81;
	ld.global.f32 	%f83, [%rd30+28];
	add.f32 	%f217, %f82, %f83;
	add.s32 	%r67, %r67, 8;
$L__BB1_10:
	setp.eq.s32 	%p10, %r10, 0;
	@%p10 bra 	$L__BB1_17;
	setp.lt.u32 	%p11, %r11, 3;
	@%p11 bra 	$L__BB1_13;
	add.s32 	%r50, %r17, %r67;
	mul.wide.s32 	%rd31, %r50, 4;
	add.s64 	%rd32, %rd1, %rd31;
	ld.global.f32 	%f85, [%rd32];
	add.f32 	%f86, %f217, %f85;
	ld.global.f32 	%f87, [%rd32+4];
	add.f32 	%f88, %f86, %f87;
	ld.global.f32 	%f89, [%rd32+8];
	add.f32 	%f90, %f88, %f89;
	ld.global.f32 	%f91, [%rd32+12];
	add.f32 	%f217, %f90, %f91;
	add.s32 	%r67, %r67, 4;
$L__BB1_13:
	setp.eq.s32 	%p12, %r13, 0;
	@%p12 bra 	$L__BB1_17;
	setp.eq.s32 	%p13, %r13, 1;
	add.s32 	%r51, %r17, %r67;
	mul.wide.s32 	%rd33, %r51, 4;
	add.s64 	%rd4, %rd1, %rd33;
	ld.global.f32 	%f92, [%rd4];
	add.f32 	%f217, %f217, %f92;
	@%p13 bra 	$L__BB1_17;
	setp.eq.s32 	%p14, %r13, 2;
	ld.global.f32 	%f93, [%rd4+4];
	add.f32 	%f217, %f217, %f93;
	@%p14 bra 	$L__BB1_17;
	ld.global.f32 	%f94, [%rd4+8];
	add.f32 	%f217, %f217, %f94;
$L__BB1_17:
	setp.lt.s32 	%p15, %r3, 1;
	div.rn.f32 	%f16, %f217, %f1;
	add.s32 	%r27, %r63, %r2;
	mul.wide.s32 	%rd34, %r27, 4;
	add.s64 	%rd35, %rd2, %rd34;
	st.global.f32 	[%rd35], %f16;
	mov.f32 	%f225, 0f00000000;
	@%p15 bra 	$L__BB1_31;
	setp.lt.u32 	%p16, %r3, 16;
	mad.lo.s32 	%r28, %r63, %r3, %r5;
	mov.f32 	%f225, 0f00000000;
	mov.b32 	%r71, 0;
	@%p16 bra 	$L__BB1_21;
	mov.f32 	%f225, 0f00000000;
	mov.b32 	%r69, 0;
$L__BB1_20:
	.pragma "nounroll";
	add.s32 	%r54, %r28, %r69;
	mul.wide.s32 	%rd36, %r54, 4;
	add.s64 	%rd37, %rd1, %rd36;
	ld.global.f32 	%f99, [%rd37];
	sub.f32 	%f100, %f99, %f16;
	fma.rn.f32 	%f101, %f100, %f100, %f225;
	ld.global.f32 	%f102, [%rd37+4];
	sub.f32 	%f103, %f102, %f16;
	fma.rn.f32 	%f104, %f103, %f103, %f101;
	ld.global.f32 	%f105, [%rd37+8];
	sub.f32 	%f106, %f105, %f16;
	fma.rn.f32 	%f107, %f106, %f106, %f104;
	ld.global.f32 	%f108, [%rd37+12];
	sub.f32 	%f109, %f108, %f16;
	fma.rn.f32 	%f110, %f109, %f109, %f107;
	ld.global.f32 	%f111, [%rd37+16];
	sub.f32 	%f112, %f111, %f16;
	fma.rn.f32 	%f113, %f112, %f112, %f110;
	ld.global.f32 	%f114, [%rd37+20];
	sub.f32 	%f115, %f114, %f16;
	fma.rn.f32 	%f116, %f115, %f115, %f113;
	ld.global.f32 	%f117, [%rd37+24];
	sub.f32 	%f118, %f117, %f16;
	fma.rn.f32 	%f119, %f118, %f118, %f116;
	ld.global.f32 	%f120, [%rd37+28];
	sub.f32 	%f121, %f120, %f16;
	fma.rn.f32 	%f122, %f121, %f121, %f119;
	ld.global.f32 	%f123, [%rd37+32];
	sub.f32 	%f124, %f123, %f16;
	fma.rn.f32 	%f125, %f124, %f124, %f122;
	ld.global.f32 	%f126, [%rd37+36];
	sub.f32 	%f127, %f126, %f16;
	fma.rn.f32 	%f128, %f127, %f127, %f125;
	ld.global.f32 	%f129, [%rd37+40];
	sub.f32 	%f130, %f129, %f16;
	fma.rn.f32 	%f131, %f130, %f130, %f128;
	ld.global.f32 	%f132, [%rd37+44];
	sub.f32 	%f133, %f132, %f16;
	fma.rn.f32 	%f134, %f133, %f133, %f131;
	ld.global.f32 	%f135, [%rd37+48];
	sub.f32 	%f136, %f135, %f16;
	fma.rn.f32 	%f137, %f136, %f136, %f134;
	ld.global.f32 	%f138, [%rd37+52];
	sub.f32 	%f139, %f138, %f16;
	fma.rn.f32 	%f140, %f139, %f139, %f137;
	ld.global.f32 	%f141, [%rd37+56];
	sub.f32 	%f142, %f141, %f16;
	fma.rn.f32 	%f143, %f142, %f142, %f140;
	ld.global.f32 	%f144, [%rd37+60];
	sub.f32 	%f145, %f144, %f16;
	fma.rn.f32 	%f225, %f145, %f145, %f143;
	add.s32 	%r69, %r69, 16;
	setp.ne.s32 	%p17, %r69, %r12;
	mov.u32 	%r71, %r12;
	@%p17 bra 	$L__BB1_20;
$L__BB1_21:
	setp.eq.s32 	%p18, %r8, 0;
	@%p18 bra 	$L__BB1_31;
	setp.lt.u32 	%p19, %r9, 7;
	@%p19 bra 	$L__BB1_24;
	add.s32 	%r55, %r28, %r71;
	mul.wide.s32 	%rd38, %r55, 4;
	add.s64 	%rd39, %rd1, %rd38;
	ld.global.f32 	%f147, [%rd39];
	sub.f32 	%f148, %f147, %f16;
	fma.rn.f32 	%f149, %f148, %f148, %f225;
	ld.global.f32 	%f150, [%rd39+4];
	sub.f32 	%f151, %f150, %f16;
	fma.rn.f32 	%f152, %f151, %f151, %f149;
	ld.global.f32 	%f153, [%rd39+8];
	sub.f32 	%f154, %f153, %f16;
	fma.rn.f32 	%f155, %f154, %f154, %f152;
	ld.global.f32 	%f156, [%rd39+12];
	sub.f32 	%f157, %f156, %f16;
	fma.rn.f32 	%f158, %f157, %f157, %f155;
	ld.global.f32 	%f159, [%rd39+16];
	sub.f32 	%f160, %f159, %f16;
	fma.rn.f32 	%f161, %f160, %f160, %f158;
	ld.global.f32 	%f162, [%rd39+20];
	sub.f32 	%f163, %f162, %f16;
	fma.rn.f32 	%f164, %f163, %f163, %f161;
	ld.global.f32 	%f165, [%rd39+24];
	sub.f32 	%f166, %f165, %f16;
	fma.rn.f32 	%f167, %f166, %f166, %f164;
	ld.global.f32 	%f168, [%rd39+28];
	sub.f32 	%f169, %f168, %f16;
	fma.rn.f32 	%f225, %f169, %f169, %f167;
	add.s32 	%r71, %r71, 8;
$L__BB1_24:
	setp.eq.s32 	%p20, %r10, 0;
	@%p20 bra 	$L__BB1_31;
	setp.lt.u32 	%p21, %r11, 3;
	@%p21 bra 	$L__BB1_27;
	add.s32 	%r56, %r28, %r71;
	mul.wide.s32 	%rd40, %r56, 4;
	add.s64 	%rd41, %rd1, %rd40;
	ld.global.f32 	%f171, [%rd41];
	sub.f32 	%f172, %f171, %f16;
	fma.rn.f32 	%f173, %f172, %f172, %f225;
	ld.global.f32 	%f174, [%rd41+4];
	sub.f32 	%f175, %f174, %f16;
	fma.rn.f32 	%f176, %f175, %f175, %f173;
	ld.global.f32 	%f177, [%rd41+8];
	sub.f32 	%f178, %f177, %f16;
	fma.rn.f32 	%f179, %f178, %f178, %f176;
	ld.global.f32 	%f180, [%rd41+12];
	sub.f32 	%f181, %f180, %f16;
	fma.rn.f32 	%f225, %f181, %f181, %f179;
	add.s32 	%r71, %r71, 4;
$L__BB1_27:
	setp.eq.s32 	%p22, %r13, 0;
	@%p22 bra 	$L__BB1_31;
	setp.eq.s32 	%p23, %r13, 1;
	add.s32 	%r57, %r28, %r71;
	mul.wide.s32 	%rd42, %r57, 4;
	add.s64 	%rd5, %rd1, %rd42;
	ld.global.f32 	%f182, [%rd5];
	sub.f32 	%f183, %f182, %f16;
	fma.rn.f32 	%f225, %f183, %f183, %f225;
	@%p23 bra 	$L__BB1_31;
	setp.eq.s32 	%p24, %r13, 2;
	ld.global.f32 	%f184, [%rd5+4];
	sub.f32 	%f185, %f184, %f16;
	fma.rn.f32 	%f225, %f185, %f185, %f225;
	@%p24 bra 	$L__BB1_31;
	ld.global.f32 	%f186, [%rd5+8];
	sub.f32 	%f187, %f186, %f16;
	fma.rn.f32 	%f225, %f187, %f187, %f225;
$L__BB1_31:
	div.rn.f32 	%f188, %f225, %f1;
	sqrt.rn.f32 	%f31, %f188;
	add.s64 	%rd44, %rd3, %rd34;
	st.global.f32 	[%rd44], %f31;
	@%p15 bra 	$L__BB1_39;
	setp.lt.u32 	%p26, %r3, 4;
	mad.lo.s32 	%r36, %r63, %r3, %r5;
	mov.b32 	%r74, 0;
	@%p26 bra 	$L__BB1_35;
	mov.b32 	%r73, 0;
$L__BB1_34:
	add.s32 	%r60, %r36, %r73;
	mul.wide.s32 	%rd45, %r60, 4;
	add.s64 	%rd46, %rd1, %rd45;
	ld.global.f32 	%f189, [%rd46];
	sub.f32 	%f190, %f189, %f16;
	div.rn.f32 	%f191, %f190, %f31;
	st.global.f32 	[%rd46], %f191;
	ld.global.f32 	%f192, [%rd46+4];
	sub.f32 	%f193, %f192, %f16;
	div.rn.f32 	%f194, %f193, %f31;
	st.global.f32 	[%rd46+4], %f194;
	ld.global.f32 	%f195, [%rd46+8];
	sub.f32 	%f196, %f195, %f16;
	div.rn.f32 	%f197, %f196, %f31;
	st.global.f32 	[%rd46+8], %f197;
	ld.global.f32 	%f198, [%rd46+12];
	sub.f32 	%f199, %f198, %f16;
	div.rn.f32 	%f200, %f199, %f31;
	st.global.f32 	[%rd46+12], %f200;
	add.s32 	%r73, %r73, 4;
	setp.ne.s32 	%p27, %r73, %r14;
	mov.u32 	%r74, %r14;
	@%p27 bra 	$L__BB1_34;
$L__BB1_35:
	setp.eq.s32 	%p28, %r13, 0;
	@%p28 bra 	$L__BB1_39;
	setp.eq.s32 	%p29, %r13, 1;
	add.s32 	%r61, %r36, %r74;
	mul.wide.s32 	%rd47, %r61, 4;
	add.s64 	%rd6, %rd1, %rd47;
	ld.global.f32 	%f201, [%rd6];
	sub.f32 	%f202, %f201, %f16;
	div.rn.f32 	%f203, %f202, %f31;
	st.global.f32 	[%rd6], %f203;
	@%p29 bra 	$L__BB1_39;
	setp.eq.s32 	%p30, %r13, 2;
	ld.global.f32 	%f204, [%rd6+4];
	sub.f32 	%f205, %f204, %f16;
	div.rn.f32 	%f206, %f205, %f31;
	st.global.f32 	[%rd6+4], %f206;
	@%p30 bra 	$L__BB1_39;
	ld.global.f32 	%f207, [%rd6+8];
	sub.f32 	%f208, %f207, %f16;
	div.rn.f32 	%f209, %f208, %f31;
	st.global.f32 	[%rd6+8], %f209;
$L__BB1_39:
	add.s32 	%r63, %r63, 1;
	setp.ne.s32 	%p31, %r63, %r4;
	@%p31 bra 	$L__BB1_3;
$L__BB1_40:
	setp.ne.s32 	%p32, %r6, 1;
	@%p32 bra 	$L__BB1_42;
	mul.wide.s32 	%rd48, %r2, 4;
	add.s64 	%rd49, %rd3, %rd48;
	mov.b32 	%r62, 1065353216;
	st.global.u32 	[%rd49], %r62;
	add.s64 	%rd50, %rd2, %rd48;
	st.global.u32 	[%rd50], %r62;
$L__BB1_42:
	ret;

}
	// .globl	_Z21model_fit_preparationPfS_S_S_S_PdS0_iii
.visible .entry _Z21model_fit_preparationPfS_S_S_S_PdS0_iii(
	.param .u64 .ptr .align 1 _Z21model_fit_preparationPfS_S_S_S_PdS0_iii_param_0,
	.param .u64 .ptr .align 1 _Z21model_fit_preparationPfS_S_S_S_PdS0_iii_param_1,
	.param .u64 .ptr .align 1 _Z21model_fit_preparationPfS_S_S_S_PdS0_iii_param_2,
	.param .u64 .ptr .align 1 _Z21model_fit_preparationPfS_S_S_S_PdS0_iii_param_3,
	.param .u64 .ptr .align 1 _Z21model_fit_preparationPfS_S_S_S_PdS0_iii_param_4,
	.param .u64 .ptr .align 1 _Z21model_fit_preparationPfS_S_S_S_PdS0_iii_param_5,
	.param .u64 .ptr .align 1 _Z21model_fit_preparationPfS_S_S_S_PdS0_iii_param_6,
	.param .u32 _Z21model_fit_preparationPfS_S_S_S_PdS0_iii_param_7,
	.param .u32 _Z21model_fit_preparationPfS_S_S_S_PdS0_iii_param_8,
	.param .u32 _Z21model_fit_preparationPfS_S_S_S_PdS0_iii_param_9
)
{
	.reg .pred 	%p<27>;
	.reg .b32 	%r<92>;
	.reg .b32 	%f<210>;
	.reg .b64 	%rd<49>;
	.reg .b64 	%fd<3>;

	ld.param.u64 	%rd12, [_Z21model_fit_preparationPfS_S_S_S_PdS0_iii_param_0];
	ld.param.u64 	%rd13, [_Z21model_fit_preparationPfS_S_S_S_PdS0_iii_param_1];
	ld.param.u64 	%rd7, [_Z21model_fit_preparationPfS_S_S_S_PdS0_iii_param_2];
	ld.param.u64 	%rd8, [_Z21model_fit_preparationPfS_S_S_S_PdS0_iii_param_3];
	ld.param.u64 	%rd9, [_Z21model_fit_preparationPfS_S_S_S_PdS0_iii_param_4];
	ld.param.u64 	%rd10, [_Z21model_fit_preparationPfS_S_S_S_PdS0_iii_param_5];
	ld.param.u64 	%rd11, [_Z21model_fit_preparationPfS_S_S_S_PdS0_iii_param_6];
	ld.param.u32 	%r58, [_Z21model_fit_preparationPfS_S_S_S_PdS0_iii_param_7];
	ld.param.u32 	%r59, [_Z21model_fit_preparationPfS_S_S_S_PdS0_iii_param_8];
	ld.param.u32 	%r60, [_Z21model_fit_preparationPfS_S_S_S_PdS0_iii_param_9];
	cvta.to.global.u64 	%rd1, %rd13;
	cvta.to.global.u64 	%rd2, %rd12;
	mov.u32 	%r61, %ctaid.x;
	mov.u32 	%r62, %tid.x;
	mad.lo.s32 	%r1, %r58, %r61, %r62;
	add.s32 	%r63, %r59, -1;
	setp.eq.s32 	%p1, %r61, %r63;
	selp.b32 	%r64, %r60, %r58, %p1;
	setp.ge.s32 	%p2, %r62, %r64;
	@%p2 bra 	$L__BB2_35;
	cvta.to.global.u64 	%rd14, %rd10;
	cvta.to.global.u64 	%rd15, %rd11;
	mul.wide.s32 	%rd16, %r1, 8;
	add.s64 	%rd17, %rd14, %rd16;
	ld.global.f64 	%fd1, [%rd17];
	cvt.rzi.s32.f64 	%r2, %fd1;
	add.s64 	%rd18, %rd15, %rd16;
	ld.global.f64 	%fd2, [%rd18];
	cvt.rzi.s32.f64 	%r3, %fd2;
	setp.lt.s32 	%p3, %r2, 1;
	mov.f32 	%f200, 0f00000000;
	@%p3 bra 	$L__BB2_14;
	and.b32  	%r4, %r2, 15;
	setp.lt.u32 	%p4, %r2, 16;
	mov.f32 	%f200, 0f00000000;
	mov.b32 	%r76, 0;
	@%p4 bra 	$L__BB2_5;
	and.b32  	%r76, %r2, 2147483632;
	neg.s32 	%r74, %r76;
	add.s64 	%rd3, %rd2, 32;
	mov.f32 	%f200, 0f00000000;
	mov.u32 	%r73, %r3;
$L__BB2_4:
	.pragma "nounroll";
	mul.wide.s32 	%rd19, %r73, 4;
	add.s64 	%rd20, %rd3, %rd19;
	ld.global.f32 	%f34, [%rd20+-32];
	add.f32 	%f35, %f200, %f34;
	ld.global.f32 	%f36, [%rd20+-28];
	add.f32 	%f37, %f35, %f36;
	ld.global.f32 	%f38, [%rd20+-24];
	add.f32 	%f39, %f37, %f38;
	ld.global.f32 	%f40, [%rd20+-20];
	add.f32 	%f41, %f39, %f40;
	ld.global.f32 	%f42, [%rd20+-16];
	add.f32 	%f43, %f41, %f42;
	ld.global.f32 	%f44, [%rd20+-12];
	add.f32 	%f45, %f43, %f44;
	ld.global.f32 	%f46, [%rd20+-8];
	add.f32 	%f47, %f45, %f46;
	ld.global.f32 	%f48, [%rd20+-4];
	add.f32 	%f49, %f47, %f48;
	ld.global.f32 	%f50, [%rd20];
	add.f32 	%f51, %f49, %f50;
	ld.global.f32 	%f52, [%rd20+4];
	add.f32 	%f53, %f51, %f52;
	ld.global.f32 	%f54, [%rd20+8];
	add.f32 	%f55, %f53, %f54;
	ld.global.f32 	%f56, [%rd20+12];
	add.f32 	%f57, %f55, %f56;
	ld.global.f32 	%f58, [%rd20+16];
	add.f32 	%f59, %f57, %f58;
	ld.global.f32 	%f60, [%rd20+20];
	add.f32 	%f61, %f59, %f60;
	ld.global.f32 	%f62, [%rd20+24];
	add.f32 	%f63, %f61, %f62;
	ld.global.f32 	%f64, [%rd20+28];
	add.f32 	%f200, %f63, %f64;
	add.s32 	%r74, %r74, 16;
	add.s32 	%r73, %r73, 16;
	setp.ne.s32 	%p5, %r74, 0;
	@%p5 bra 	$L__BB2_4;
$L__BB2_5:
	setp.eq.s32 	%p6, %r4, 0;
	@%p6 bra 	$L__BB2_14;
	and.b32  	%r12, %r2, 7;
	setp.lt.u32 	%p7, %r4, 8;
	@%p7 bra 	$L__BB2_8;
	add.s32 	%r66, %r76, %r3;
	mul.wide.s32 	%rd21, %r66, 4;
	add.s64 	%rd22, %rd2, %rd21;
	ld.global.f32 	%f66, [%rd22];
	add.f32 	%f67, %f200, %f66;
	ld.global.f32 	%f68, [%rd22+4];
	add.f32 	%f69, %f67, %f68;
	ld.global.f32 	%f70, [%rd22+8];
	add.f32 	%f71, %f69, %f70;
	ld.global.f32 	%f72, [%rd22+12];
	add.f32 	%f73, %f71, %f72;
	ld.global.f32 	%f74, [%rd22+16];
	add.f32 	%f75, %f73, %f74;
	ld.global.f32 	%f76, [%rd22+20];
	add.f32 	%f77, %f75, %f76;
	ld.global.f32 	%f78, [%rd22+24];
	add.f32 	%f79, %f77, %f78;
	ld.global.f32 	%f80, [%rd22+28];
	add.f32 	%f200, %f79, %f80;
	add.s32 	%r76, %r76, 8;
$L__BB2_8:
	setp.eq.s32 	%p8, %r12, 0;
	@%p8 bra 	$L__BB2_14;
	and.b32  	%r15, %r2, 3;
	setp.lt.u32 	%p9, %r12, 4;
	@%p9 bra 	$L__BB2_11;
	add.s32 	%r67, %r76, %r3;
	mul.wide.s32 	%rd23, %r67, 4;
	add.s64 	%rd24, %rd2, %rd23;
	ld.global.f32 	%f82, [%rd24];
	add.f32 	%f83, %f200, %f82;
	ld.global.f32 	%f84, [%rd24+4];
	add.f32 	%f85, %f83, %f84;
	ld.global.f32 	%f86, [%rd24+8];
	add.f32 	%f87, %f85, %f86;
	ld.global.f32 	%f88, [%rd24+12];
	add.f32 	%f200, %f87, %f88;
	add.s32 	%r76, %r76, 4;
$L__BB2_11:
	setp.eq.s32 	%p10, %r15, 0;
	@%p10 bra 	$L__BB2_14;
	add.s32 	%r79, %r3, %r76;
	neg.s32 	%r78, %r15;
$L__BB2_13:
	.pragma "nounroll";
	mul.wide.s32 	%rd25, %r79, 4;
	add.s64 	%rd26, %rd2, %rd25;
	ld.global.f32 	%f89, [%rd26];
	add.f32 	%f200, %f200, %f89;
	add.s32 	%r79, %r79, 1;
	add.s32 	%r78, %r78, 1;
	setp.ne.s32 	%p11, %r78, 0;
	@%p11 bra 	$L__BB2_13;
$L__BB2_14:
	setp.lt.s32 	%p12, %r2, 1;
	cvt.rn.f32.s32 	%f14, %r2;
	div.rn.f32 	%f15, %f200, %f14;
	mov.f32 	%f209, 0f00000000;
	@%p12 bra 	$L__BB2_27;
	and.b32  	%r24, %r2, 15;
	setp.lt.u32 	%p13, %r2, 16;
	mov.f32 	%f209, 0f00000000;
	mov.b32 	%r83, 0;
	@%p13 bra 	$L__BB2_18;
	and.b32  	%r83, %r2, 2147483632;
	neg.s32 	%r81, %r83;
	add.s64 	%rd4, %rd2, 32;
	mov.f32 	%f209, 0f00000000;
	mov.u32 	%r80, %r3;
$L__BB2_17:
	.pragma "nounroll";
	mul.wide.s32 	%rd27, %r80, 4;
	add.s64 	%rd28, %rd4, %rd27;
	ld.global.f32 	%f94, [%rd28+-32];
	sub.f32 	%f95, %f94, %f15;
	fma.rn.f32 	%f96, %f95, %f95, %f209;
	ld.global.f32 	%f97, [%rd28+-28];
	sub.f32 	%f98, %f97, %f15;
	fma.rn.f32 	%f99, %f98, %f98, %f96;
	ld.global.f32 	%f100, [%rd28+-24];
	sub.f32 	%f101, %f100, %f15;
	fma.rn.f32 	%f102, %f101, %f101, %f99;
	ld.global.f32 	%f103, [%rd28+-20];
	sub.f32 	%f104, %f103, %f15;
	fma.rn.f32 	%f105, %f104, %f104, %f102;
	ld.global.f32 	%f106, [%rd28+-16];
	sub.f32 	%f107, %f106, %f15;
	fma.rn.f32 	%f108, %f107, %f107, %f105;
	ld.global.f32 	%f109, [%rd28+-12];
	sub.f32 	%f110, %f109, %f15;
	fma.rn.f32 	%f111, %f110, %f110, %f108;
	ld.global.f32 	%f112, [%rd28+-8];
	sub.f32 	%f113, %f112, %f15;
	fma.rn.f32 	%f114, %f113, %f113, %f111;
	ld.global.f32 	%f115, [%rd28+-4];
	sub.f32 	%f116, %f115, %f15;
	fma.rn.f32 	%f117, %f116, %f116, %f114;
	ld.global.f32 	%f118, [%rd28];
	sub.f32 	%f119, %f118, %f15;
	fma.rn.f32 	%f120, %f119, %f119, %f117;
	ld.global.f32 	%f121, [%rd28+4];
	sub.f32 	%f122, %f121, %f15;
	fma.rn.f32 	%f123, %f122, %f122, %f120;
	ld.global.f32 	%f124, [%rd28+8];
	sub.f32 	%f125, %f124, %f15;
	fma.rn.f32 	%f126, %f125, %f125, %f123;
	ld.global.f32 	%f127, [%rd28+12];
	sub.f32 	%f128, %f127, %f15;
	fma.rn.f32 	%f129, %f128, %f128, %f126;
	ld.global.f32 	%f130, [%rd28+16];
	sub.f32 	%f131, %f130, %f15;
	fma.rn.f32 	%f132, %f131, %f131, %f129;
	ld.global.f32 	%f133, [%rd28+20];
	sub.f32 	%f134, %f133, %f15;
	fma.rn.f32 	%f135, %f134, %f134, %f132;
	ld.global.f32 	%f136, [%rd28+24];
	sub.f32 	%f137, %f136, %f15;
	fma.rn.f32 	%f138, %f137, %f137, %f135;
	ld.global.f32 	%f139, [%rd28+28];
	sub.f32 	%f140, %f139, %f15;
	fma.rn.f32 	%f209, %f140, %f140, %f138;
	add.s32 	%r81, %r81, 16;
	add.s32 	%r80, %r80, 16;
	setp.ne.s32 	%p14, %r81, 0;
	@%p14 bra 	$L__BB2_17;
$L__BB2_18:
	setp.eq.s32 	%p15, %r24, 0;
	@%p15 bra 	$L__BB2_27;
	and.b32  	%r32, %r2, 7;
	setp.lt.u32 	%p16, %r24, 8;
	@%p16 bra 	$L__BB2_21;
	add.s32 	%r69, %r83, %r3;
	mul.wide.s32 	%rd29, %r69, 4;
	add.s64 	%rd30, %rd2, %rd29;
	ld.global.f32 	%f142, [%rd30];
	sub.f32 	%f143, %f142, %f15;
	fma.rn.f32 	%f144, %f143, %f143, %f209;
	ld.global.f32 	%f145, [%rd30+4];
	sub.f32 	%f146, %f145, %f15;
	fma.rn.f32 	%f147, %f146, %f146, %f144;
	ld.global.f32 	%f148, [%rd30+8];
	sub.f32 	%f149, %f148, %f15;
	fma.rn.f32 	%f150, %f149, %f149, %f147;
	ld.global.f32 	%f151, [%rd30+12];
	sub.f32 	%f152, %f151, %f15;
	fma.rn.f32 	%f153, %f152, %f152, %f150;
	ld.global.f32 	%f154, [%rd30+16];
	sub.f32 	%f155, %f154, %f15;
	fma.rn.f32 	%f156, %f155, %f155, %f153;
	ld.global.f32 	%f157, [%rd30+20];
	sub.f32 	%f158, %f157, %f15;
	fma.rn.f32 	%f159, %f158, %f158, %f156;
	ld.global.f32 	%f160, [%rd30+24];
	sub.f32 	%f161, %f160, %f15;
	fma.rn.f32 	%f162, %f161, %f161, %f159;
	ld.global.f32 	%f163, [%rd30+28];
	sub.f32 	%f164, %f163, %f15;
	fma.rn.f32 	%f209, %f164, %f164, %f162;
	add.s32 	%r83, %r83, 8;
$L__BB2_21:
	setp.eq.s32 	%p17, %r32, 0;
	@%p17 bra 	$L__BB2_27;
	and.b32  	%r35, %r2, 3;
	setp.lt.u32 	%p18, %r32, 4;
	@%p18 bra 	$L__BB2_24;
	add.s32 	%r70, %r83, %r3;
	mul.wide.s32 	%rd31, %r70, 4;
	add.s64 	%rd32, %rd2, %rd31;
	ld.global.f32 	%f166, [%rd32];
	sub.f32 	%f167, %f166, %f15;
	fma.rn.f32 	%f168, %f167, %f167, %f209;
	ld.global.f32 	%f169, [%rd32+4];
	sub.f32 	%f170, %f169, %f15;
	fma.rn.f32 	%f171, %f170, %f170, %f168;
	ld.global.f32 	%f172, [%rd32+8];
	sub.f32 	%f173, %f172, %f15;
	fma.rn.f32 	%f174, %f173, %f173, %f171;
	ld.global.f32 	%f175, [%rd32+12];
	sub.f32 	%f176, %f175, %f15;
	fma.rn.f32 	%f209, %f176, %f176, %f174;
	add.s32 	%r83, %r83, 4;
$L__BB2_24:
	setp.eq.s32 	%p19, %r35, 0;
	@%p19 bra 	$L__BB2_27;
	add.s32 	%r86, %r3, %r83;
	neg.s32 	%r85, %r35;
$L__BB2_26:
	.pragma "nounroll";
	mul.wide.s32 	%rd33, %r86, 4;
	add.s64 	%rd34, %rd2, %rd33;
	ld.global.f32 	%f177, [%rd34];
	sub.f32 	%f178, %f177, %f15;
	fma.rn.f32 	%f209, %f178, %f178, %f209;
	add.s32 	%r86, %r86, 1;
	add.s32 	%r85, %r85, 1;
	setp.ne.s32 	%p20, %r85, 0;
	@%p20 bra 	$L__BB2_26;
$L__BB2_27:
	div.rn.f32 	%f179, %f209, %f14;
	sqrt.rn.f32 	%f29, %f179;
	cvta.to.global.u64 	%rd35, %rd8;
	mul.wide.s32 	%rd36, %r1, 4;
	add.s64 	%rd37, %rd35, %rd36;
	st.global.f32 	[%rd37], %f29;
	setp.eq.f32 	%p21, %f29, 0f00000000;
	@%p21 bra 	$L__BB2_35;
	setp.lt.s32 	%p22, %r2, 1;
	cvta.to.global.u64 	%rd38, %rd7;
	add.s64 	%rd40, %rd38, %rd36;
	mov.b32 	%r71, 1065353216;
	st.global.u32 	[%rd40], %r71;
	cvta.to.global.u64 	%rd41, %rd9;
	add.s64 	%rd42, %rd41, %rd36;
	ld.global.f32 	%f180, [%rd42];
	div.rn.f32 	%f181, %f180, %f29;
	st.global.f32 	[%rd42], %f181;
	@%p22 bra 	$L__BB2_35;
	and.b32  	%r44, %r2, 3;
	setp.lt.u32 	%p23, %r2, 4;
	mov.b32 	%r89, 0;
	@%p23 bra 	$L__BB2_32;
	and.b32  	%r89, %r2, 2147483644;
	neg.s32 	%r88, %r89;
	add.s64 	%rd5, %rd2, 8;
	add.s64 	%rd6, %rd1, 8;
	mov.u32 	%r87, %r3;
$L__BB2_31:
	mul.wide.s32 	%rd43, %r87, 4;
	add.s64 	%rd44, %rd5, %rd43;
	add.s64 	%rd45, %rd6, %rd43;
	ld.global.f32 	%f182, [%rd44+-8];
	div.rn.f32 	%f183, %f182, %f29;
	st.global.f32 	[%rd44+-8], %f183;
	st.global.f32 	[%rd45+-8], %f183;
	ld.global.f32 	%f184, [%rd44+-4];
	div.rn.f32 	%f185, %f184, %f29;
	st.global.f32 	[%rd44+-4], %f185;
	st.global.f32 	[%rd45+-4], %f185;
	ld.global.f32 	%f186, [%rd44];
	div.rn.f32 	%f187, %f186, %f29;
	st.global.f32 	[%rd44], %f187;
	st.global.f32 	[%rd45], %f187;
	ld.global.f32 	%f188, [%rd44+4];
	div.rn.f32 	%f189, %f188, %f29;
	st.global.f32 	[%rd44+4], %f189;
	st.global.f32 	[%rd45+4], %f189;
	add.s32 	%r88, %r88, 4;
	add.s32 	%r87, %r87, 4;
	setp.ne.s32 	%p24, %r88, 0;
	@%p24 bra 	$L__BB2_31;
$L__BB2_32:
	setp.eq.s32 	%p25, %r44, 0;
	@%p25 bra 	$L__BB2_35;
	add.s32 	%r91, %r3, %r89;
	neg.s32 	%r90, %r44;
$L__BB2_34:
	.pragma "nounroll";
	mul.wide.s32 	%rd46, %r91, 4;
	add.s64 	%rd47, %rd1, %rd46;
	add.s64 	%rd48, %rd2, %rd46;
	ld.global.f32 	%f190, [%rd48];
	div.rn.f32 	%f191, %f190, %f29;
	st.global.f32 	[%rd48], %f191;
	st.global.f32 	[%rd47], %f191;
	add.s32 	%r91, %r91, 1;
	add.s32 	%r90, %r90, 1;
	setp.ne.s32 	%p26, %r90, 0;
	@%p26 bra 	$L__BB2_34;
$L__BB2_35:
	ret;

}
	// .globl	_Z9model_fitPfPdS_S_S0_S0_S_S_S_S0_S0_S_S_S_S_iiii
.visible .entry _Z9model_fitPfPdS_S_S0_S0_S_S_S_S0_S0_S_S_S_S_iiii(
	.param .u64 .ptr .align 1 _Z9model_fitPfPdS_S_S0_S0_S_S_S_S0_S0_S_S_S_S_iiii_param_0,
	.param .u64 .ptr .align 1 _Z9model_fitPfPdS_S_S0_S0_S_S_S_S0_S0_S_S_S_S_iiii_param_1,
	.param .u64 .ptr .align 1 _Z9model_fitPfPdS_S_S0_S0_S_S_S_S0_S0_S_S_S_S_iiii_param_2,
	.param .u64 .ptr .align 1 _Z9model_fitPfPdS_S_S0_S0_S_S_S_S0_S0_S_S_S_S_iiii_param_3,
	.param .u64 .ptr .align 1 _Z9model_fitPfPdS_S_S0_S0_S_S_S_S0_S0_S_S_S_S_iiii_param_4,
	.param .u64 .ptr .align 1 _Z9model_fitPfPdS_S_S0_S0_S_S_S_S0_S0_S_S_S_S_iiii_param_5,
	.param .u64 .ptr .align 1 _Z9model_fitPfPdS_S_S0_S0_S_S_S_S0_S0_S_S_S_S_iiii_param_6,
	.param .u64 .ptr .align 1 _Z9model_fitPfPdS_S_S0_S0_S_S_S_S0_S0_S_S_S_S_iiii_param_7,
	.param .u64 .ptr .align 1 _Z9model_fitPfPdS_S_S0_S0_S_S_S_S0_S0_S_S_S_S_iiii_param_8,
	.param .u64 .ptr .align 1 _Z9model_fitPfPdS_S_S0_S0_S_S_S_S0_S0_S_S_S_S_iiii_param_9,
	.param .u64 .ptr .align 1 _Z9model_fitPfPdS_S_S0_S0_S_S_S_S0_S0_S_S_S_S_iiii_param_10,
	.param .u64 .ptr .align 1 _Z9model_fitPfPdS_S_S0_S0_S_S_S_S0_S0_S_S_S_S_iiii_param_11,
	.param .u64 .ptr .align 1 _Z9model_fitPfPdS_S_S0_S0_S_S_S_S0_S0_S_S_S_S_iiii_param_12,
	.param .u64 .ptr .align 1 _Z9model_fitPfPdS_S_S0_S0_S_S_S_S0_S0_S_S_S_S_iiii_param_13,
	.param .u64 .ptr .align 1 _Z9model_fitPfPdS_S_S0_S0_S_S_S_S0_S0_S_S_S_S_iiii_param_14,
	.param .u32 _Z9model_fitPfPdS_S_S0_S0_S_S_S_S0_S0_S_S_S_S_iiii_param_15,
	.param .u32 _Z9model_fitPfPdS_S_S0_S0_S_S_S_S0_S0_S_S_S_S_iiii_param_16,
	.param .u32 _Z9model_fitPfPdS_S_S0_S0_S_S_S_S0_S0_S_S_S_S_iiii_param_17,
	.param .u32 _Z9model_fitPfPdS_S_S0_S0_S_S_S_S0_S0_S_S_S_S_iiii_param_18
)
{
	.reg .pred 	%p<62>;
	.reg .b32 	%r<105>;
	.reg .b32 	%f<238>;
	.reg .b64 	%rd<89>;
	.reg .b64 	%fd<6>;

	ld.param.u64 	%rd29, [_Z9model_fitPfPdS_S_S0_S0_S_S_S_S0_S0_S_S_S_S_iiii_param_0];
	ld.param.u64 	%rd17, [_Z9model_fitPfPdS_S_S0_S0_S_S_S_S0_S0_S_S_S_S_iiii_param_1];
	ld.param.u64 	%rd18, [_Z9model_fitPfPdS_S_S0_S0_S_S_S_S0_S0_S_S_S_S_iiii_param_2];
	ld.param.u64 	%rd30, [_Z9model_fitPfPdS_S_S0_S0_S_S_S_S0_S0_S_S_S_S_iiii_param_3];
	ld.param.u64 	%rd19, [_Z9model_fitPfPdS_S_S0_S0_S_S_S_S0_S0_S_S_S_S_iiii_param_4];
	ld.param.u64 	%rd20, [_Z9model_fitPfPdS_S_S0_S0_S_S_S_S0_S0_S_S_S_S_iiii_param_5];
	ld.param.u64 	%rd31, [_Z9model_fitPfPdS_S_S0_S0_S_S_S_S0_S0_S_S_S_S_iiii_param_6];
	ld.param.u64 	%rd22, [_Z9model_fitPfPdS_S_S0_S0_S_S_S_S0_S0_S_S_S_S_iiii_param_8];
	ld.param.u64 	%rd23, [_Z9model_fitPfPdS_S_S0_S0_S_S_S_S0_S0_S_S_S_S_iiii_param_9];
	ld.param.u64 	%rd24, [_Z9model_fitPfPdS_S_S0_S0_S_S_S_S0_S0_S_S_S_S_iiii_param_10];
	ld.param.u64 	%rd25, [_Z9model_fitPfPdS_S_S0_S0_S_S_S_S0_S0_S_S_S_S_iiii_param_11];
	ld.param.u64 	%rd26, [_Z9model_fitPfPdS_S_S0_S0_S_S_S_S0_S0_S_S_S_S_iiii_param_12];
	ld.param.u64 	%rd27, [_Z9model_fitPfPdS_S_S0_S0_S_S_S_S0_S0_S_S_S_S_iiii_param_13];
	ld.param.u64 	%rd28, [_Z9model_fitPfPdS_S_S0_S0_S_S_S_S0_S0_S_S_S_S_iiii_param_14];
	ld.param.u32 	%r53, [_Z9model_fitPfPdS_S_S0_S0_S_S_S_S0_S0_S_S_S_S_iiii_param_15];
	ld.param.u32 	%r54, [_Z9model_fitPfPdS_S_S0_S0_S_S_S_S0_S0_S_S_S_S_iiii_param_16];
	ld.param.u32 	%r55, [_Z9model_fitPfPdS_S_S0_S0_S_S_S_S0_S0_S_S_S_S_iiii_param_17];
	ld.param.u32 	%r56, [_Z9model_fitPfPdS_S_S0_S0_S_S_S_S0_S0_S_S_S_S_iiii_param_18];
	cvta.to.global.u64 	%rd1, %rd31;
	cvta.to.global.u64 	%rd2, %rd30;
	cvta.to.global.u64 	%rd3, %rd29;
	mov.u32 	%r57, %ctaid.x;
	mov.u32 	%r58, %tid.x;
	mad.lo.s32 	%r1, %r54, %r57, %r58;
	add.s32 	%r59, %r55, -1;
	setp.eq.s32 	%p1, %r57, %r59;
	selp.b32 	%r60, %r56, %r54, %p1;
	setp.ge.s32 	%p2, %r58, %r60;
	@%p2 bra 	$L__BB3_62;
	cvta.to.global.u64 	%rd32, %rd18;
	mul.wide.s32 	%rd33, %r1, 4;
	add.s64 	%rd34, %rd32, %rd33;
	ld.global.f32 	%f43, [%rd34];
	cvt.rzi.s32.f32 	%r61, %f43;
	setp.ne.s32 	%p3, %r61, 1;
	@%p3 bra 	$L__BB3_62;
	cvta.to.global.u64 	%rd35, %rd17;
	mul.wide.s32 	%rd36, %r1, 8;
	add.s64 	%rd37, %rd35, %rd36;
	ld.global.f64 	%fd1, [%rd37];
	cvt.rzi.s32.f64 	%r2, %fd1;
	cvta.to.global.u64 	%rd38, %rd19;
	add.s64 	%rd39, %rd38, %rd36;
	ld.global.f64 	%fd2, [%rd39];
	cvt.rzi.s32.f64 	%r3, %fd2;
	cvta.to.global.u64 	%rd40, %rd20;
	add.s64 	%rd41, %rd40, %rd36;
	ld.global.f64 	%fd3, [%rd41];
	cvt.rzi.s32.f64 	%r4, %fd3;
	cvta.to.global.u64 	%rd42, %rd25;
	add.s64 	%rd4, %rd42, %rd33;
	cvta.to.global.u64 	%rd44, %rd22;
	add.s64 	%rd5, %rd44, %rd33;
	cvta.to.global.u64 	%rd45, %rd26;
	add.s64 	%rd46, %rd45, %rd33;
	ld.global.f32 	%f1, [%rd46];
	cvta.to.global.u64 	%rd47, %rd27;
	add.s64 	%rd48, %rd47, %rd33;
	ld.global.f32 	%f44, [%rd48];
	cvt.rzi.s32.f32 	%r62, %f44;
	cvta.to.global.u64 	%rd49, %rd23;
	add.s64 	%rd50, %rd49, %rd36;
	ld.global.f64 	%fd4, [%rd50];
	cvt.rzi.s32.f64 	%r6, %fd4;
	cvta.to.global.u64 	%rd51, %rd24;
	add.s64 	%rd52, %rd51, %rd36;
	ld.global.f64 	%fd5, [%rd52];
	cvt.rzi.s32.f64 	%r7, %fd5;
	cvta.to.global.u64 	%rd53, %rd28;
	add.s64 	%rd6, %rd53, %rd33;
	setp.gtu.f32 	%p4, %f1, 0f5368D4A5;
	setp.lt.s32 	%p5, %r62, 1;
	or.pred  	%p6, %p4, %p5;
	@%p6 bra 	$L__BB3_55;
	ld.global.f32 	%f45, [%rd6];
	cvt.rzi.s32.f32 	%r8, %f45;
	ld.global.f32 	%f46, [%rd5];
	ld.global.f32 	%f47, [%rd4];
	cvt.rn.f32.s32 	%f48, %r6;
	rcp.rn.f32 	%f2, %f48;
	mul.f32 	%f3, %f47, %f46;
	mov.f32 	%f49, 0f3F800000;
	sub.f32 	%f50, %f49, %f47;
	mul.f32 	%f4, %f46, %f50;
	and.b32  	%r9, %r6, 15;
	and.b32  	%r10, %r6, 7;
	and.b32  	%r11, %r6, 2147483632;
	and.b32  	%r12, %r6, 3;
	and.b32  	%r13, %r6, 2147483644;
	neg.s32 	%r14, %r11;
	add.s64 	%rd7, %rd2, 32;
	add.s64 	%rd8, %rd1, 32;
	mov.b32 	%r88, 0;
$L__BB3_4:
	setp.lt.s32 	%p7, %r7, 1;
	mov.f32 	%f237, 0f00000000;
	@%p7 bra 	$L__BB3_54;
	mov.f32 	%f237, 0f00000000;
	mov.b32 	%r89, 0;
$L__BB3_6:
	add.s32 	%r65, %r89, %r2;
	mul.wide.s32 	%rd54, %r65, 4;
	add.s64 	%rd9, %rd3, %rd54;
	ld.global.f32 	%f6, [%rd9];
	setp.neu.f32 	%p8, %f6, 0f00000000;
	mov.f32 	%f232, 0f00000000;
	@%p8 bra 	$L__BB3_21;
	setp.lt.s32 	%p9, %r6, 1;
	@%p9 bra 	$L__BB3_29;
	setp.lt.u32 	%p10, %r6, 16;
	mad.lo.s32 	%r17, %r89, %r6, %r3;
	mov.f32 	%f232, 0f00000000;
	mov.b32 	%r96, 0;
	@%p10 bra 	$L__BB3_11;
	mov.f32 	%f232, 0f00000000;
	mov.u32 	%r91, %r4;
	mov.u32 	%r92, %r17;
	mov.u32 	%r93, %r14;
$L__BB3_10:
	.pragma "nounroll";
	mul.wide.s32 	%rd55, %r92, 4;
	add.s64 	%rd56, %rd7, %rd55;
	mul.wide.s32 	%rd57, %r91, 4;
	add.s64 	%rd58, %rd8, %rd57;
	ld.global.f32 	%f57, [%rd56+-32];
	ld.global.f32 	%f58, [%rd58+-32];
	fma.rn.f32 	%f59, %f57, %f58, %f232;
	ld.global.f32 	%f60, [%rd56+-28];
	ld.global.f32 	%f61, [%rd58+-28];
	fma.rn.f32 	%f62, %f60, %f61, %f59;
	ld.global.f32 	%f63, [%rd56+-24];
	ld.global.f32 	%f64, [%rd58+-24];
	fma.rn.f32 	%f65, %f63, %f64, %f62;
	ld.global.f32 	%f66, [%rd56+-20];
	ld.global.f32 	%f67, [%rd58+-20];
	fma.rn.f32 	%f68, %f66, %f67, %f65;
	ld.global.f32 	%f69, [%rd56+-16];
	ld.global.f32 	%f70, [%rd58+-16];
	fma.rn.f32 	%f71, %f69, %f70, %f68;
	ld.global.f32 	%f72, [%rd56+-12];
	ld.global.f32 	%f73, [%rd58+-12];
	fma.rn.f32 	%f74, %f72, %f73, %f71;
	ld.global.f32 	%f75, [%rd56+-8];
	ld.global.f32 	%f76, [%rd58+-8];
	fma.rn.f32 	%f77, %f75, %f76, %f74;
	ld.global.f32 	%f78, [%rd56+-4];
	ld.global.f32 	%f79, [%rd58+-4];
	fma.rn.f32 	%f80, %f78, %f79, %f77;
	ld.global.f32 	%f81, [%rd56];
	ld.global.f32 	%f82, [%rd58];
	fma.rn.f32 	%f83, %f81, %f82, %f80;
	ld.global.f32 	%f84, [%rd56+4];
	ld.global.f32 	%f85, [%rd58+4];
	fma.rn.f32 	%f86, %f84, %f85, %f83;
	ld.global.f32 	%f87, [%rd56+8];
	ld.global.f32 	%f88, [%rd58+8];
	fma.rn.f32 	%f89, %f87, %f88, %f86;
	ld.global.f32 	%f90, [%rd56+12];
	ld.global.f32 	%f91, [%rd58+12];
	fma.rn.f32 	%f92, %f90, %f91, %f89;
	ld.global.f32 	%f93, [%rd56+16];
	ld.global.f32 	%f94, [%rd58+16];
	fma.rn.f32 	%f95, %f93, %f94, %f92;
	ld.global.f32 	%f96, [%rd56+20];
	ld.global.f32 	%f97, [%rd58+20];
	fma.rn.f32 	%f98, %f96, %f97, %f95;
	ld.global.f32 	%f99, [%rd56+24];
	ld.global.f32 	%f100, [%rd58+24];
	fma.rn.f32 	%f101, %f99, %f100, %f98;
	ld.global.f32 	%f102, [%rd56+28];
	ld.global.f32 	%f103, [%rd58+28];
	fma.rn.f32 	%f232, %f102, %f103, %f101;
	add.s32 	%r93, %r93, 16;
	add.s32 	%r92, %r92, 16;
	add.s32 	%r91, %r91, 16;
	setp.eq.s32 	%p11, %r93, 0;
	mov.u32 	%r96, %r11;
	@%p11 bra 	$L__BB3_11;
	bra.uni 	$L__BB3_10;
$L__BB3_11:
	setp.eq.s32 	%p12, %r9, 0;
	@%p12 bra 	$L__BB3_29;
	add.s32 	%r67, %r9, -1;
	setp.lt.u32 	%p13, %r67, 7;
	@%p13 bra 	$L__BB3_14;
	add.s32 	%r68, %r17, %r96;
	mul.wide.s32 	%rd59, %r68, 4;
	add.s64 	%rd60, %rd2, %rd59;
	ld.global.f32 	%f105, [%rd60];
	add.s32 	%r69, %r96, %r4;
	mul.wide.s32 	%rd61, %r69, 4;
	add.s64 	%rd62, %rd1, %rd61;
	ld.global.f32 	%f106, [%rd62];
	fma.rn.f32 	%f107, %f105, %f106, %f232;
	ld.global.f32 	%f108, [%rd60+4];
	ld.global.f32 	%f109, [%rd62+4];
	fma.rn.f32 	%f110, %f108, %f109, %f107;
	ld.global.f32 	%f111, [%rd60+8];
	ld.global.f32 	%f112, [%rd62+8];
	fma.rn.f32 	%f113, %f111, %f112, %f110;
	ld.global.f32 	%f114, [%rd60+12];
	ld.global.f32 	%f115, [%rd62+12];
	fma.rn.f32 	%f116, %f114, %f115, %f113;
	ld.global.f32 	%f117, [%rd60+16];
	ld.global.f32 	%f118, [%rd62+16];
	fma.rn.f32 	%f119, %f117, %f118, %f116;
	ld.global.f32 	%f120, [%rd60+20];
	ld.global.f32 	%f121, [%rd62+20];
	fma.rn.f32 	%f122, %f120, %f121, %f119;
	ld.global.f32 	%f123, [%rd60+24];
	ld.global.f32 	%f124, [%rd62+24];
	fma.rn.f32 	%f125, %f123, %f124, %f122;
	ld.global.f32 	%f126, [%rd60+28];
	ld.global.f32 	%f127, [%rd62+28];
	fma.rn.f32 	%f232, %f126, %f127, %f125;
	add.s32 	%r96, %r96, 8;
$L__BB3_14:
	setp.eq.s32 	%p14, %r10, 0;
	@%p14 bra 	$L__BB3_29;
	add.s32 	%r70, %r10, -1;
	setp.lt.u32 	%p15, %r70, 3;
	@%p15 bra 	$L__BB3_17;
	add.s32 	%r71, %r17, %r96;
	mul.wide.s32 	%rd63, %r71, 4;
	add.s64 	%rd64, %rd2, %rd63;
	ld.global.f32 	%f129, [%rd64];
	add.s32 	%r72, %r96, %r4;
	mul.wide.s32 	%rd65, %r72, 4;
	add.s64 	%rd66, %rd1, %rd65;
	ld.global.f32 	%f130, [%rd66];
	fma.rn.f32 	%f131, %f129, %f130, %f232;
	ld.global.f32 	%f132, [%rd64+4];
	ld.global.f32 	%f133, [%rd66+4];
	fma.rn.f32 	%f134, %f132, %f133, %f131;
	ld.global.f32 	%f135, [%rd64+8];
	ld.global.f32 	%f136, [%rd66+8];
	fma.rn.f32 	%f137, %f135, %f136, %f134;
	ld.global.f32 	%f138, [%rd64+12];
	ld.global.f32 	%f139, [%rd66+12];
	fma.rn.f32 	%f232, %f138, %f139, %f137;
	add.s32 	%r96, %r96, 4;
$L__BB3_17:
	setp.eq.s32 	%p16, %r12, 0;
	@%p16 bra 	$L__BB3_29;
	setp.eq.s32 	%p17, %r12, 1;
	add.s32 	%r73, %r17, %r96;
	mul.wide.s32 	%rd67, %r73, 4;
	add.s64 	%rd12, %rd2, %rd67;
	ld.global.f32 	%f140, [%rd12];
	add.s32 	%r74, %r96, %r4;
	mul.wide.s32 	%rd68, %r74, 4;
	add.s64 	%rd13, %rd1, %rd68;
	ld.global.f32 	%f141, [%rd13];
	fma.rn.f32 	%f232, %f140, %f141, %f232;
	@%p17 bra 	$L__BB3_29;
	setp.eq.s32 	%p18, %r12, 2;
	ld.global.f32 	%f142, [%rd12+4];
	ld.global.f32 	%f143, [%rd13+4];
	fma.rn.f32 	%f232, %f142, %f143, %f232;
	@%p18 bra 	$L__BB3_29;
	ld.global.f32 	%f144, [%rd12+8];
	ld.global.f32 	%f145, [%rd13+8];
	fma.rn.f32 	%f232, %f144, %f145, %f232;
	bra.uni 	$L__BB3_29;
$L__BB3_21:
	setp.lt.s32 	%p19, %r6, 1;
	@%p19 bra 	$L__BB3_29;
	setp.lt.u32 	%p20, %r6, 4;
	mad.lo.s32 	%r18, %r89, %r6, %r3;
	mov.f32 	%f232, 0f00000000;
	mov.b32 	%r94, 0;
	@%p20 bra 	$L__BB3_25;
	mov.f32 	%f232, 0f00000000;
	mov.b32 	%r90, 0;
$L__BB3_24:
	add.s32 	%r77, %r18, %r90;
	mul.wide.s32 	%rd69, %r77, 4;
	add.s64 	%rd70, %rd2, %rd69;
	ld.global.f32 	%f150, [%rd70];
	add.s32 	%r78, %r90, %r4;
	mul.wide.s32 	%rd71, %r78, 4;
	add.s64 	%rd72, %rd1, %rd71;
	ld.global.f32 	%f151, [%rd72];
	fma.rn.f32 	%f152, %f6, %f150, %f151;
	st.global.f32 	[%rd72], %f152;
	fma.rn.f32 	%f153, %f150, %f152, %f232;
	ld.global.f32 	%f154, [%rd70+4];
	ld.global.f32 	%f155, [%rd72+4];
	fma.rn.f32 	%f156, %f6, %f154, %f155;
	st.global.f32 	[%rd72+4], %f156;
	fma.rn.f32 	%f157, %f154, %f156, %f153;
	ld.global.f32 	%f158, [%rd70+8];
	ld.global.f32 	%f159, [%rd72+8];
	fma.rn.f32 	%f160, %f6, %f158, %f159;
	st.global.f32 	[%rd72+8], %f160;
	fma.rn.f32 	%f161, %f158, %f160, %f157;
	ld.global.f32 	%f162, [%rd70+12];
	ld.global.f32 	%f163, [%rd72+12];
	fma.rn.f32 	%f164, %f6, %f162, %f163;
	st.global.f32 	[%rd72+12], %f164;
	fma.rn.f32 	%f232, %f162, %f164, %f161;
	add.s32 	%r90, %r90, 4;
	setp.eq.s32 	%p21, %r90, %r13;
	mov.u32 	%r94, %r13;
	@%p21 bra 	$L__BB3_25;
	bra.uni 	$L__BB3_24;
$L__BB3_25:
	setp.eq.s32 	%p22, %r12, 0;
	@%p22 bra 	$L__BB3_29;
	setp.eq.s32 	%p23, %r12, 1;
	add.s32 	%r79, %r18, %r94;
	mul.wide.s32 	%rd73, %r79, 4;
	add.s64 	%rd10, %rd2, %rd73;
	ld.global.f32 	%f165, [%rd10];
	add.s32 	%r80, %r94, %r4;
	mul.wide.s32 	%rd74, %r80, 4;
	add.s64 	%rd11, %rd1, %rd74;
	ld.global.f32 	%f166, [%rd11];
	fma.rn.f32 	%f167, %f6, %f165, %f166;
	st.global.f32 	[%rd11], %f167;
	fma.rn.f32 	%f232, %f165, %f167, %f232;
	@%p23 bra 	$L__BB3_29;
	setp.eq.s32 	%p24, %r12, 2;
	ld.global.f32 	%f168, [%rd10+4];
	ld.global.f32 	%f169, [%rd11+4];
	fma.rn.f32 	%f170, %f6, %f168, %f169;
	st.global.f32 	[%rd11+4], %f170;
	fma.rn.f32 	%f232, %f168, %f170, %f232;
	@%p24 bra 	$L__BB3_29;
	ld.global.f32 	%f171, [%rd10+8];
	ld.global.f32 	%f172, [%rd11+8];
	fma.rn.f32 	%f173, %f6, %f171, %f172;
	st.global.f32 	[%rd11+8], %f173;
	fma.rn.f32 	%f232, %f171, %f173, %f232;
$L__BB3_29:
	mul.f32 	%f235, %f2, %f232;
	setp.leu.f32 	%p25, %f235, 0f00000000;
	abs.f32 	%f174, %f235;
	setp.geu.f32 	%p26, %f3, %f174;
	or.pred  	%p27, %p25, %p26;
	@%p27 bra 	$L__BB3_31;
	sub.f32 	%f233, %f235, %f3;
	bra.uni 	$L__BB3_32;
$L__BB3_31:
	setp.lt.f32 	%p28, %f3, %f174;
	setp.lt.f32 	%p29, %f235, 0f00000000;
	add.f32 	%f175, %f3, %f235;
	selp.f32 	%f176, %f175, 0f00000000, %p28;
	selp.f32 	%f233, %f176, 0f00000000, %p29;
$L__BB3_32:
	mov.f32 	%f234, 0f3F800000;
	setp.gt.s32 	%p30, %r53, 2;
	@%p30 bra 	$L__BB3_35;
	setp.eq.s32 	%p33, %r53, 1;
	@%p33 bra 	$L__BB3_38;
	setp.eq.s32 	%p34, %r53, 2;
	mov.f32 	%f234, %f2;
	@%p34 bra 	$L__BB3_38;
	bra.uni 	$L__BB3_37;
$L__BB3_35:
	setp.eq.s32 	%p31, %r53, 3;
	@%p31 bra 	$L__BB3_38;
	setp.ne.s32 	%p32, %r53, 4;
	mov.f32 	%f234, %f2;
	@%p32 bra 	$L__BB3_37;
	bra.uni 	$L__BB3_38;
$L__BB3_37:
	mov.f32 	%f234, 0f00000000;
$L__BB3_38:
	setp.eq.s32 	%p35, %r8, 1;
	setp.eq.s32 	%p36, %r89, 0;
	and.pred  	%p37, %p35, %p36;
	@%p37 bra 	$L__BB3_40;
	add.f32 	%f179, %f4, %f234;
	div.rn.f32 	%f235, %f233, %f179;
$L__BB3_40:
	setp.lt.s32 	%p38, %r6, 1;
	st.global.f32 	[%rd9], %f235;
	setp.eq.f32 	%p39, %f235, 0f00000000;
	or.pred  	%p40, %p39, %p38;
	@%p40 bra 	$L__BB3_48;
	setp.lt.u32 	%p41, %r6, 4;
	mad.lo.s32 	%r33, %r89, %r6, %r3;
	mov.b32 	%r99, 0;
	@%p41 bra 	$L__BB3_44;
	mov.b32 	%r98, 0;
$L__BB3_43:
	add.s32 	%r83, %r98, %r4;
	mul.wide.s32 	%rd75, %r83, 4;
	add.s64 	%rd76, %rd1, %rd75;
	ld.global.f32 	%f180, [%rd76];
	add.s32 	%r84, %r33, %r98;
	mul.wide.s32 	%rd77, %r84, 4;
	add.s64 	%rd78, %rd2, %rd77;
	ld.global.f32 	%f181, [%rd78];
	mul.f32 	%f182, %f235, %f181;
	sub.f32 	%f183, %f180, %f182;
	st.global.f32 	[%rd76], %f183;
	ld.global.f32 	%f184, [%rd76+4];
	ld.global.f32 	%f185, [%rd78+4];
	mul.f32 	%f186, %f235, %f185;
	sub.f32 	%f187, %f184, %f186;
	st.global.f32 	[%rd76+4], %f187;
	ld.global.f32 	%f188, [%rd76+8];
	ld.global.f32 	%f189, [%rd78+8];
	mul.f32 	%f190, %f235, %f189;
	sub.f32 	%f191, %f188, %f190;
	st.global.f32 	[%rd76+8], %f191;
	ld.global.f32 	%f192, [%rd76+12];
	ld.global.f32 	%f193, [%rd78+12];
	mul.f32 	%f194, %f235, %f193;
	sub.f32 	%f195, %f192, %f194;
	st.global.f32 	[%rd76+12], %f195;
	add.s32 	%r98, %r98, 4;
	setp.ne.s32 	%p42, %r98, %r13;
	mov.u32 	%r99, %r13;
	@%p42 bra 	$L__BB3_43;
$L__BB3_44:
	setp.eq.s32 	%p43, %r12, 0;
	@%p43 bra 	$L__BB3_48;
	setp.eq.s32 	%p44, %r12, 1;
	add.s32 	%r85, %r99, %r4;
	mul.wide.s32 	%rd79, %r85, 4;
	add.s64 	%rd14, %rd1, %rd79;
	ld.global.f32 	%f196, [%rd14];
	add.s32 	%r86, %r33, %r99;
	mul.wide.s32 	%rd80, %r86, 4;
	add.s64 	%rd15, %rd2, %rd80;
	ld.global.f32 	%f197, [%rd15];
	mul.f32 	%f198, %f235, %f197;
	sub.f32 	%f199, %f196, %f198;
	st.global.f32 	[%rd14], %f199;
	@%p44 bra 	$L__BB3_48;
	setp.eq.s32 	%p45, %r12, 2;
	ld.global.f32 	%f200, [%rd14+4];
	ld.global.f32 	%f201, [%rd15+4];
	mul.f32 	%f202, %f235, %f201;
	sub.f32 	%f203, %f200, %f202;
	st.global.f32 	[%rd14+4], %f203;
	@%p45 bra 	$L__BB3_48;
	ld.global.f32 	%f204, [%rd14+8];
	ld.global.f32 	%f205, [%rd15+8];
	mul.f32 	%f206, %f235, %f205;
	sub.f32 	%f207, %f204, %f206;
	st.global.f32 	[%rd14+8], %f207;
$L__BB3_48:
	sub.f32 	%f208, %f6, %f235;
	mul.f32 	%f236, %f208, %f208;
	setp.eq.s32 	%p46, %r53, 4;
	@%p46 bra 	$L__BB3_50;
	setp.ne.s32 	%p47, %r53, 2;
	@%p47 bra 	$L__BB3_53;
$L__BB3_50:
	setp.ne.s32 	%p48, %r8, 1;
	or.pred  	%p50, %p48, %p36;
	@%p50 bra 	$L__BB3_52;
	mul.f32 	%f236, %f2, %f236;
	bra.uni 	$L__BB3_53;
$L__BB3_52:
	setp.eq.s32 	%p51, %r8, 0;
	mul.f32 	%f209, %f2, %f236;
	selp.f32 	%f236, %f209, %f236, %p51;
$L__BB3_53:
	setp.gt.f32 	%p52, %f236, %f237;
	selp.f32 	%f237, %f236, %f237, %p52;
	add.s32 	%r89, %r89, 1;
	setp.ne.s32 	%p53, %r89, %r7;
	@%p53 bra 	$L__BB3_6;
$L__BB3_54:
	add.s32 	%r88, %r88, 1;
	setp.ge.f32 	%p54, %f237, %f1;
	setp.lt.s32 	%p55, %r88, %r62;
	and.pred  	%p56, %p54, %p55;
	@%p56 bra 	$L__BB3_4;
$L__BB3_55:
	ld.param.u64 	%rd88, [_Z9model_fitPfPdS_S_S0_S0_S_S_S_S0_S0_S_S_S_S_iiii_param_7];
	cvta.to.global.u64 	%rd81, %rd88;
	mul.wide.s32 	%rd82, %r1, 4;
	add.s64 	%rd83, %rd81, %rd82;
	ld.global.f32 	%f42, [%rd83];
	setp.lt.s32 	%p57, %r7, 1;
	@%p57 bra 	$L__BB3_62;
	and.b32  	%r39, %r7, 3;
	setp.lt.u32 	%p58, %r7, 4;
	mov.b32 	%r102, 0;
	@%p58 bra 	$L__BB3_59;
	and.b32  	%r102, %r7, 2147483644;
	neg.s32 	%r101, %r102;
	add.s64 	%rd16, %rd3, 8;
	mov.u32 	%r100, %r2;
$L__BB3_58:
	mul.wide.s32 	%rd84, %r100, 4;
	add.s64 	%rd85, %rd16, %rd84;
	ld.global.f32 	%f210, [%rd85+-8];
	mul.f32 	%f211, %f42, %f210;
	st.global.f32 	[%rd85+-8], %f211;
	ld.global.f32 	%f212, [%rd85+-4];
	mul.f32 	%f213, %f42, %f212;
	st.global.f32 	[%rd85+-4], %f213;
	ld.global.f32 	%f214, [%rd85];
	mul.f32 	%f215, %f42, %f214;
	st.global.f32 	[%rd85], %f215;
	ld.global.f32 	%f216, [%rd85+4];
	mul.f32 	%f217, %f42, %f216;
	st.global.f32 	[%rd85+4], %f217;
	add.s32 	%r101, %r101, 4;
	add.s32 	%r100, %r100, 4;
	setp.ne.s32 	%p59, %r101, 0;
	@%p59 bra 	$L__BB3_58;
$L__BB3_59:
	setp.eq.s32 	%p60, %r39, 0;
	@%p60 bra 	$L__BB3_62;
	add.s32 	%r104, %r2, %r102;
	neg.s32 	%r103, %r39;
$L__BB3_61:
	.pragma "nounroll";
	mul.wide.s32 	%rd86, %r104, 4;
	add.s64 	%rd87, %rd3, %rd86;
	ld.global.f32 	%f218, [%rd87];
	mul.f32 	%f219, %f42, %f218;
	st.global.f32 	[%rd87], %f219;
	add.s32 	%r104, %r104, 1;
	add.s32 	%r103, %r103, 1;
	setp.ne.s32 	%p61, %r103, 0;
	@%p61 bra 	$L__BB3_61;
$L__BB3_62:
	ret;

}
	// .globl	_Z23model_fit_shared_memoryPfPdS_S_S0_S0_S_S_S_S0_S0_S_S_S_S_iiii
.visible .entry _Z23model_fit_shared_memoryPfPdS_S_S0_S0_S_S_S_S0_S0_S_S_S_S_iiii(
	.param .u64 .ptr .align 1 _Z23model_fit_shared_memoryPfPdS_S_S0_S0_S_S_S_S0_S0_S_S_S_S_iiii_param_0,
	.param .u64 .ptr .align 1 _Z23model_fit_shared_memoryPfPdS_S_S0_S0_S_S_S_S0_S0_S_S_S_S_iiii_param_1,
	.param .u64 .ptr .align 1 _Z23model_fit_shared_memoryPfPdS_S_S0_S0_S_S_S_S0_S0_S_S_S_S_iiii_param_2,
	.param .u64 .ptr .align 1 _Z23model_fit_shared_memoryPfPdS_S_S0_S0_S_S_S_S0_S0_S_S_S_S_iiii_param_3,
	.param .u64 .ptr .align 1 _Z23model_fit_shared_memoryPfPdS_S_S0_S0_S_S_S_S0_S0_S_S_S_S_iiii_param_4,
	.param .u64 .ptr .align 1 _Z23model_fit_shared_memoryPfPdS_S_S0_S0_S_S_S_S0_S0_S_S_S_S_iiii_param_5,
	.param .u64 .ptr .align 1 _Z23model_fit_shared_memoryPfPdS_S_S0_S0_S_S_S_S0_S0_S_S_S_S_iiii_param_6,
	.param .u64 .ptr .align 1 _Z23model_fit_shared_memoryPfPdS_S_S0_S0_S_S_S_S0_S0_S_S_S_S_iiii_param_7,
	.param .u64 .ptr .align 1 _Z23model_fit_shared_memoryPfPdS_S_S0_S0_S_S_S_S0_S0_S_S_S_S_iiii_param_8,
	.param .u64 .ptr .align 1 _Z23model_fit_shared_memoryPfPdS_S_S0_S0_S_S_S_S0_S0_S_S_S_S_iiii_param_9,
	.param .u64 .ptr .align 1 _Z23model_fit_shared_memoryPfPdS_S_S0_S0_S_S_S_S0_S0_S_S_S_S_iiii_param_10,
	.param .u64 .ptr .align 1 _Z23model_fit_shared_memoryPfPdS_S_S0_S0_S_S_S_S0_S0_S_S_S_S_iiii_param_11,
	.param .u64 .ptr .align 1 _Z23model_fit_shared_memoryPfPdS_S_S0_S0_S_S_S_S0_S0_S_S_S_S_iiii_param_12,
	.param .u64 .ptr .align 1 _Z23model_fit_shared_memoryPfPdS_S_S0_S0_S_S_S_S0_S0_S_S_S_S_iiii_param_13,
	.param .u64 .ptr .align 1 _Z23model_fit_shared_memoryPfPdS_S_S0_S0_S_S_S_S0_S0_S_S_S_S_iiii_param_14,
	.param .u32 _Z23model_fit_shared_memoryPfPdS_S_S0_S0_S_S_S_S0_S0_S_S_S_S_iiii_param_15,
	.param .u32 _Z23model_fit_shared_memoryPfPdS_S_S0_S0_S_S_S_S0_S0_S_S_S_S_iiii_param_16,
	.param .u32 _Z23model_fit_shared_memoryPfPdS_S_S0_S0_S_S_S_S0_S0_S_S_S_S_iiii_param_17,
	.param .u32 _Z23model_fit_shared_memoryPfPdS_S_S0_S0_S_S_S_S0_S0_S_S_S_S_iiii_param_18
)
{
	.reg .pred 	%p<67>;
	.reg .b32 	%r<197>;
	.reg .b32 	%f<243>;
	.reg .b64 	%rd<75>;
	.reg .b64 	%fd<6>;

	ld.param.u64 	%rd22, [_Z23model_fit_shared_memoryPfPdS_S_S0_S0_S_S_S_S0_S0_S_S_S_S_iiii_param_0];
	ld.param.u64 	%rd10, [_Z23model_fit_shared_memoryPfPdS_S_S0_S0_S_S_S_S0_S0_S_S_S_S_iiii_param_1];
	ld.param.u64 	%rd11, [_Z23model_fit_shared_memoryPfPdS_S_S0_S0_S_S_S_S0_S0_S_S_S_S_iiii_param_2];
	ld.param.u64 	%rd23, [_Z23model_fit_shared_memoryPfPdS_S_S0_S0_S_S_S_S0_S0_S_S_S_S_iiii_param_3];
	ld.param.u64 	%rd12, [_Z23model_fit_shared_memoryPfPdS_S_S0_S0_S_S_S_S0_S0_S_S_S_S_iiii_param_4];
	ld.param.u64 	%rd13, [_Z23model_fit_shared_memoryPfPdS_S_S0_S0_S_S_S_S0_S0_S_S_S_S_iiii_param_5];
	ld.param.u64 	%rd24, [_Z23model_fit_shared_memoryPfPdS_S_S0_S0_S_S_S_S0_S0_S_S_S_S_iiii_param_6];
	ld.param.u64 	%rd14, [_Z23model_fit_shared_memoryPfPdS_S_S0_S0_S_S_S_S0_S0_S_S_S_S_iiii_param_7];
	ld.param.u64 	%rd15, [_Z23model_fit_shared_memoryPfPdS_S_S0_S0_S_S_S_S0_S0_S_S_S_S_iiii_param_8];
	ld.param.u64 	%rd16, [_Z23model_fit_shared_memoryPfPdS_S_S0_S0_S_S_S_S0_S0_S_S_S_S_iiii_param_9];
	ld.param.u64 	%rd17, [_Z23model_fit_shared_memoryPfPdS_S_S0_S0_S_S_S_S0_S0_S_S_S_S_iiii_param_10];
	ld.param.u64 	%rd18, [_Z23model_fit_shared_memoryPfPdS_S_S0_S0_S_S_S_S0_S0_S_S_S_S_iiii_param_11];
	ld.param.u64 	%rd19, [_Z23model_fit_shared_memoryPfPdS_S_S0_S0_S_S_S_S0_S0_S_S_S_S_iiii_param_12];
	ld.param.u64 	%rd20, [_Z23model_fit_shared_memoryPfPdS_S_S0_S0_S_S_S_S0_S0_S_S_S_S_iiii_param_13];
	ld.param.u64 	%rd21, [_Z23model_fit_shared_memoryPfPdS_S_S0_S0_S_S_S_S0_S0_S_S_S_S_iiii_param_14];
	ld.param.u32 	%r72, [_Z23model_fit_shared_memoryPfPdS_S_S0_S0_S_S_S_S0_S0_S_S_S_S_iiii_param_15];
	ld.param.u32 	%r73, [_Z23model_fit_shared_memoryPfPdS_S_S0_S0_S_S_S_S0_S0_S_S_S_S_iiii_param_16];
	ld.param.u32 	%r74, [_Z23model_fit_shared_memoryPfPdS_S_S0_S0_S_S_S_S0_S0_S_S_S_S_iiii_param_17];
	ld.param.u32 	%r75, [_Z23model_fit_shared_memoryPfPdS_S_S0_S0_S_S_S_S0_S0_S_S_S_S_iiii_param_18];
	cvta.to.global.u64 	%rd1, %rd24;
	cvta.to.global.u64 	%rd2, %rd23;
	cvta.to.global.u64 	%rd3, %rd22;
	mov.u32 	%r76, %ctaid.x;
	mov.u32 	%r1, %tid.x;
	mad.lo.s32 	%r2, %r73, %r76, %r1;
	add.s32 	%r77, %r74, -1;
	setp.eq.s32 	%p1, %r76, %r77;
	selp.b32 	%r78, %r75, %r73, %p1;
	setp.ge.s32 	%p2, %r1, %r78;
	@%p2 bra 	$L__BB4_69;
	cvta.to.global.u64 	%rd25, %rd11;
	mul.wide.s32 	%rd26, %r2, 4;
	add.s64 	%rd27, %rd25, %rd26;
	ld.global.f32 	%f45, [%rd27];
	cvt.rzi.s32.f32 	%r79, %f45;
	setp.ne.s32 	%p3, %r79, 1;
	@%p3 bra 	$L__BB4_69;
	cvta.to.global.u64 	%rd28, %rd10;
	mul.wide.s32 	%rd29, %r2, 8;
	add.s64 	%rd30, %rd28, %rd29;
	ld.global.f64 	%fd1, [%rd30];
	cvt.rzi.s32.f64 	%r3, %fd1;
	cvta.to.global.u64 	%rd31, %rd12;
	add.s64 	%rd32, %rd31, %rd29;
	ld.global.f64 	%fd2, [%rd32];
	cvt.rzi.s32.f64 	%r4, %fd2;
	cvta.to.global.u64 	%rd33, %rd13;
	add.s64 	%rd34, %rd33, %rd29;
	ld.global.f64 	%fd3, [%rd34];
	cvt.rzi.s32.f64 	%r5, %fd3;
	cvta.to.global.u64 	%rd35, %rd18;
	add.s64 	%rd37, %rd35, %rd26;
	ld.global.f32 	%f1, [%rd37];
	cvta.to.global.u64 	%rd38, %rd15;
	add.s64 	%rd39, %rd38, %rd26;
	ld.global.f32 	%f2, [%rd39];
	cvta.to.global.u64 	%rd40, %rd19;
	add.s64 	%rd41, %rd40, %rd26;
	ld.global.f32 	%f3, [%rd41];
	cvta.to.global.u64 	%rd42, %rd20;
	add.s64 	%rd43, %rd42, %rd26;
	ld.global.f32 	%f46, [%rd43];
	cvt.rzi.s32.f32 	%r6, %f46;
	cvta.to.global.u64 	%rd44, %rd16;
	add.s64 	%rd45, %rd44, %rd29;
	ld.global.f64 	%fd4, [%rd45];
	cvt.rzi.s32.f64 	%r7, %fd4;
	cvta.to.global.u64 	%rd46, %rd17;
	add.s64 	%rd47, %rd46, %rd29;
	ld.global.f64 	%fd5, [%rd47];
	cvt.rzi.s32.f64 	%r8, %fd5;
	cvta.to.global.u64 	%rd48, %rd21;
	add.s64 	%rd49, %rd48, %rd26;
	ld.global.f32 	%f47, [%rd49];
	cvt.rzi.s32.f32 	%r9, %f47;
	setp.lt.s32 	%p4, %r7, 1;
	@%p4 bra 	$L__BB4_9;
	and.b32  	%r10, %r7, 3;
	setp.lt.u32 	%p5, %r7, 4;
	mov.b32 	%r176, 0;
	@%p5 bra 	$L__BB4_6;
	and.b32  	%r176, %r7, 2147483644;
	mov.b32 	%r179, 0;
	mov.u32 	%r85, sdata;
$L__BB4_5:
	mad.lo.s32 	%r82, %r179, %r73, %r1;
	add.s32 	%r83, %r179, %r5;
	mul.wide.s32 	%rd50, %r83, 4;
	add.s64 	%rd51, %rd1, %rd50;
	ld.global.f32 	%f48, [%rd51];
	shl.b32 	%r84, %r82, 2;
	add.s32 	%r86, %r85, %r84;
	st.shared.f32 	[%r86], %f48;
	ld.global.f32 	%f49, [%rd51+4];
	shl.b32 	%r87, %r73, 2;
	add.s32 	%r88, %r86, %r87;
	st.shared.f32 	[%r88], %f49;
	ld.global.f32 	%f50, [%rd51+8];
	add.s32 	%r89, %r88, %r87;
	st.shared.f32 	[%r89], %f50;
	ld.global.f32 	%f51, [%rd51+12];
	add.s32 	%r90, %r89, %r87;
	st.shared.f32 	[%r90], %f51;
	add.s32 	%r179, %r179, 4;
	setp.eq.s32 	%p6, %r179, %r176;
	@%p6 bra 	$L__BB4_6;
	bra.uni 	$L__BB4_5;
$L__BB4_6:
	setp.eq.s32 	%p7, %r10, 0;
	@%p7 bra 	$L__BB4_9;
	mov.b32 	%r178, 0;
	mov.u32 	%r95, sdata;
$L__BB4_8:
	.pragma "nounroll";
	mad.lo.s32 	%r92, %r176, %r73, %r1;
	add.s32 	%r93, %r176, %r5;
	mul.wide.s32 	%rd52, %r93, 4;
	add.s64 	%rd53, %rd1, %rd52;
	ld.global.f32 	%f52, [%rd53];
	shl.b32 	%r94, %r92, 2;
	add.s32 	%r96, %r95, %r94;
	st.shared.f32 	[%r96], %f52;
	add.s32 	%r176, %r176, 1;
	add.s32 	%r178, %r178, 1;
	setp.ne.s32 	%p8, %r178, %r10;
	@%p8 bra 	$L__BB4_8;
$L__BB4_9:
	setp.gtu.f32 	%p9, %f3, 0f5368D4A5;
	setp.lt.s32 	%p10, %r6, 1;
	or.pred  	%p11, %p9, %p10;
	@%p11 bra 	$L__BB4_62;
	cvt.rn.f32.s32 	%f53, %r7;
	rcp.rn.f32 	%f4, %f53;
	mul.f32 	%f5, %f1, %f2;
	mov.f32 	%f54, 0f3F800000;
	sub.f32 	%f55, %f54, %f1;
	mul.f32 	%f6, %f2, %f55;
	and.b32  	%r17, %r7, 15;
	and.b32  	%r18, %r7, 7;
	and.b32  	%r19, %r7, 2147483632;
	and.b32  	%r20, %r7, 3;
	and.b32  	%r21, %r7, 2147483644;
	neg.s32 	%r22, %r19;
	shl.b32 	%r98, %r1, 2;
	mov.u32 	%r99, sdata;
	add.s32 	%r23, %r99, %r98;
	shl.b32 	%r24, %r73, 6;
	add.s64 	%rd4, %rd2, 32;
	shl.b32 	%r25, %r73, 2;
	mov.b32 	%r180, 0;
$L__BB4_11:
	setp.lt.s32 	%p12, %r8, 1;
	mov.f32 	%f242, 0f00000000;
	@%p12 bra 	$L__BB4_61;
	mov.f32 	%f242, 0f00000000;
	mov.b32 	%r181, 0;
$L__BB4_13:
	add.s32 	%r101, %r181, %r3;
	mul.wide.s32 	%rd54, %r101, 4;
	add.s64 	%rd5, %rd3, %rd54;
	ld.global.f32 	%f8, [%rd5];
	setp.neu.f32 	%p13, %f8, 0f00000000;
	mov.f32 	%f237, 0f00000000;
	@%p13 bra 	$L__BB4_28;
	setp.lt.s32 	%p14, %r7, 1;
	@%p14 bra 	$L__BB4_36;
	setp.lt.u32 	%p15, %r7, 16;
	mad.lo.s32 	%r30, %r181, %r7, %r4;
	mov.f32 	%f237, 0f00000000;
	mov.b32 	%r188, 0;
	@%p15 bra 	$L__BB4_18;
	mov.f32 	%f237, 0f00000000;
	mov.u32 	%r183, %r30;
	mov.u32 	%r184, %r23;
	mov.u32 	%r185, %r22;
$L__BB4_17:
	.pragma "nounroll";
	mul.wide.s32 	%rd55, %r183, 4;
	add.s64 	%rd56, %rd4, %rd55;
	ld.global.f32 	%f62, [%rd56+-32];
	ld.shared.f32 	%f63, [%r184];
	fma.rn.f32 	%f64, %f62, %f63, %f237;
	ld.global.f32 	%f65, [%rd56+-28];
	add.s32 	%r103, %r184, %r25;
	ld.shared.f32 	%f66, [%r103];
	fma.rn.f32 	%f67, %f65, %f66, %f64;
	ld.global.f32 	%f68, [%rd56+-24];
	add.s32 	%r104, %r103, %r25;
	ld.shared.f32 	%f69, [%r104];
	fma.rn.f32 	%f70, %f68, %f69, %f67;
	ld.global.f32 	%f71, [%rd56+-20];
	add.s32 	%r105, %r104, %r25;
	ld.shared.f32 	%f72, [%r105];
	fma.rn.f32 	%f73, %f71, %f72, %f70;
	ld.global.f32 	%f74, [%rd56+-16];
	add.s32 	%r106, %r105, %r25;
	ld.shared.f32 	%f75, [%r106];
	fma.rn.f32 	%f76, %f74, %f75, %f73;
	ld.global.f32 	%f77, [%rd56+-12];
	add.s32 	%r107, %r106, %r25;
	ld.shared.f32 	%f78, [%r107];
	fma.rn.f32 	%f79, %f77, %f78, %f76;
	ld.global.f32 	%f80, [%rd56+-8];
	add.s32 	%r108, %r107, %r25;
	ld.shared.f32 	%f81, [%r108];
	fma.rn.f32 	%f82, %f80, %f81, %f79;
	ld.global.f32 	%f83, [%rd56+-4];
	add.s32 	%r109, %r108, %r25;
	ld.shared.f32 	%f84, [%r109];
	fma.rn.f32 	%f85, %f83, %f84, %f82;
	ld.global.f32 	%f86, [%rd56];
	add.s32 	%r110, %r109, %r25;
	ld.shared.f32 	%f87, [%r110];
	fma.rn.f32 	%f88, %f86, %f87, %f85;
	ld.global.f32 	%f89, [%rd56+4];
	add.s32 	%r111, %r110, %r25;
	ld.shared.f32 	%f90, [%r111];
	fma.rn.f32 	%f91, %f89, %f90, %f88;
	ld.global.f32 	%f92, [%rd56+8];
	add.s32 	%r112, %r111, %r25;
	ld.shared.f32 	%f93, [%r112];
	fma.rn.f32 	%f94, %f92, %f93, %f91;
	ld.global.f32 	%f95, [%rd56+12];
	add.s32 	%r113, %r112, %r25;
	ld.shared.f32 	%f96, [%r113];
	fma.rn.f32 	%f97, %f95, %f96, %f94;
	ld.global.f32 	%f98, [%rd56+16];
	add.s32 	%r114, %r113, %r25;
	ld.shared.f32 	%f99, [%r114];
	fma.rn.f32 	%f100, %f98, %f99, %f97;
	ld.global.f32 	%f101, [%rd56+20];
	add.s32 	%r115, %r114, %r25;
	ld.shared.f32 	%f102, [%r115];
	fma.rn.f32 	%f103, %f101, %f102, %f100;
	ld.global.f32 	%f104, [%rd56+24];
	add.s32 	%r116, %r115, %r25;
	ld.shared.f32 	%f105, [%r116];
	fma.rn.f32 	%f106, %f104, %f105, %f103;
	ld.global.f32 	%f107, [%rd56+28];
	add.s32 	%r117, %r116, %r25;
	ld.shared.f32 	%f108, [%r117];
	fma.rn.f32 	%f237, %f107, %f108, %f106;
	add.s32 	%r185, %r185, 16;
	add.s32 	%r184, %r184, %r24;
	add.s32 	%r183, %r183, 16;
	setp.eq.s32 	%p16, %r185, 0;
	mov.u32 	%r188, %r19;
	@%p16 bra 	$L__BB4_18;
	bra.uni 	$L__BB4_17;
$L__BB4_18:
	setp.eq.s32 	%p17, %r17, 0;
	@%p17 bra 	$L__BB4_36;
	add.s32 	%r118, %r17, -1;
	setp.lt.u32 	%p18, %r118, 7;
	@%p18 bra 	$L__BB4_21;
	add.s32 	%r119, %r30, %r188;
	mul.wide.s32 	%rd57, %r119, 4;
	add.s64 	%rd58, %rd2, %rd57;
	ld.global.f32 	%f110, [%rd58];
	mad.lo.s32 	%r120, %r188, %r73, %r1;
	shl.b32 	%r121, %r120, 2;
	mov.u32 	%r122, sdata;
	add.s32 	%r123, %r122, %r121;
	ld.shared.f32 	%f111, [%r123];
	fma.rn.f32 	%f112, %f110, %f111, %f237;
	ld.global.f32 	%f113, [%rd58+4];
	add.s32 	%r124, %r123, %r25;
	ld.shared.f32 	%f114, [%r124];
	fma.rn.f32 	%f115, %f113, %f114, %f112;
	ld.global.f32 	%f116, [%rd58+8];
	add.s32 	%r125, %r124, %r25;
	ld.shared.f32 	%f117, [%r125];
	fma.rn.f32 	%f118, %f116, %f117, %f115;
	ld.global.f32 	%f119, [%rd58+12];
	add.s32 	%r126, %r125, %r25;
	ld.shared.f32 	%f120, [%r126];
	fma.rn.f32 	%f121, %f119, %f120, %f118;
	ld.global.f32 	%f122, [%rd58+16];
	add.s32 	%r127, %r126, %r25;
	ld.shared.f32 	%f123, [%r127];
	fma.rn.f32 	%f124, %f122, %f123, %f121;
	ld.global.f32 	%f125, [%rd58+20];
	add.s32 	%r128, %r127, %r25;
	ld.shared.f32 	%f126, [%r128];
	fma.rn.f32 	%f127, %f125, %f126, %f124;
	ld.global.f32 	%f128, [%rd58+24];
	add.s32 	%r129, %r128, %r25;
	ld.shared.f32 	%f129, [%r129];
	fma.rn.f32 	%f130, %f128, %f129, %f127;
	ld.global.f32 	%f131, [%rd58+28];
	add.s32 	%r130, %r129, %r25;
	ld.shared.f32 	%f132, [%r130];
	fma.rn.f32 	%f237, %f131, %f132, %f130;
	add.s32 	%r188, %r188, 8;
$L__BB4_21:
	setp.eq.s32 	%p19, %r18, 0;
	@%p19 bra 	$L__BB4_36;
	add.s32 	%r131, %r18, -1;
	setp.lt.u32 	%p20, %r131, 3;
	@%p20 bra 	$L__BB4_24;
	add.s32 	%r132, %r30, %r188;
	mul.wide.s32 	%rd59, %r132, 4;
	add.s64 	%rd60, %rd2, %rd59;
	ld.global.f32 	%f134, [%rd60];
	mad.lo.s32 	%r133, %r188, %r73, %r1;
	shl.b32 	%r134, %r133, 2;
	mov.u32 	%r135, sdata;
	add.s32 	%r136, %r135, %r134;
	ld.shared.f32 	%f135, [%r136];
	fma.rn.f32 	%f136, %f134, %f135, %f237;
	ld.global.f32 	%f137, [%rd60+4];
	add.s32 	%r137, %r136, %r25;
	ld.shared.f32 	%f138, [%r137];
	fma.rn.f32 	%f139, %f137, %f138, %f136;
	ld.global.f32 	%f140, [%rd60+8];
	add.s32 	%r138, %r137, %r25;
	ld.shared.f32 	%f141, [%r138];
	fma.rn.f32 	%f142, %f140, %f141, %f139;
	ld.global.f32 	%f143, [%rd60+12];
	add.s32 	%r139, %r138, %r25;
	ld.shared.f32 	%f144, [%r139];
	fma.rn.f32 	%f237, %f143, %f144, %f142;
	add.s32 	%r188, %r188, 4;
$L__BB4_24:
	setp.eq.s32 	%p21, %r20, 0;
	@%p21 bra 	$L__BB4_36;
	setp.eq.s32 	%p22, %r20, 1;
	add.s32 	%r140, %r30, %r188;
	mul.wide.s32 	%rd61, %r140, 4;
	add.s64 	%rd7, %rd2, %rd61;
	ld.global.f32 	%f145, [%rd7];
	mad.lo.s32 	%r141, %r188, %r73, %r1;
	shl.b32 	%r142, %r141, 2;
	mov.u32 	%r143, sdata;
	add.s32 	%r48, %r143, %r142;
	ld.shared.f32 	%f146, [%r48];
	fma.rn.f32 	%f237, %f145, %f146, %f237;
	@%p22 bra 	$L__BB4_36;
	setp.eq.s32 	%p23, %r20, 2;
	ld.global.f32 	%f147, [%rd7+4];
	add.s32 	%r49, %r48, %r25;
	ld.shared.f32 	%f148, [%r49];
	fma.rn.f32 	%f237, %f147, %f148, %f237;
	@%p23 bra 	$L__BB4_36;
	ld.global.f32 	%f149, [%rd7+8];
	add.s32 	%r144, %r49, %r25;
	ld.shared.f32 	%f150, [%r144];
	fma.rn.f32 	%f237, %f149, %f150, %f237;
	bra.uni 	$L__BB4_36;
$L__BB4_28:
	setp.lt.s32 	%p24, %r7, 1;
	@%p24 bra 	$L__BB4_36;
	setp.lt.u32 	%p25, %r7, 4;
	mad.lo.s32 	%r31, %r181, %r7, %r4;
	mov.f32 	%f237, 0f00000000;
	mov.b32 	%r186, 0;
	@%p25 bra 	$L__BB4_32;
	mov.f32 	%f237, 0f00000000;
	mov.b32 	%r182, 0;
$L__BB4_31:
	add.s32 	%r147, %r31, %r182;
	mul.wide.s32 	%rd62, %r147, 4;
	add.s64 	%rd63, %rd2, %rd62;
	ld.global.f32 	%f155, [%rd63];
	mad.lo.s32 	%r148, %r182, %r73, %r1;
	shl.b32 	%r149, %r148, 2;
	mov.u32 	%r150, sdata;
	add.s32 	%r151, %r150, %r149;
	ld.shared.f32 	%f156, [%r151];
	fma.rn.f32 	%f157, %f8, %f155, %f156;
	st.shared.f32 	[%r151], %f157;
	fma.rn.f32 	%f158, %f155, %f157, %f237;
	ld.global.f32 	%f159, [%rd63+4];
	add.s32 	%r152, %r151, %r25;
	ld.shared.f32 	%f160, [%r152];
	fma.rn.f32 	%f161, %f8, %f159, %f160;
	st.shared.f32 	[%r152], %f161;
	fma.rn.f32 	%f162, %f159, %f161, %f158;
	ld.global.f32 	%f163, [%rd63+8];
	add.s32 	%r153, %r152, %r25;
	ld.shared.f32 	%f164, [%r153];
	fma.rn.f32 	%f165, %f8, %f163, %f164;
	st.shared.f32 	[%r153], %f165;
	fma.rn.f32 	%f166, %f163, %f165, %f162;
	ld.global.f32 	%f167, [%rd63+12];
	add.s32 	%r154, %r153, %r25;
	ld.shared.f32 	%f168, [%r154];
	fma.rn.f32 	%f169, %f8, %f167, %f168;
	st.shared.f32 	[%r154], %f169;
	fma.rn.f32 	%f237, %f167, %f169, %f166;
	add.s32 	%r182, %r182, 4;
	setp.eq.s32 	%p26, %r182, %r21;
	mov.u32 	%r186, %r21;
	@%p26 bra 	$L__BB4_32;
	bra.uni 	$L__BB4_31;
$L__BB4_32:
	setp.eq.s32 	%p27, %r20, 0;
	@%p27 bra 	$L__BB4_36;
	setp.eq.s32 	%p28, %r20, 1;
	add.s32 	%r155, %r31, %r186;
	mul.wide.s32 	%rd64, %r155, 4;
	add.s64 	%rd6, %rd2, %rd64;
	ld.global.f32 	%f170, [%rd6];
	mad.lo.s32 	%r156, %r186, %r73, %r1;
	shl.b32 	%r157, %r156, 2;
	mov.u32 	%r158, sdata;
	add.s32 	%r41, %r158, %r157;
	ld.shared.f32 	%f171, [%r41];
	fma.rn.f32 	%f172, %f8, %f170, %f171;
	st.shared.f32 	[%r41], %f172;
	fma.rn.f32 	%f237, %f170, %f172, %f237;
	@%p28 bra 	$L__BB4_36;
	setp.eq.s32 	%p29, %r20, 2;
	ld.global.f32 	%f173, [%rd6+4];
	add.s32 	%r42, %r41, %r25;
	ld.shared.f32 	%f174, [%r42];
	fma.rn.f32 	%f175, %f8, %f173, %f174;
	st.shared.f32 	[%r42], %f175;
	fma.rn.f32 	%f237, %f173, %f175, %f237;
	@%p29 bra 	$L__BB4_36;
	ld.global.f32 	%f176, [%rd6+8];
	add.s32 	%r159, %r42, %r25;
	ld.shared.f32 	%f177, [%r159];
	fma.rn.f32 	%f178, %f8, %f176, %f177;
	st.shared.f32 	[%r159], %f178;
	fma.rn.f32 	%f237, %f176, %f178, %f237;
$L__BB4_36:
	mul.f32 	%f240, %f4, %f237;
	setp.leu.f32 	%p30, %f240, 0f00000000;
	abs.f32 	%f179, %f240;
	setp.geu.f32 	%p31, %f5, %f179;
	or.pred  	%p32, %p30, %p31;
	@%p32 bra 	$L__BB4_38;
	sub.f32 	%f238, %f240, %f5;
	bra.uni 	$L__BB4_39;
$L__BB4_38:
	setp.lt.f32 	%p33, %f5, %f179;
	setp.lt.f32 	%p34, %f240, 0f00000000;
	add.f32 	%f180, %f5, %f240;
	selp.f32 	%f181, %f180, 0f00000000, %p33;
	selp.f32 	%f238, %f181, 0f00000000, %p34;
$L__BB4_39:
	mov.f32 	%f239, 0f3F800000;
	setp.gt.s32 	%p35, %r72, 2;
	@%p35 bra 	$L__BB4_42;
	setp.eq.s32 	%p38, %r72, 1;
	@%p38 bra 	$L__BB4_45;
	setp.eq.s32 	%p39, %r72, 2;
	mov.f32 	%f239, %f4;
	@%p39 bra 	$L__BB4_45;
	bra.uni 	$L__BB4_44;
$L__BB4_42:
	setp.eq.s32 	%p36, %r72, 3;
	@%p36 bra 	$L__BB4_45;
	setp.ne.s32 	%p37, %r72, 4;
	mov.f32 	%f239, %f4;
	@%p37 bra 	$L__BB4_44;
	bra.uni 	$L__BB4_45;
$L__BB4_44:
	mov.f32 	%f239, 0f00000000;
$L__BB4_45:
	setp.eq.s32 	%p40, %r9, 1;
	setp.eq.s32 	%p41, %r181, 0;
	and.pred  	%p42, %p40, %p41;
	@%p42 bra 	$L__BB4_47;
	add.f32 	%f184, %f6, %f239;
	div.rn.f32 	%f240, %f238, %f184;
$L__BB4_47:
	setp.lt.s32 	%p43, %r7, 1;
	st.global.f32 	[%rd5], %f240;
	setp.eq.f32 	%p44, %f240, 0f00000000;
	or.pred  	%p45, %p44, %p43;
	@%p45 bra 	$L__BB4_55;
	setp.lt.u32 	%p46, %r7, 4;
	mad.lo.s32 	%r50, %r181, %r7, %r4;
	mov.b32 	%r191, 0;
	@%p46 bra 	$L__BB4_51;
	mov.b32 	%r190, 0;
$L__BB4_50:
	mad.lo.s32 	%r162, %r190, %r73, %r1;
	shl.b32 	%r163, %r162, 2;
	mov.u32 	%r164, sdata;
	add.s32 	%r165, %r164, %r163;
	ld.shared.f32 	%f185, [%r165];
	add.s32 	%r166, %r50, %r190;
	mul.wide.s32 	%rd65, %r166, 4;
	add.s64 	%rd66, %rd2, %rd65;
	ld.global.f32 	%f186, [%rd66];
	mul.f32 	%f187, %f240, %f186;
	sub.f32 	%f188, %f185, %f187;
	st.shared.f32 	[%r165], %f188;
	add.s32 	%r167, %r165, %r25;
	ld.shared.f32 	%f189, [%r167];
	ld.global.f32 	%f190, [%rd66+4];
	mul.f32 	%f191, %f240, %f190;
	sub.f32 	%f192, %f189, %f191;
	st.shared.f32 	[%r167], %f192;
	add.s32 	%r168, %r167, %r25;
	ld.shared.f32 	%f193, [%r168];
	ld.global.f32 	%f194, [%rd66+8];
	mul.f32 	%f195, %f240, %f194;
	sub.f32 	%f196, %f193, %f195;
	st.shared.f32 	[%r168], %f196;
	add.s32 	%r169, %r168, %r25;
	ld.shared.f32 	%f197, [%r169];
	ld.global.f32 	%f198, [%rd66+12];
	mul.f32 	%f199, %f240, %f198;
	sub.f32 	%f200, %f197, %f199;
	st.shared.f32 	[%r169], %f200;
	add.s32 	%r190, %r190, 4;
	setp.ne.s32 	%p47, %r190, %r21;
	mov.u32 	%r191, %r21;
	@%p47 bra 	$L__BB4_50;
$L__BB4_51:
	setp.eq.s32 	%p48, %r20, 0;
	@%p48 bra 	$L__BB4_55;
	setp.eq.s32 	%p49, %r20, 1;
	mad.lo.s32 	%r170, %r191, %r73, %r1;
	shl.b32 	%r171, %r170, 2;
	mov.u32 	%r172, sdata;
	add.s32 	%r54, %r172, %r171;
	ld.shared.f32 	%f201, [%r54];
	add.s32 	%r173, %r50, %r191;
	mul.wide.s32 	%rd67, %r173, 4;
	add.s64 	%rd8, %rd2, %rd67;
	ld.global.f32 	%f202, [%rd8];
	mul.f32 	%f203, %f240, %f202;
	sub.f32 	%f204, %f201, %f203;
	st.shared.f32 	[%r54], %f204;
	@%p49 bra 	$L__BB4_55;
	setp.eq.s32 	%p50, %r20, 2;
	add.s32 	%r55, %r54, %r25;
	ld.shared.f32 	%f205, [%r55];
	ld.global.f32 	%f206, [%rd8+4];
	mul.f32 	%f207, %f240, %f206;
	sub.f32 	%f208, %f205, %f207;
	st.shared.f32 	[%r55], %f208;
	@%p50 bra 	$L__BB4_55;
	add.s32 	%r174, %r55, %r25;
	ld.shared.f32 	%f209, [%r174];
	ld.global.f32 	%f210, [%rd8+8];
	mul.f32 	%f211, %f240, %f210;
	sub.f32 	%f212, %f209, %f211;
	st.shared.f32 	[%r174], %f212;
$L__BB4_55:
	sub.f32 	%f213, %f8, %f240;
	mul.f32 	%f241, %f213, %f213;
	setp.eq.s32 	%p51, %r72, 4;
	@%p51 bra 	$L__BB4_57;
	setp.ne.s32 	%p52, %r72, 2;
	@%p52 bra 	$L__BB4_60;
$L__BB4_57:
	setp.ne.s32 	%p53, %r9, 1;
	or.pred  	%p55, %p53, %p41;
	@%p55 bra 	$L__BB4_59;
	mul.f32 	%f241, %f4, %f241;
	bra.uni 	$L__BB4_60;
$L__BB4_59:
	setp.eq.s32 	%p56, %r9, 0;
	mul.f32 	%f214, %f4, %f241;
	selp.f32 	%f241, %f214, %f241, %p56;
$L__BB4_60:
	setp.gt.f32 	%p57, %f241, %f242;
	selp.f32 	%f242, %f241, %f242, %p57;
	add.s32 	%r181, %r181, 1;
	setp.ne.s32 	%p58, %r181, %r8;
	@%p58 bra 	$L__BB4_13;
$L__BB4_61:
	add.s32 	%r180, %r180, 1;
	setp.ge.f32 	%p59, %f242, %f3;
	setp.lt.s32 	%p60, %r180, %r6;
	and.pred  	%p61, %p59, %p60;
	@%p61 bra 	$L__BB4_11;
$L__BB4_62:
	cvta.to.global.u64 	%rd68, %rd14;
	mul.wide.s32 	%rd69, %r2, 4;
	add.s64 	%rd70, %rd68, %rd69;
	ld.global.f32 	%f44, [%rd70];
	setp.lt.s32 	%p62, %r8, 1;
	@%p62 bra 	$L__BB4_69;
	and.b32  	%r58, %r8, 3;
	setp.lt.u32 	%p63, %r8, 4;
	mov.b32 	%r194, 0;
	@%p63 bra 	$L__BB4_66;
	and.b32  	%r194, %r8, 2147483644;
	neg.s32 	%r193, %r194;
	add.s64 	%rd9, %rd3, 8;
	mov.u32 	%r192, %r3;
$L__BB4_65:
	mul.wide.s32 	%rd71, %r192, 4;
	add.s64 	%rd72, %rd9, %rd71;
	ld.global.f32 	%f215, [%rd72+-8];
	mul.f32 	%f216, %f44, %f215;
	st.global.f32 	[%rd72+-8], %f216;
	ld.global.f32 	%f217, [%rd72+-4];
	mul.f32 	%f218, %f44, %f217;
	st.global.f32 	[%rd72+-4], %f218;
	ld.global.f32 	%f219, [%rd72];
	mul.f32 	%f220, %f44, %f219;
	st.global.f32 	[%rd72], %f220;
	ld.global.f32 	%f221, [%rd72+4];
	mul.f32 	%f222, %f44, %f221;
	st.global.f32 	[%rd72+4], %f222;
	add.s32 	%r193, %r193, 4;
	add.s32 	%r192, %r192, 4;
	setp.ne.s32 	%p64, %r193, 0;
	@%p64 bra 	$L__BB4_65;
$L__BB4_66:
	setp.eq.s32 	%p65, %r58, 0;
	@%p65 bra 	$L__BB4_69;
	add.s32 	%r196, %r3, %r194;
	neg.s32 	%r195, %r58;
$L__BB4_68:
	.pragma "nounroll";
	mul.wide.s32 	%rd73, %r196, 4;
	add.s64 	%rd74, %rd3, %rd73;
	ld.global.f32 	%f223, [%rd74];
	mul.f32 	%f224, %f44, %f223;
	st.global.f32 	[%rd74], %f224;
	add.s32 	%r196, %r196, 1;
	add.s32 	%r195, %r195, 1;
	setp.ne.s32 	%p66, %r195, 0;
	@%p66 bra 	$L__BB4_68;
$L__BB4_69:
	ret;

}
	// .globl	_Z37predictor_coefficient_unnormalizationPfPdS_S_S0_S_S0_S_iii
.visible .entry _Z37predictor_coefficient_unnormalizationPfPdS_S_S0_S_S0_S_iii(
	.param .u64 .ptr .align 1 _Z37predictor_coefficient_unnormalizationPfPdS_S_S0_S_S0_S_iii_param_0,
	.param .u64 .ptr .align 1 _Z37predictor_coefficient_unnormalizationPfPdS_S_S0_S_S0_S_iii_param_1,
	.param .u64 .ptr .align 1 _Z37predictor_coefficient_unnormalizationPfPdS_S_S0_S_S0_S_iii_param_2,
	.param .u64 .ptr .align 1 _Z37predictor_coefficient_unnormalizationPfPdS_S_S0_S_S0_S_iii_param_3,
	.param .u64 .ptr .align 1 _Z37predictor_coefficient_unnormalizationPfPdS_S_S0_S_S0_S_iii_param_4,
	.param .u64 .ptr .align 1 _Z37predictor_coefficient_unnormalizationPfPdS_S_S0_S_S0_S_iii_param_5,
	.param .u64 .ptr .align 1 _Z37predictor_coefficient_unnormalizationPfPdS_S_S0_S_S0_S_iii_param_6,
	.param .u64 .ptr .align 1 _Z37predictor_coefficient_unnormalizationPfPdS_S_S0_S_S0_S_iii_param_7,
	.param .u32 _Z37predictor_coefficient_unnormalizationPfPdS_S_S0_S_S0_S_iii_param_8,
	.param .u32 _Z37predictor_coefficient_unnormalizationPfPdS_S_S0_S_S0_S_iii_param_9,
	.param .u32 _Z37predictor_coefficient_unnormalizationPfPdS_S_S0_S_S0_S_iii_param_10
)
{
	.reg .pred 	%p<10>;
	.reg .b32 	%r<36>;
	.reg .b32 	%f<18>;
	.reg .b64 	%rd<28>;
	.reg .b64 	%fd<3>;

	ld.param.u64 	%rd9, [_Z37predictor_coefficient_unnormalizationPfPdS_S_S0_S_S0_S_iii_param_0];
	ld.param.u64 	%rd5, [_Z37predictor_coefficient_unnormalizationPfPdS_S_S0_S_S0_S_iii_param_1];
	ld.param.u64 	%rd6, [_Z37predictor_coefficient_unnormalizationPfPdS_S_S0_S_S0_S_iii_param_2];
	ld.param.u64 	%rd10, [_Z37predictor_coefficient_unnormalizationPfPdS_S_S0_S_S0_S_iii_param_5];
	ld.param.u64 	%rd7, [_Z37predictor_coefficient_unnormalizationPfPdS_S_S0_S_S0_S_iii_param_6];
	ld.param.u64 	%rd8, [_Z37predictor_coefficient_unnormalizationPfPdS_S_S0_S_S0_S_iii_param_7];
	ld.param.u32 	%r20, [_Z37predictor_coefficient_unnormalizationPfPdS_S_S0_S_S0_S_iii_param_8];
	ld.param.u32 	%r21, [_Z37predictor_coefficient_unnormalizationPfPdS_S_S0_S_S0_S_iii_param_9];
	ld.param.u32 	%r22, [_Z37predictor_coefficient_unnormalizationPfPdS_S_S0_S_S0_S_iii_param_10];
	cvta.to.global.u64 	%rd1, %rd10;
	cvta.to.global.u64 	%rd2, %rd9;
	mov.u32 	%r23, %ctaid.x;
	mov.u32 	%r24, %tid.x;
	mad.lo.s32 	%r1, %r20, %r23, %r24;
	add.s32 	%r25, %r21, -1;
	setp.eq.s32 	%p1, %r23, %r25;
	selp.b32 	%r26, %r22, %r20, %p1;
	setp.ge.s32 	%p2, %r24, %r26;
	@%p2 bra 	$L__BB5_9;
	cvta.to.global.u64 	%rd11, %rd6;
	mul.wide.s32 	%rd12, %r1, 4;
	add.s64 	%rd13, %rd11, %rd12;
	ld.global.f32 	%f1, [%rd13];
	cvt.rzi.s32.f32 	%r27, %f1;
	setp.ne.s32 	%p3, %r27, 1;
	@%p3 bra 	$L__BB5_9;
	cvta.to.global.u64 	%rd14, %rd5;
	mul.wide.s32 	%rd15, %r1, 8;
	add.s64 	%rd16, %rd14, %rd15;
	ld.global.f64 	%fd1, [%rd16];
	cvt.rzi.s32.f64 	%r2, %fd1;
	cvta.to.global.u64 	%rd17, %rd7;
	add.s64 	%rd18, %rd17, %rd15;
	ld.global.f64 	%fd2, [%rd18];
	cvt.rzi.s32.f64 	%r3, %fd2;
	cvta.to.global.u64 	%rd19, %rd8;
	add.s64 	%rd21, %rd19, %rd12;
	ld.global.f32 	%f2, [%rd21];
	cvt.rzi.s32.f32 	%r28, %f2;
	setp.eq.s32 	%p4, %r28, 1;
	selp.u32 	%r4, 1, 0, %p4;
	setp.le.s32 	%p5, %r3, %r4;
	@%p5 bra 	$L__BB5_9;
	sub.s32 	%r29, %r3, %r4;
	and.b32  	%r5, %r29, 3;
	setp.eq.s32 	%p6, %r5, 0;
	mov.u32 	%r33, %r4;
	@%p6 bra 	$L__BB5_6;
	add.s32 	%r32, %r2, %r4;
	neg.s32 	%r31, %r5;
	add.s32 	%r33, %r4, %r5;
$L__BB5_5:
	.pragma "nounroll";
	mul.wide.s32 	%rd22, %r32, 4;
	add.s64 	%rd23, %rd1, %rd22;
	add.s64 	%rd24, %rd2, %rd22;
	ld.global.f32 	%f3, [%rd24];
	ld.global.f32 	%f4, [%rd23];
	div.rn.f32 	%f5, %f3, %f4;
	st.global.f32 	[%rd24], %f5;
	add.s32 	%r32, %r32, 1;
	add.s32 	%r31, %r31, 1;
	setp.ne.s32 	%p7, %r31, 0;
	@%p7 bra 	$L__BB5_5;
$L__BB5_6:
	sub.s32 	%r30, %r4, %r3;
	setp.gt.u32 	%p8, %r30, -4;
	@%p8 bra 	$L__BB5_9;
	sub.s32 	%r35, %r33, %r3;
	add.s64 	%rd3, %rd2, 8;
	add.s32 	%r34, %r2, %r33;
	add.s64 	%rd4, %rd1, 8;
$L__BB5_8:
	mul.wide.s32 	%rd25, %r34, 4;
	add.s64 	%rd26, %rd3, %rd25;
	add.s64 	%rd27, %rd4, %rd25;
	ld.global.f32 	%f6, [%rd26+-8];
	ld.global.f32 	%f7, [%rd27+-8];
	div.rn.f32 	%f8, %f6, %f7;
	st.global.f32 	[%rd26+-8], %f8;
	ld.global.f32 	%f9, [%rd26+-4];
	ld.global.f32 	%f10, [%rd27+-4];
	div.rn.f32 	%f11, %f9, %f10;
	st.global.f32 	[%rd26+-4], %f11;
	ld.global.f32 	%f12, [%rd26];
	ld.global.f32 	%f13, [%rd27];
	div.rn.f32 	%f14, %f12, %f13;
	st.global.f32 	[%rd26], %f14;
	ld.global.f32 	%f15, [%rd26+4];
	ld.global.f32 	%f16, [%rd27+4];
	div.rn.f32 	%f17, %f15, %f16;
	st.global.f32 	[%rd26+4], %f17;
	add.s32 	%r35, %r35, 4;
	add.s32 	%r34, %r34, 4;
	setp.ne.s32 	%p9, %r35, 0;
	@%p9 bra 	$L__BB5_8;
$L__BB5_9:
	ret;

}
	// .globl	_Z39predictor_coefficient_unstandardizationPfPdS_S_S0_S_S_S0_S_iii
.visible .entry _Z39predictor_coefficient_unstandardizationPfPdS_S_S0_S_S_S0_S_iii(
	.param .u64 .ptr .align 1 _Z39predictor_coefficient_unstandardizationPfPdS_S_S0_S_S_S0_S_iii_param_0,
	.param .u64 .ptr .align 1 _Z39predictor_coefficient_unstandardizationPfPdS_S_S0_S_S_S0_S_iii_param_1,
	.param .u64 .ptr .align 1 _Z39predictor_coefficient_unstandardizationPfPdS_S_S0_S_S_S0_S_iii_param_2,
	.param .u64 .ptr .align 1 _Z39predictor_coefficient_unstandardizationPfPdS_S_S0_S_S_S0_S_iii_param_3,
	.param .u64 .ptr .align 1 _Z39predictor_coefficient_unstandardizationPfPdS_S_S0_S_S_S0_S_iii_param_4,
	.param .u64 .ptr .align 1 _Z39predictor_coefficient_unstandardizationPfPdS_S_S0_S_S_S0_S_iii_param_5,
	.param .u64 .ptr .align 1 _Z39predictor_coefficient_unstandardizationPfPdS_S_S0_S_S_S0_S_iii_param_6,
	.param .u64 .ptr .align 1 _Z39predictor_coefficient_unstandardizationPfPdS_S_S0_S_S_S0_S_iii_param_7,
	.param .u64 .ptr .align 1 _Z39predictor_coefficient_unstandardizationPfPdS_S_S0_S_S_S0_S_iii_param_8,
	.param .u32 _Z39predictor_coefficient_unstandardizationPfPdS_S_S0_S_S_S0_S_iii_param_9,
	.param .u32 _Z39predictor_coefficient_unstandardizationPfPdS_S_S0_S_S_S0_S_iii_param_10,
	.param .u32 _Z39predictor_coefficient_unstandardizationPfPdS_S_S0_S_S_S0_S_iii_param_11
)
{
	.reg .pred 	%p<11>;
	.reg .b32 	%r<38>;
	.reg .b32 	%f<44>;
	.reg .b64 	%rd<35>;
	.reg .b64 	%fd<3>;

	ld.param.u64 	%rd11, [_Z39predictor_coefficient_unstandardizationPfPdS_S_S0_S_S_S0_S_iii_param_0];
	ld.param.u64 	%rd7, [_Z39predictor_coefficient_unstandardizationPfPdS_S_S0_S_S_S0_S_iii_param_1];
	ld.param.u64 	%rd8, [_Z39predictor_coefficient_unstandardizationPfPdS_S_S0_S_S_S0_S_iii_param_2];
	ld.param.u64 	%rd12, [_Z39predictor_coefficient_unstandardizationPfPdS_S_S0_S_S_S0_S_iii_param_5];
	ld.param.u64 	%rd13, [_Z39predictor_coefficient_unstandardizationPfPdS_S_S0_S_S_S0_S_iii_param_6];
	ld.param.u64 	%rd9, [_Z39predictor_coefficient_unstandardizationPfPdS_S_S0_S_S_S0_S_iii_param_7];
	ld.param.u64 	%rd10, [_Z39predictor_coefficient_unstandardizationPfPdS_S_S0_S_S_S0_S_iii_param_8];
	ld.param.u32 	%r22, [_Z39predictor_coefficient_unstandardizationPfPdS_S_S0_S_S_S0_S_iii_param_9];
	ld.param.u32 	%r23, [_Z39predictor_coefficient_unstandardizationPfPdS_S_S0_S_S_S0_S_iii_param_10];
	ld.param.u32 	%r24, [_Z39predictor_coefficient_unstandardizationPfPdS_S_S0_S_S_S0_S_iii_param_11];
	cvta.to.global.u64 	%rd1, %rd13;
	cvta.to.global.u64 	%rd2, %rd12;
	cvta.to.global.u64 	%rd3, %rd11;
	mov.u32 	%r25, %ctaid.x;
	mov.u32 	%r26, %tid.x;
	mad.lo.s32 	%r1, %r22, %r25, %r26;
	add.s32 	%r27, %r23, -1;
	setp.eq.s32 	%p1, %r25, %r27;
	selp.b32 	%r28, %r24, %r22, %p1;
	setp.ge.s32 	%p2, %r26, %r28;
	@%p2 bra 	$L__BB6_11;
	cvta.to.global.u64 	%rd14, %rd8;
	mul.wide.s32 	%rd15, %r1, 4;
	add.s64 	%rd16, %rd14, %rd15;
	ld.global.f32 	%f8, [%rd16];
	cvt.rzi.s32.f32 	%r29, %f8;
	setp.ne.s32 	%p3, %r29, 1;
	@%p3 bra 	$L__BB6_11;
	cvta.to.global.u64 	%rd17, %rd7;
	mul.wide.s32 	%rd18, %r1, 8;
	add.s64 	%rd19, %rd17, %rd18;
	ld.global.f64 	%fd1, [%rd19];
	cvt.rzi.s32.f64 	%r2, %fd1;
	cvta.to.global.u64 	%rd20, %rd9;
	add.s64 	%rd21, %rd20, %rd18;
	ld.global.f64 	%fd2, [%rd21];
	cvt.rzi.s32.f64 	%r3, %fd2;
	cvta.to.global.u64 	%rd22, %rd10;
	add.s64 	%rd24, %rd22, %rd15;
	ld.global.f32 	%f10, [%rd24];
	cvt.rzi.s32.f32 	%r4, %f10;
	setp.eq.s32 	%p4, %r4, 1;
	selp.u32 	%r5, 1, 0, %p4;
	setp.le.s32 	%p5, %r3, %r5;
	mov.f32 	%f43, 0f00000000;
	@%p5 bra 	$L__BB6_9;
	sub.s32 	%r30, %r3, %r5;
	and.b32  	%r6, %r30, 3;
	setp.eq.s32 	%p6, %r6, 0;
	mov.f32 	%f43, 0f00000000;
	mov.u32 	%r35, %r5;
	@%p6 bra 	$L__BB6_6;
	add.s32 	%r33, %r2, %r5;
	neg.s32 	%r32, %r6;
	mov.f32 	%f43, 0f00000000;
	mov.u32 	%r35, %r5;
$L__BB6_5:
	.pragma "nounroll";
	mul.wide.s32 	%rd25, %r33, 4;
	add.s64 	%rd26, %rd1, %rd25;
	add.s64 	%rd27, %rd2, %rd25;
	add.s64 	%rd28, %rd3, %rd25;
	ld.global.f32 	%f14, [%rd28];
	ld.global.f32 	%f15, [%rd27];
	div.rn.f32 	%f16, %f14, %f15;
	st.global.f32 	[%rd28], %f16;
	ld.global.f32 	%f17, [%rd26];
	fma.rn.f32 	%f43, %f16, %f17, %f43;
	add.s32 	%r35, %r35, 1;
	add.s32 	%r33, %r33, 1;
	add.s32 	%r32, %r32, 1;
	setp.ne.s32 	%p7, %r32, 0;
	@%p7 bra 	$L__BB6_5;
$L__BB6_6:
	sub.s32 	%r31, %r5, %r3;
	setp.gt.u32 	%p8, %r31, -4;
	@%p8 bra 	$L__BB6_9;
	sub.s32 	%r37, %r35, %r3;
	add.s64 	%rd4, %rd3, 8;
	add.s32 	%r36, %r2, %r35;
	add.s64 	%rd5, %rd2, 8;
	add.s64 	%rd6, %rd1, 8;
$L__BB6_8:
	mul.wide.s32 	%rd29, %r36, 4;
	add.s64 	%rd30, %rd4, %rd29;
	add.s64 	%rd31, %rd5, %rd29;
	add.s64 	%rd32, %rd6, %rd29;
	ld.global.f32 	%f18, [%rd30+-8];
	ld.global.f32 	%f19, [%rd31+-8];
	div.rn.f32 	%f20, %f18, %f19;
	st.global.f32 	[%rd30+-8], %f20;
	ld.global.f32 	%f21, [%rd32+-8];
	fma.rn.f32 	%f22, %f20, %f21, %f43;
	ld.global.f32 	%f23, [%rd30+-4];
	ld.global.f32 	%f24, [%rd31+-4];
	div.rn.f32 	%f25, %f23, %f24;
	st.global.f32 	[%rd30+-4], %f25;
	ld.global.f32 	%f26, [%rd32+-4];
	fma.rn.f32 	%f27, %f25, %f26, %f22;
	ld.global.f32 	%f28, [%rd30];
	ld.global.f32 	%f29, [%rd31];
	div.rn.f32 	%f30, %f28, %f29;
	st.global.f32 	[%rd30], %f30;
	ld.global.f32 	%f31, [%rd32];
	fma.rn.f32 	%f32, %f30, %f31, %f27;
	ld.global.f32 	%f33, [%rd30+4];
	ld.global.f32 	%f34, [%rd31+4];
	div.rn.f32 	%f35, %f33, %f34;
	st.global.f32 	[%rd30+4], %f35;
	ld.global.f32 	%f36, [%rd32+4];
	fma.rn.f32 	%f43, %f35, %f36, %f32;
	add.s32 	%r37, %r37, 4;
	add.s32 	%r36, %r36, 4;
	setp.ne.s32 	%p9, %r37, 0;
	@%p9 bra 	$L__BB6_8;
$L__BB6_9:
	setp.ne.s32 	%p10, %r4, 1;
	@%p10 bra 	$L__BB6_11;
	mul.wide.s32 	%rd33, %r2, 4;
	add.s64 	%rd34, %rd3, %rd33;
	ld.global.f32 	%f37, [%rd34];
	sub.f32 	%f38, %f37, %f43;
	st.global.f32 	[%rd34], %f38;
$L__BB6_11:
	ret;

}


// ===== COMPILED SASS (sm_100) =====

	.target	sm_100

	.elftype	@"ET_EXEC"


//--------------------- .note.nv.tkinfo           --------------------------
	.section	.note.nv.tkinfo,"",@"SHT_NOTE"
	.sectionflags	@"SHF_NOTE_NV_TKINFO"
	.tkinfo
        /*0018*/ 	.word	0x00000002
        /*0030*/ 	.string	""
        /*0030*/ 	.string	"ptxas"
        /*0030*/ 	.string	"Cuda compilation tools, release 13.0, V13.0.88"
        /*0030*/ 	.string	"Build cuda_13.0.r13.0/compiler.36424714_0"
        /*0030*/ 	.string	"-arch sm_100 -m 64 "



//--------------------- .note.nv.cuinfo           --------------------------
	.section	.note.nv.cuinfo,"",@"SHT_NOTE"
	.sectionflags	@"SHF_NOTE_NV_CUINFO"
        /*0018*/ 	.short	0x0002
        /*001a*/ 	.short	0x0064
        /*001c*/ 	.short	0x0082
	.zero		2


//--------------------- .nv.info                  --------------------------
	.section	.nv.info,"",@"SHT_CUDA_INFO"
	.align	4


	//----- nvinfo : EIATTR_REGCOUNT
	.align		4
        /*0000*/ 	.byte	0x04, 0x2f
        /*0002*/ 	.short	(.L_1 - .L_0)
	.align		4
.L_0:
        /*0004*/ 	.word	index@(_Z23predictor_normalizationPfS_PdS0_S0_S0_S_iii)
        /*0008*/ 	.word	0x00000027


	//----- nvinfo : EIATTR_FRAME_SIZE
	.align		4
.L_1:
        /*000c*/ 	.byte	0x04, 0x11
        /*000e*/ 	.short	(.L_3 - .L_2)
	.align		4
.L_2:
        /*0010*/ 	.word	index@($__internal_11_$__cuda_sm3x_div_rn_noftz_f32_slowpath)
        /*0014*/ 	.word	0x00000000


	//----- nvinfo : EIATTR_FRAME_SIZE
	.align		4
.L_3:
        /*0018*/ 	.byte	0x04, 0x11
        /*001a*/ 	.short	(.L_5 - .L_4)
	.align		4
.L_4:
        /*001c*/ 	.word	index@($__internal_10_$__cuda_sm20_sqrt_rn_f32_slowpath)
        /*0020*/ 	.word	0x00000000


	//----- nvinfo : EIATTR_FRAME_SIZE
	.align		4
.L_5:
        /*0024*/ 	.byte	0x04, 0x11
        /*0026*/ 	.short	(.L_7 - .L_6)
	.align		4
.L_6:
        /*0028*/ 	.word	index@(_Z23predictor_normalizationPfS_PdS0_S0_S0_S_iii)
        /*002c*/ 	.word	0x00000000


	//----- nvinfo : EIATTR_REGCOUNT
	.align		4
.L_7:
        /*0030*/ 	.byte	0x04, 0x2f
        /*0032*/ 	.short	(.L_9 - .L_8)
	.align		4
.L_8:
        /*0034*/ 	.word	index@(_Z25predictor_standardizationPfS_S_PdS0_S0_S0_S_iii)
        /*0038*/ 	.word	0x00000028


	//----- nvinfo : EIATTR_FRAME_SIZE
	.align		4
.L_9:
        /*003c*/ 	.byte	0x04, 0x11
        /*003e*/ 	.short	(.L_11 - .L_10)
	.align		4
.L_10:
        /*0040*/ 	.word	index@($__internal_9_$__cuda_sm3x_div_rn_noftz_f32_slowpath)
        /*0044*/ 	.word	0x00000000


	//----- nvinfo : EIATTR_FRAME_SIZE
	.align		4
.L_11:
        /*0048*/ 	.byte	0x04, 0x11
        /*004a*/ 	.short	(.L_13 - .L_12)
	.align		4
.L_12:
        /*004c*/ 	.word	index@($__internal_8_$__cuda_sm20_sqrt_rn_f32_slowpath)
        /*0050*/ 	.word	0x00000000


	//----- nvinfo : EIATTR_FRAME_SIZE
	.align		4
.L_13:
        /*0054*/ 	.byte	0x04, 0x11
        /*0056*/ 	.short	(.L_15 - .L_14)
	.align		4
.L_14:
        /*0058*/ 	.word	index@(_Z25predictor_standardizationPfS_S_PdS0_S0_S0_S_iii)
        /*005c*/ 	.word	0x00000000


	//----- nvinfo : EIATTR_REGCOUNT
	.align		4
.L_15:
        /*0060*/ 	.byte	0x04, 0x2f
        /*0062*/ 	.short	(.L_17 - .L_16)
	.align		4
.L_16:
        /*0064*/ 	.word	index@(_Z21model_fit_preparationPfS_S_S_S_PdS0_iii)
        /*0068*/ 	.word	0x00000020


	//----- nvinfo : EIATTR_FRAME_SIZE
	.align		4
.L_17:
        /*006c*/ 	.byte	0x04, 0x11
        /*006e*/ 	.short	(.L_19 - .L_18)
	.align		4
.L_18:
        /*0070*/ 	.word	index@($__internal_7_$__cuda_sm3x_div_rn_noftz_f32_slowpath)
        /*0074*/ 	.word	0x00000000


	//----- nvinfo : EIATTR_FRAME_SIZE
	.align		4
.L_19:
        /*0078*/ 	.byte	0x04, 0x11
        /*007a*/ 	.short	(.L_21 - .L_20)
	.align		4
.L_20:
        /*007c*/ 	.word	index@($__internal_6_$__cuda_sm20_sqrt_rn_f32_slowpath)
        /*0080*/ 	.word	0x00000000


	//----- nvinfo : EIATTR_FRAME_SIZE
	.align		4
.L_21:
        /*0084*/ 	.byte	0x04, 0x11
        /*0086*/ 	.short	(.L_23 - .L_22)
	.align		4
.L_22:
        /*0088*/ 	.word	index@(_Z21model_fit_preparationPfS_S_S_S_PdS0_iii)
        /*008c*/ 	.word	0x00000000


	//----- nvinfo : EIATTR_REGCOUNT
	.align		4
.L_23:
        /*0090*/ 	.byte	0x04, 0x2f
        /*0092*/ 	.short	(.L_25 - .L_24)
	.align		4
.L_24:
        /*0094*/ 	.word	index@(_Z9model_fitPfPdS_S_S0_S0_S_S_S_S0_S0_S_S_S_S_iiii)
        /*0098*/ 	.word	0x0000002f


	//----- nvinfo : EIATTR_FRAME_SIZE
	.align		4
.L_25:
        /*009c*/ 	.byte	0x04, 0x11
        /*009e*/ 	.short	(.L_27 - .L_26)
	.align		4
.L_26:
        /*00a0*/ 	.word	index@($__internal_5_$__cuda_sm3x_div_rn_noftz_f32_slowpath)
        /*00a4*/ 	.word	0x00000000


	//----- nvinfo : EIATTR_FRAME_SIZE
	.align		4
.L_27:
        /*00a8*/ 	.byte	0x04, 0x11
        /*00aa*/ 	.short	(.L_29 - .L_28)
	.align		4
.L_28:
        /*00ac*/ 	.word	index@($__internal_4_$__cuda_sm20_rcp_rn_f32_slowpath)
        /*00b0*/ 	.word	0x00000000


	//----- nvinfo : EIATTR_FRAME_SIZE
	.align		4
.L_29:
        /*00b4*/ 	.byte	0x04, 0x11
        /*00b6*/ 	.short	(.L_31 - .L_30)
	.align		4
.L_30:
        /*00b8*/ 	.word	index@(_Z9model_fitPfPdS_S_S0_S0_S_S_S_S0_S0_S_S_S_S_iiii)
        /*00bc*/ 	.word	0x00000000


	//----- nvinfo : EIATTR_REGCOUNT
	.align		4
.L_31:
        /*00c0*/ 	.byte	0x04, 0x2f
        /*00c2*/ 	.short	(.L_33 - .L_32)
	.align		4
.L_32:
        /*00c4*/ 	.word	index@(_Z23model_fit_shared_memoryPfPdS_S_S0_S0_S_S_S_S0_S0_S_S_S_S_iiii)
        /*00c8*/ 	.word	0x00000028


	//----- nvinfo : EIATTR_FRAME_SIZE
	.align		4
.L_33:
        /*00cc*/ 	.byte	0x04, 0x11
        /*00ce*/ 	.short	(.L_35 - .L_34)
	.align		4
.L_34:
        /*00d0*/ 	.word	index@($__internal_3_$__cuda_sm3x_div_rn_noftz_f32_slowpath)
        /*00d4*/ 	.word	0x00000000


	//----- nvinfo : EIATTR_FRAME_SIZE
	.align		4
.L_35:
        /*00d8*/ 	.byte	0x04, 0x11
        /*00da*/ 	.short	(.L_37 - .L_36)
	.align		4
.L_36:
        /*00dc*/ 	.word	index@($__internal_2_$__cuda_sm20_rcp_rn_f32_slowpath)
        /*00e0*/ 	.word	0x00000000


	//----- nvinfo : EIATTR_FRAME_SIZE
	.align		4
.L_37:
        /*00e4*/ 	.byte	0x04, 0x11
        /*00e6*/ 	.short	(.L_39 - .L_38)
	.align		4
.L_38:
        /*00e8*/ 	.word	index@(_Z23model_fit_shared_memoryPfPdS_S_S0_S0_S_S_S_S0_S0_S_S_S_S_iiii)
        /*00ec*/ 	.word	0x00000000


	//----- nvinfo : EIATTR_REGCOUNT
	.align		4
.L_39:
        /*00f0*/ 	.byte	0x04, 0x2f
        /*00f2*/ 	.short	(.L_41 - .L_40)
	.align		4
.L_40:
        /*00f4*/ 	.word	index@(_Z37predictor_coefficient_unnormalizationPfPdS_S_S0_S_S0_S_iii)
        /*00f8*/ 	.word	0x0000001a


	//----- nvinfo : EIATTR_FRAME_SIZE
	.align		4
.L_41:
        /*00fc*/ 	.byte	0x04, 0x11
        /*00fe*/ 	.short	(.L_43 - .L_42)
	.align		4
.L_42:
        /*0100*/ 	.word	index@($__internal_1_$__cuda_sm3x_div_rn_noftz_f32_slowpath)
        /*0104*/ 	.word	0x00000000


	//----- nvinfo : EIATTR_FRAME_SIZE
	.align		4
.L_43:
        /*0108*/ 	.byte	0x04, 0x11
        /*010a*/ 	.short	(.L_45 - .L_44)
	.align		4
.L_44:
        /*010c*/ 	.word	index@(_Z37predictor_coefficient_unnormalizationPfPdS_S_S0_S_S0_S_iii)
        /*0110*/ 	.word	0x00000000


	//----- nvinfo : EIATTR_REGCOUNT
	.align		4
.L_45:
        /*0114*/ 	.byte	0x04, 0x2f
        /*0116*/ 	.short	(.L_47 - .L_46)
	.align		4
.L_46:
        /*0118*/ 	.word	index@(_Z39predictor_coefficient_unstandardizationPfPdS_S_S0_S_S_S0_S_iii)
        /*011c*/ 	.word	0x00000020


	//----- nvinfo : EIATTR_FRAME_SIZE
	.align		4
.L_47:
        /*0120*/ 	.byte	0x04, 0x11
        /*0122*/ 	.short	(.L_49 - .L_48)
	.align		4
.L_48:
        /*0124*/ 	.word	index@($__internal_0_$__cuda_sm3x_div_rn_noftz_f32_slowpath)
        /*0128*/ 	.word	0x00000000


	//----- nvinfo : EIATTR_FRAME_SIZE
	.align		4
.L_49:
        /*012c*/ 	.byte	0x04, 0x11
        /*012e*/ 	.short	(.L_51 - .L_50)
	.align		4
.L_50:
        /*0130*/ 	.word	index@(_Z39predictor_coefficient_unstandardizationPfPdS_S_S0_S_S_S0_S_iii)
        /*0134*/ 	.word	0x00000000


	//----- nvinfo : EIATTR_MIN_STACK_SIZE
	.align		4
.L_51:
        /*0138*/ 	.byte	0x04, 0x12
        /*013a*/ 	.short	(.L_53 - .L_52)
	.align		4
.L_52:
        /*013c*/ 	.word	index@(_Z39predictor_coefficient_unstandardizationPfPdS_S_S0_S_S_S0_S_iii)
        /*0140*/ 	.word	0x00000000


	//----- nvinfo : EIATTR_MIN_STACK_SIZE
	.align		4
.L_53:
        /*0144*/ 	.byte	0x04, 0x12
        /*0146*/ 	.short	(.L_55 - .L_54)
	.align		4
.L_54:
        /*0148*/ 	.word	index@(_Z37predictor_coefficient_unnormalizationPfPdS_S_S0_S_S0_S_iii)
        /*014c*/ 	.word	0x00000000


	//----- nvinfo : EIATTR_MIN_STACK_SIZE
	.align		4
.L_55:
        /*0150*/ 	.byte	0x04, 0x12
        /*0152*/ 	.short	(.L_57 - .L_56)
	.align		4
.L_56:
        /*0154*/ 	.word	index@(_Z23model_fit_shared_memoryPfPdS_S_S0_S0_S_S_S_S0_S0_S_S_S_S_iiii)
        /*0158*/ 	.word	0x00000000


	//----- nvinfo : EIATTR_MIN_STACK_SIZE
	.align		4
.L_57:
        /*015c*/ 	.byte	0x04, 0x12
        /*015e*/ 	.short	(.L_59 - .L_58)
	.align		4
.L_58:
        /*0160*/ 	.word	index@(_Z9model_fitPfPdS_S_S0_S0_S_S_S_S0_S0_S_S_S_S_iiii)
        /*0164*/ 	.word	0x00000000


	//----- nvinfo : EIATTR_MIN_STACK_SIZE
	.align		4
.L_59:
        /*0168*/ 	.byte	0x04, 0x12
        /*016a*/ 	.short	(.L_61 - .L_60)
	.align		4
.L_60:
        /*016c*/ 	.word	index@(_Z21model_fit_preparationPfS_S_S_S_PdS0_iii)
        /*0170*/ 	.word	0x00000000


	//----- nvinfo : EIATTR_MIN_STACK_SIZE
	.align		4
.L_61:
        /*0174*/ 	.byte	0x04, 0x12
        /*0176*/ 	.short	(.L_63 - .L_62)
	.align		4
.L_62:
        /*0178*/ 	.word	index@(_Z25predictor_standardizationPfS_S_PdS0_S0_S0_S_iii)
        /*017c*/ 	.word	0x00000000


	//----- nvinfo : EIATTR_MIN_STACK_SIZE
	.align		4
.L_63:
        /*0180*/ 	.byte	0x04, 0x12
        /*0182*/ 	.short	(.L_65 - .L_64)
	.align		4
.L_64:
        /*0184*/ 	.word	index@(_Z23predictor_normalizationPfS_PdS0_S0_S0_S_iii)
        /*0188*/ 	.word	0x00000000
.L_65:


//--------------------- .nv.compat                --------------------------
	.section	.nv.compat,"",@"SHT_CUDA_COMPAT_INFO"
	.align	4
        /*0000*/ 	.byte	0x02, 0x09, 0x00, 0x00, 0x02, 0x02, 0x01, 0x00, 0x02, 0x05, 0x05, 0x00, 0x03, 0x07, 0x01, 0x01
        /*0010*/ 	.byte	0x02, 0x03, 0x00, 0x00, 0x02, 0x06, 0x01, 0x00, 0x04, 0x0b, 0x08, 0x00, 0x01, 0x00, 0x00, 0x00
        /*0020*/ 	.byte	0x00, 0x00, 0x00, 0x00


//--------------------- .nv.info._Z39predictor_coefficient_unstandardizationPfPdS_S_S0_S_S_S0_S_iii --------------------------
	.section	.nv.info._Z39predictor_coefficient_unstandardizationPfPdS_S_S0_S_S_S0_S_iii,"",@"SHT_CUDA_INFO"
	.sectionflags	@""
	.align	4


	//----- nvinfo : EIATTR_CUDA_API_VERSION
	.align		4
        /*0000*/ 	.byte	0x04, 0x37
        /*0002*/ 	.short	(.L_67 - .L_66)
.L_66:
        /*0004*/ 	.word	0x00000082


	//----- nvinfo : EIATTR_KPARAM_INFO
	.align		4
.L_67:
        /*0008*/ 	.byte	0x04, 0x17
        /*000a*/ 	.short	(.L_69 - .L_68)
.L_68:
        /*000c*/ 	.word	0x00000000
        /*0010*/ 	.short	0x000b
        /*0012*/ 	.short	0x0050
        /*0014*/ 	.byte	0x00, 0xf0, 0x11, 0x00


	//----- nvinfo : EIATTR_KPARAM_INFO
	.align		4
.L_69:
        /*0018*/ 	.byte	0x04, 0x17
        /*001a*/ 	.short	(.L_71 - .L_70)
.L_70:
        /*001c*/ 	.word	0x00000000
        /*0020*/ 	.short	0x000a
        /*0022*/ 	.short	0x004c
        /*0024*/ 	.byte	0x00, 0xf0, 0x11, 0x00


	//----- nvinfo : EIATTR_KPARAM_INFO
	.align		4
.L_71:
        /*0028*/ 	.byte	0x04, 0x17
        /*002a*/ 	.short	(.L_73 - .L_72)
.L_72:
        /*002c*/ 	.word	0x00000000
        /*0030*/ 	.short	0x0009
        /*0032*/ 	.short	0x0048
        /*0034*/ 	.byte	0x00, 0xf0, 0x11, 0x00


	//----- nvinfo : EIATTR_KPARAM_INFO
	.align		4
.L_73:
        /*0038*/ 	.byte	0x04, 0x17
        /*003a*/ 	.short	(.L_75 - .L_74)
.L_74:
        /*003c*/ 	.word	0x00000000
        /*0040*/ 	.short	0x0008
        /*0042*/ 	.short	0x0040
        /*0044*/ 	.byte	0x00, 0xf5, 0x21, 0x00


	//----- nvinfo : EIATTR_KPARAM_INFO
	.align		4
.L_75:
        /*0048*/ 	.byte	0x04, 0x17
        /*004a*/ 	.short	(.L_77 - .L_76)
.L_76:
        /*004c*/ 	.word	0x00000000
        /*0050*/ 	.short	0x0007
        /*0052*/ 	.short	0x0038
        /*0054*/ 	.byte	0x00, 0xf5, 0x21, 0x00


	//----- nvinfo : EIATTR_KPARAM_INFO
	.align		4
.L_77:
        /*0058*/ 	.byte	0x04, 0x17
        /*005a*/ 	.short	(.L_79 - .L_78)
.L_78:
        /*005c*/ 	.word	0x00000000
        /*0060*/ 	.short	0x0006
        /*0062*/ 	.short	0x0030
        /*0064*/ 	.byte	0x00, 0xf5, 0x21, 0x00


	//----- nvinfo : EIATTR_KPARAM_INFO
	.align		4
.L_79:
        /*0068*/ 	.byte	0x04, 0x17
        /*006a*/ 	.short	(.L_81 - .L_80)
.L_80:
        /*006c*/ 	.word	0x00000000
        /*0070*/ 	.short	0x0005
        /*0072*/ 	.short	0x0028
        /*0074*/ 	.byte	0x00, 0xf5, 0x21, 0x00


	//----- nvinfo : EIATTR_KPARAM_INFO
	.align		4
.L_81:
        /*0078*/ 	.byte	0x04, 0x17
        /*007a*/ 	.short	(.L_83 - .L_82)
.L_82:
        /*007c*/ 	.word	0x00000000
        /*0080*/ 	.short	0x0004
        /*0082*/ 	.short	0x0020
        /*0084*/ 	.byte	0x00, 0xf5, 0x21, 0x00


	//----- nvinfo : EIATTR_KPARAM_INFO
	.align		4
.L_83:
        /*0088*/ 	.byte	0x04, 0x17
        /*008a*/ 	.short	(.L_85 - .L_84)
.L_84:
        /*008c*/ 	.word	0x00000000
        /*0090*/ 	.short	0x0003
        /*0092*/ 	.short	0x0018
        /*0094*/ 	.byte	0x00, 0xf5, 0x21, 0x00


	//----- nvinfo : EIATTR_KPARAM_INFO
	.align		4
.L_85:
        /*0098*/ 	.byte	0x04, 0x17
        /*009a*/ 	.short	(.L_87 - .L_86)
.L_86:
        /*009c*/ 	.word	0x00000000
        /*00a0*/ 	.short	0x0002
        /*00a2*/ 	.short	0x0010
        /*00a4*/ 	.byte	0x00, 0xf5, 0x21, 0x00


	//----- nvinfo : EIATTR_KPARAM_INFO
	.align		4
.L_87:
        /*00a8*/ 	.byte	0x04, 0x17
        /*00aa*/ 	.short	(.L_89 - .L_88)
.L_88:
        /*00ac*/ 	.word	0x00000000
        /*00b0*/ 	.short	0x0001
        /*00b2*/ 	.short	0x0008
        /*00b4*/ 	.byte	0x00, 0xf5, 0x21, 0x00


	//----- nvinfo : EIATTR_KPARAM_INFO
	.align		4
.L_89:
        /*00b8*/ 	.byte	0x04, 0x17
        /*00ba*/ 	.short	(.L_91 - .L_90)
.L_90:
        /*00bc*/ 	.word	0x00000000
        /*00c0*/ 	.short	0x0000
        /*00c2*/ 	.short	0x0000
        /*00c4*/ 	.byte	0x00, 0xf5, 0x21, 0x00


	//----- nvinfo : EIATTR_SPARSE_MMA_MASK
	.align		4
.L_91:
        /*00c8*/ 	.byte	0x03, 0x50
        /*00ca*/ 	.short	0x0000


	//----- nvinfo : EIATTR_MAXREG_COUNT
	.align		4
        /*00cc*/ 	.byte	0x03, 0x1b
        /*00ce*/ 	.short	0x00ff


	//----- nvinfo : EIATTR_MERCURY_ISA_VERSION
	.align		4
        /*00d0*/ 	.byte	0x03, 0x5f
        /*00d2*/ 	.short	0x0101


	//----- nvinfo : EIATTR_VRC_CTA_INIT_COUNT
	.align		4
        /*00d4*/ 	.byte	0x02, 0x4a
	.zero		1
	.zero		1


	//----- nvinfo : EIATTR_EXIT_INSTR_OFFSETS
	.align		4
        /*00d8*/ 	.byte	0x04, 0x1c
        /*00da*/ 	.short	(.L_93 - .L_92)


	//   ....[0]....
.L_92:
        /*00dc*/ 	.word	0x00000090


	//   ....[1]....
        /*00e0*/ 	.word	0x00000100


	//   ....[2]....
        /*00e4*/ 	.word	0x00000ae0


	//   ....[3]....
        /*00e8*/ 	.word	0x00000b40


	//----- nvinfo : EIATTR_CRS_STACK_SIZE
	.align		4
.L_93:
        /*00ec*/ 	.byte	0x04, 0x1e
        /*00ee*/ 	.short	(.L_95 - .L_94)
.L_94:
        /*00f0*/ 	.word	0x00000000


	//----- nvinfo : EIATTR_CBANK_PARAM_SIZE
	.align		4
.L_95:
        /*00f4*/ 	.byte	0x03, 0x19
        /*00f6*/ 	.short	0x0054


	//----- nvinfo : EIATTR_PARAM_CBANK
	.align		4
        /*00f8*/ 	.byte	0x04, 0x0a
        /*00fa*/ 	.short	(.L_97 - .L_96)
	.align		4
.L_96:
        /*00fc*/ 	.word	index@(.nv.constant0._Z39predictor_coefficient_unstandardizationPfPdS_S_S0_S_S_S0_S_iii)
        /*0100*/ 	.short	0x0380
        /*0102*/ 	.short	0x0054


	//----- nvinfo : EIATTR_SW_WAR
	.align		4
.L_97:
        /*0104*/ 	.byte	0x04, 0x36
        /*0106*/ 	.short	(.L_99 - .L_98)
.L_98:
        /*0108*/ 	.word	0x00000008
.L_99:


//--------------------- .nv.info._Z37predictor_coefficient_unnormalizationPfPdS_S_S0_S_S0_S_iii --------------------------
	.section	.nv.info._Z37predictor_coefficient_unnormalizationPfPdS_S_S0_S_S0_S_iii,"",@"SHT_CUDA_INFO"
	.sectionflags	@""
	.align	4


	//----- nvinfo : EIATTR_CUDA_API_VERSION
	.align		4
        /*0000*/ 	.byte	0x04, 0x37
        /*0002*/ 	.short	(.L_101 - .L_100)
.L_100:
        /*0004*/ 	.word	0x00000082


	//----- nvinfo : EIATTR_KPARAM_INFO
	.align		4
.L_101:
        /*0008*/ 	.byte	0x04, 0x17
        /*000a*/ 	.short	(.L_103 - .L_102)
.L_102:
        /*000c*/ 	.word	0x00000000
        /*0010*/ 	.short	0x000a
        /*0012*/ 	.short	0x0048
        /*0014*/ 	.byte	0x00, 0xf0, 0x11, 0x00


	//----- nvinfo : EIATTR_KPARAM_INFO
	.align		4
.L_103:
        /*0018*/ 	.byte	0x04, 0x17
        /*001a*/ 	.short	(.L_105 - .L_104)
.L_104:
        /*001c*/ 	.word	0x00000000
        /*0020*/ 	.short	0x0009
        /*0022*/ 	.short	0x0044
        /*0024*/ 	.byte	0x00, 0xf0, 0x11, 0x00


	//----- nvinfo : EIATTR_KPARAM_INFO
	.align		4
.L_105:
        /*0028*/ 	.byte	0x04, 0x17
        /*002a*/ 	.short	(.L_107 - .L_106)
.L_106:
        /*002c*/ 	.word	0x00000000
        /*0030*/ 	.short	0x0008
        /*0032*/ 	.short	0x0040
        /*0034*/ 	.byte	0x00, 0xf0, 0x11, 0x00


	//----- nvinfo : EIATTR_KPARAM_INFO
	.align		4
.L_107:
        /*0038*/ 	.byte	0x04, 0x17
        /*003a*/ 	.short	(.L_109 - .L_108)
.L_108:
        /*003c*/ 	.word	0x00000000
        /*0040*/ 	.short	0x0007
        /*0042*/ 	.short	0x0038
        /*0044*/ 	.byte	0x00, 0xf5, 0x21, 0x00


	//----- nvinfo : EIATTR_KPARAM_INFO
	.align		4
.L_109:
        /*0048*/ 	.byte	0x04, 0x17
        /*004a*/ 	.short	(.L_111 - .L_110)
.L_110:
        /*004c*/ 	.word	0x00000000
        /*0050*/ 	.short	0x0006
        /*0052*/ 	.short	0x0030
        /*0054*/ 	.byte	0x00, 0xf5, 0x21, 0x00


	//----- nvinfo : EIATTR_KPARAM_INFO
	.align		4
.L_111:
        /*0058*/ 	.byte	0x04, 0x17
        /*005a*/ 	.short	(.L_113 - .L_112)
.L_112:
        /*005c*/ 	.word	0x00000000
        /*0060*/ 	.short	0x0005
        /*0062*/ 	.short	0x0028
        /*0064*/ 	.byte	0x00, 0xf5, 0x21, 0x00


	//----- nvinfo : EIATTR_KPARAM_INFO
	.align		4
.L_113:
        /*0068*/ 	.byte	0x04, 0x17
        /*006a*/ 	.short	(.L_115 - .L_114)
.L_114:
        /*006c*/ 	.word	0x00000000
        /*0070*/ 	.short	0x0004
        /*0072*/ 	.short	0x0020
        /*0074*/ 	.byte	0x00, 0xf5, 0x21, 0x00


	//----- nvinfo : EIATTR_KPARAM_INFO
	.align		4
.L_115:
        /*0078*/ 	.byte	0x04, 0x17
        /*007a*/ 	.short	(.L_117 - .L_116)
.L_116:
        /*007c*/ 	.word	0x00000000
        /*0080*/ 	.short	0x0003
        /*0082*/ 	.short	0x0018
        /*0084*/ 	.byte	0x00, 0xf5, 0x21, 0x00


	//----- nvinfo : EIATTR_KPARAM_INFO
	.align		4
.L_117:
        /*0088*/ 	.byte	0x04, 0x17
        /*008a*/ 	.short	(.L_119 - .L_118)
.L_118:
        /*008c*/ 	.word	0x00000000
        /*0090*/ 	.short	0x0002
        /*0092*/ 	.short	0x0010
        /*0094*/ 	.byte	0x00, 0xf5, 0x21, 0x00


	//----- nvinfo : EIATTR_KPARAM_INFO
	.align		4
.L_119:
        /*0098*/ 	.byte	0x04, 0x17
        /*009a*/ 	.short	(.L_121 - .L_120)
.L_120:
        /*009c*/ 	.word	0x00000000
        /*00a0*/ 	.short	0x0001
        /*00a2*/ 	.short	0x0008
        /*00a4*/ 	.byte	0x00, 0xf5, 0x21, 0x00


	//----- nvinfo : EIATTR_KPARAM_INFO
	.align		4
.L_121:
        /*00a8*/ 	.byte	0x04, 0x17
        /*00aa*/ 	.short	(.L_123 - .L_122)
.L_122:
        /*00ac*/ 	.word	0x00000000
        /*00b0*/ 	.short	0x0000
        /*00b2*/ 	.short	0x0000
        /*00b4*/ 	.byte	0x00, 0xf5, 0x21, 0x00


	//----- nvinfo : EIATTR_SPARSE_MMA_MASK
	.align		4
.L_123:
        /*00b8*/ 	.byte	0x03, 0x50
        /*00ba*/ 	.short	0x0000


	//----- nvinfo : EIATTR_MAXREG_COUNT
	.align		4
        /*00bc*/ 	.byte	0x03, 0x1b
        /*00be*/ 	.short	0x00ff


	//----- nvinfo : EIATTR_MERCURY_ISA_VERSION
	.align		4
        /*00c0*/ 	.byte	0x03, 0x5f
        /*00c2*/ 	.short	0x0101


	//----- nvinfo : EIATTR_VRC_CTA_INIT_COUNT
	.align		4
        /*00c4*/ 	.byte	0x02, 0x4a
	.zero		1
	.zero		1


	//----- nvinfo : EIATTR_EXIT_INSTR_OFFSETS
	.align		4
        /*00c8*/ 	.byte	0x04, 0x1c
        /*00ca*/ 	.short	(.L_125 - .L_124)


	//   ....[0]....
.L_124:
        /*00cc*/ 	.word	0x00000090


	//   ....[1]....
        /*00d0*/ 	.word	0x00000100


	//   ....[2]....
        /*00d4*/ 	.word	0x000001e0


	//   ....[3]....
        /*00d8*/ 	.word	0x00000440


	//   ....[4]....
        /*00dc*/ 	.word	0x000009b0


	//----- nvinfo : EIATTR_CRS_STACK_SIZE
	.align		4
.L_125:
        /*00e0*/ 	.byte	0x04, 0x1e
        /*00e2*/ 	.short	(.L_127 - .L_126)
.L_126:
        /*00e4*/ 	.word	0x00000000


	//----- nvinfo : EIATTR_CBANK_PARAM_SIZE
	.align		4
.L_127:
        /*00e8*/ 	.byte	0x03, 0x19
        /*00ea*/ 	.short	0x004c


	//----- nvinfo : EIATTR_PARAM_CBANK
	.align		4
        /*00ec*/ 	.byte	0x04, 0x0a
        /*00ee*/ 	.short	(.L_129 - .L_128)
	.align		4
.L_128:
        /*00f0*/ 	.word	index@(.nv.constant0._Z37predictor_coefficient_unnormalizationPfPdS_S_S0_S_S0_S_iii)
        /*00f4*/ 	.short	0x0380
        /*00f6*/ 	.short	0x004c


	//----- nvinfo : EIATTR_SW_WAR
	.align		4
.L_129:
        /*00f8*/ 	.byte	0x04, 0x36
        /*00fa*/ 	.short	(.L_131 - .L_130)
.L_130:
        /*00fc*/ 	.word	0x00000008
.L_131:


//--------------------- .nv.info._Z23model_fit_shared_memoryPfPdS_S_S0_S0_S_S_S_S0_S0_S_S_S_S_iiii --------------------------
	.section	.nv.info._Z23model_fit_shared_memoryPfPdS_S_S0_S0_S_S_S_S0_S0_S_S_S_S_iiii,"",@"SHT_CUDA_INFO"
	.sectionflags	@""
	.align	4


	//----- nvinfo : EIATTR_CUDA_API_VERSION
	.align		4
        /*0000*/ 	.byte	0x04, 0x37
        /*0002*/ 	.short	(.L_133 - .L_132)
.L_132:
        /*0004*/ 	.word	0x00000082


	//----- nvinfo : EIATTR_KPARAM_INFO
	.align		4
.L_133:
        /*0008*/ 	.byte	0x04, 0x17
        /*000a*/ 	.short	(.L_135 - .L_134)
.L_134:
        /*000c*/ 	.word	0x00000000
        /*0010*/ 	.short	0x0012
        /*0012*/ 	.short	0x0084
        /*0014*/ 	.byte	0x00, 0xf0, 0x11, 0x00


	//----- nvinfo : EIATTR_KPARAM_INFO
	.align		4
.L_135:
        /*0018*/ 	.byte	0x04, 0x17
        /*001a*/ 	.short	(.L_137 - .L_136)
.L_136:
        /*001c*/ 	.word	0x00000000
        /*0020*/ 	.short	0x0011
        /*0022*/ 	.short	0x0080
        /*0024*/ 	.byte	0x00, 0xf0, 0x11, 0x00


	//----- nvinfo : EIATTR_KPARAM_INFO
	.align		4
.L_137:
        /*0028*/ 	.byte	0x04, 0x17
        /*002a*/ 	.short	(.L_139 - .L_138)
.L_138:
        /*002c*/ 	.word	0x00000000
        /*0030*/ 	.short	0x0010
        /*0032*/ 	.short	0x007c
        /*0034*/ 	.byte	0x00, 0xf0, 0x11, 0x00


	//----- nvinfo : EIATTR_KPARAM_INFO
	.align		4
.L_139:
        /*0038*/ 	.byte	0x04, 0x17
        /*003a*/ 	.short	(.L_141 - .L_140)
.L_140:
        /*003c*/ 	.word	0x00000000
        /*0040*/ 	.short	0x000f
        /*0042*/ 	.short	0x0078
        /*0044*/ 	.byte	0x00, 0xf0, 0x11, 0x00


	//----- nvinfo : EIATTR_KPARAM_INFO
	.align		4
.L_141:
        /*0048*/ 	.byte	0x04, 0x17
        /*004a*/ 	.short	(.L_143 - .L_142)
.L_142:
        /*004c*/ 	.word	0x00000000
        /*0050*/ 	.short	0x000e
        /*0052*/ 	.short	0x0070
        /*0054*/ 	.byte	0x00, 0xf5, 0x21, 0x00


	//----- nvinfo : EIATTR_KPARAM_INFO
	.align		4
.L_143:
        /*0058*/ 	.byte	0x04, 0x17
        /*005a*/ 	.short	(.L_145 - .L_144)
.L_144:
        /*005c*/ 	.word	0x00000000
        /*0060*/ 	.short	0x000d
        /*0062*/ 	.short	0x0068
        /*0064*/ 	.byte	0x00, 0xf5, 0x21, 0x00


	//----- nvinfo : EIATTR_KPARAM_INFO
	.align		4
.L_145:
        /*0068*/ 	.byte	0x04, 0x17
        /*006a*/ 	.short	(.L_147 - .L_146)
.L_146:
        /*006c*/ 	.word	0x00000000
        /*0070*/ 	.short	0x000c
        /*0072*/ 	.short	0x0060
        /*0074*/ 	.byte	0x00, 0xf5, 0x21, 0x00


	//----- nvinfo : EIATTR_KPARAM_INFO
	.align		4
.L_147:
        /*0078*/ 	.byte	0x04, 0x17
        /*007a*/ 	.short	(.L_149 - .L_148)
.L_148:
        /*007c*/ 	.word	0x00000000
        /*0080*/ 	.short	0x000b
        /*0082*/ 	.short	0x0058
        /*0084*/ 	.byte	0x00, 0xf5, 0x21, 0x00


	//----- nvinfo : EIATTR_KPARAM_INFO
	.align		4
.L_149:
        /*0088*/ 	.byte	0x04, 0x17
        /*008a*/ 	.short	(.L_151 - .L_150)
.L_150:
        /*008c*/ 	.word	0x00000000
        /*0090*/ 	.short	0x000a
        /*0092*/ 	.short	0x0050
        /*0094*/ 	.byte	0x00, 0xf5, 0x21, 0x00


	//----- nvinfo : EIATTR_KPARAM_INFO
	.align		4
.L_151:
        /*0098*/ 	.byte	0x04, 0x17
        /*009a*/ 	.short	(.L_153 - .L_152)
.L_152:
        /*009c*/ 	.word	0x00000000
        /*00a0*/ 	.short	0x0009
        /*00a2*/ 	.short	0x0048
        /*00a4*/ 	.byte	0x00, 0xf5, 0x21, 0x00


	//----- nvinfo : EIATTR_KPARAM_INFO
	.align		4
.L_153:
        /*00a8*/ 	.byte	0x04, 0x17
        /*00aa*/ 	.short	(.L_155 - .L_154)
.L_154:
        /*00ac*/ 	.word	0x00000000
        /*00b0*/ 	.short	0x0008
        /*00b2*/ 	.short	0x0040
        /*00b4*/ 	.byte	0x00, 0xf5, 0x21, 0x00


	//----- nvinfo : EIATTR_KPARAM_INFO
	.align		4
.L_155:
        /*00b8*/ 	.byte	0x04, 0x17
        /*00ba*/ 	.short	(.L_157 - .L_156)
.L_156:
        /*00bc*/ 	.word	0x00000000
        /*00c0*/ 	.short	0x0007
        /*00c2*/ 	.short	0x0038
        /*00c4*/ 	.byte	0x00, 0xf5, 0x21, 0x00


	//----- nvinfo : EIATTR_KPARAM_INFO
	.align		4
.L_157:
        /*00c8*/ 	.byte	0x04, 0x17
        /*00ca*/ 	.short	(.L_159 - .L_158)
.L_158:
        /*00cc*/ 	.word	0x00000000
        /*00d0*/ 	.short	0x0006
        /*00d2*/ 	.short	0x0030
        /*00d4*/ 	.byte	0x00, 0xf5, 0x21, 0x00


	//----- nvinfo : EIATTR_KPARAM_INFO
	.align		4
.L_159:
        /*00d8*/ 	.byte	0x04, 0x17
        /*00da*/ 	.short	(.L_161 - .L_160)
.L_160:
        /*00dc*/ 	.word	0x00000000
        /*00e0*/ 	.short	0x0005
        /*00e2*/ 	.short	0x0028
        /*00e4*/ 	.byte	0x00, 0xf5, 0x21, 0x00


	//----- nvinfo : EIATTR_KPARAM_INFO
	.align		4
.L_161:
        /*00e8*/ 	.byte	0x04, 0x17
        /*00ea*/ 	.short	(.L_163 - .L_162)
.L_162:
        /*00ec*/ 	.word	0x00000000
        /*00f0*/ 	.short	0x0004
        /*00f2*/ 	.short	0x0020
        /*00f4*/ 	.byte	0x00, 0xf5, 0x21, 0x00


	//----- nvinfo : EIATTR_KPARAM_INFO
	.align		4
.L_163:
        /*00f8*/ 	.byte	0x04, 0x17
        /*00fa*/ 	.short	(.L_165 - .L_164)
.L_164:
        /*00fc*/ 	.word	0x00000000
        /*0100*/ 	.short	0x0003
        /*0102*/ 	.short	0x0018
        /*0104*/ 	.byte	0x00, 0xf5, 0x21, 0x00


	//----- nvinfo : EIATTR_KPARAM_INFO
	.align		4
.L_165:
        /*0108*/ 	.byte	0x04, 0x17
        /*010a*/ 	.short	(.L_167 - .L_166)
.L_166:
        /*010c*/ 	.word	0x00000000
        /*0110*/ 	.short	0x0002
        /*0112*/ 	.short	0x0010
        /*0114*/ 	.byte	0x00, 0xf5, 0x21, 0x00


	//----- nvinfo : EIATTR_KPARAM_INFO
	.align		4
.L_167:
        /*0118*/ 	.byte	0x04, 0x17
        /*011a*/ 	.short	(.L_169 - .L_168)
.L_168:
        /*011c*/ 	.word	0x00000000
        /*0120*/ 	.short	0x0001
        /*0122*/ 	.short	0x0008
        /*0124*/ 	.byte	0x00, 0xf5, 0x21, 0x00


	//----- nvinfo : EIATTR_KPARAM_INFO
	.align		4
.L_169:
        /*0128*/ 	.byte	0x04, 0x17
        /*012a*/ 	.short	(.L_171 - .L_170)
.L_170:
        /*012c*/ 	.word	0x00000000
        /*0130*/ 	.short	0x0000
        /*0132*/ 	.short	0x0000
        /*0134*/ 	.byte	0x00, 0xf5, 0x21, 0x00


	//----- nvinfo : EIATTR_SPARSE_MMA_MASK
	.align		4
.L_171:
        /*0138*/ 	.byte	0x03, 0x50
        /*013a*/ 	.short	0x0000


	//----- nvinfo : EIATTR_MAXREG_COUNT
	.align		4
        /*013c*/ 	.byte	0x03, 0x1b
        /*013e*/ 	.short	0x00ff


	//----- nvinfo : EIATTR_MERCURY_ISA_VERSION
	.align		4
        /*0140*/ 	.byte	0x03, 0x5f
        /*0142*/ 	.short	0x0101


	//----- nvinfo : EIATTR_VRC_CTA_INIT_COUNT
	.align		4
        /*0144*/ 	.byte	0x02, 0x4a
	.zero		1
	.zero		1


	//----- nvinfo : EIATTR_EXIT_INSTR_OFFSETS
	.align		4
        /*0148*/ 	.byte	0x04, 0x1c
        /*014a*/ 	.short	(.L_173 - .L_172)


	//   ....[0]....
.L_172:
        /*014c*/ 	.word	0x00000090


	//   ....[1]....
        /*0150*/ 	.word	0x00000110


	//   ....[2]....
        /*0154*/ 	.word	0x00002f10


	//   ....[3]....
        /*0158*/ 	.word	0x00003110


	//   ....[4]....
        /*015c*/ 	.word	0x000031d0


	//----- nvinfo : EIATTR_CRS_STACK_SIZE
	.align		4
.L_173:
        /*0160*/ 	.byte	0x04, 0x1e
        /*0162*/ 	.short	(.L_175 - .L_174)
.L_174:
        /*0164*/ 	.word	0x00000000


	//----- nvinfo : EIATTR_CBANK_PARAM_SIZE
	.align		4
.L_175:
        /*0168*/ 	.byte	0x03, 0x19
        /*016a*/ 	.short	0x0088


	//----- nvinfo : EIATTR_PARAM_CBANK
	.align		4
        /*016c*/ 	.byte	0x04, 0x0a
        /*016e*/ 	.short	(.L_177 - .L_176)
	.align		4
.L_176:
        /*0170*/ 	.word	index@(.nv.constant0._Z23model_fit_shared_memoryPfPdS_S_S0_S0_S_S_S_S0_S0_S_S_S_S_iiii)
        /*0174*/ 	.short	0x0380
        /*0176*/ 	.short	0x0088


	//----- nvinfo : EIATTR_SW_WAR
	.align		4
.L_177:
        /*0178*/ 	.byte	0x04, 0x36
        /*017a*/ 	.short	(.L_179 - .L_178)
.L_178:
        /*017c*/ 	.word	0x00000008
.L_179:


//--------------------- .nv.info._Z9model_fitPfPdS_S_S0_S0_S_S_S_S0_S0_S_S_S_S_iiii --------------------------
	.section	.nv.info._Z9model_fitPfPdS_S_S0_S0_S_S_S_S0_S0_S_S_S_S_iiii,"",@"SHT_CUDA_INFO"
	.sectionflags	@""
	.align	4


	//----- nvinfo : EIATTR_CUDA_API_VERSION
	.align		4
        /*0000*/ 	.byte	0x04, 0x37
        /*0002*/ 	.short	(.L_181 - .L_180)
.L_180:
        /*0004*/ 	.word	0x00000082


	//----- nvinfo : EIATTR_KPARAM_INFO
	.align		4
.L_181:
        /*0008*/ 	.byte	0x04, 0x17
        /*000a*/ 	.short	(.L_183 - .L_182)
.L_182:
        /*000c*/ 	.word	0x00000000
        /*0010*/ 	.short	0x0012
        /*0012*/ 	.short	0x0084
        /*0014*/ 	.byte	0x00, 0xf0, 0x11, 0x00


	//----- nvinfo : EIATTR_KPARAM_INFO
	.align		4
.L_183:
        /*0018*/ 	.byte	0x04, 0x17
        /*001a*/ 	.short	(.L_185 - .L_184)
.L_184:
        /*001c*/ 	.word	0x00000000
        /*0020*/ 	.short	0x0011
        /*0022*/ 	.short	0x0080
        /*0024*/ 	.byte	0x00, 0xf0, 0x11, 0x00


	//----- nvinfo : EIATTR_KPARAM_INFO
	.align		4
.L_185:
        /*0028*/ 	.byte	0x04, 0x17
        /*002a*/ 	.short	(.L_187 - .L_186)
.L_186:
        /*002c*/ 	.word	0x00000000
        /*0030*/ 	.short	0x0010
        /*0032*/ 	.short	0x007c
        /*0034*/ 	.byte	0x00, 0xf0, 0x11, 0x00


	//----- nvinfo : EIATTR_KPARAM_INFO
	.align		4
.L_187:
        /*0038*/ 	.byte	0x04, 0x17
        /*003a*/ 	.short	(.L_189 - .L_188)
.L_188:
        /*003c*/ 	.word	0x00000000
        /*0040*/ 	.short	0x000f
        /*0042*/ 	.short	0x0078
        /*0044*/ 	.byte	0x00, 0xf0, 0x11, 0x00


	//----- nvinfo : EIATTR_KPARAM_INFO
	.align		4
.L_189:
        /*0048*/ 	.byte	0x04, 0x17
        /*004a*/ 	.short	(.L_191 - .L_190)
.L_190:
        /*004c*/ 	.word	0x00000000
        /*0050*/ 	.short	0x000e
        /*0052*/ 	.short	0x0070
        /*0054*/ 	.byte	0x00, 0xf5, 0x21, 0x00


	//----- nvinfo : EIATTR_KPARAM_INFO
	.align		4
.L_191:
        /*0058*/ 	.byte	0x04, 0x17
        /*005a*/ 	.short	(.L_193 - .L_192)
.L_192:
        /*005c*/ 	.word	0x00000000
        /*0060*/ 	.short	0x000d
        /*0062*/ 	.short	0x0068
        /*0064*/ 	.byte	0x00, 0xf5, 0x21, 0x00


	//----- nvinfo : EIATTR_KPARAM_INFO
	.align		4
.L_193:
        /*0068*/ 	.byte	0x04, 0x17
        /*006a*/ 	.short	(.L_195 - .L_194)
.L_194:
        /*006c*/ 	.word	0x00000000
        /*0070*/ 	.short	0x000c
        /*0072*/ 	.short	0x0060
        /*0074*/ 	.byte	0x00, 0xf5, 0x21, 0x00


	//----- nvinfo : EIATTR_KPARAM_INFO
	.align		4
.L_195:
        /*0078*/ 	.byte	0x04, 0x17
        /*007a*/ 	.short	(.L_197 - .L_196)
.L_196:
        /*007c*/ 	.word	0x00000000
        /*0080*/ 	.short	0x000b
        /*0082*/ 	.short	0x0058
        /*0084*/ 	.byte	0x00, 0xf5, 0x21, 0x00


	//----- nvinfo : EIATTR_KPARAM_INFO
	.align		4
.L_197:
        /*0088*/ 	.byte	0x04, 0x17
        /*008a*/ 	.short	(.L_199 - .L_198)
.L_198:
        /*008c*/ 	.word	0x00000000
        /*0090*/ 	.short	0x000a
        /*0092*/ 	.short	0x0050
        /*0094*/ 	.byte	0x00, 0xf5, 0x21, 0x00


	//----- nvinfo : EIATTR_KPARAM_INFO
	.align		4
.L_199:
        /*0098*/ 	.byte	0x04, 0x17
        /*009a*/ 	.short	(.L_201 - .L_200)
.L_200:
        /*009c*/ 	.word	0x00000000
        /*00a0*/ 	.short	0x0009
        /*00a2*/ 	.short	0x0048
        /*00a4*/ 	.byte	0x00, 0xf5, 0x21, 0x00


	//----- nvinfo : EIATTR_KPARAM_INFO
	.align		4
.L_201:
        /*00a8*/ 	.byte	0x04, 0x17
        /*00aa*/ 	.short	(.L_203 - .L_202)
.L_202:
        /*00ac*/ 	.word	0x00000000
        /*00b0*/ 	.short	0x0008
        /*00b2*/ 	.short	0x0040
        /*00b4*/ 	.byte	0x00, 0xf5, 0x21, 0x00


	//----- nvinfo : EIATTR_KPARAM_INFO
	.align		4
.L_203:
        /*00b8*/ 	.byte	0x04, 0x17
        /*00ba*/ 	.short	(.L_205 - .L_204)
.L_204:
        /*00bc*/ 	.word	0x00000000
        /*00c0*/ 	.short	0x0007
        /*00c2*/ 	.short	0x0038
        /*00c4*/ 	.byte	0x00, 0xf5, 0x21, 0x00


	//----- nvinfo : EIATTR_KPARAM_INFO
	.align		4
.L_205:
        /*00c8*/ 	.byte	0x04, 0x17
        /*00ca*/ 	.short	(.L_207 - .L_206)
.L_206:
        /*00cc*/ 	.word	0x00000000
        /*00d0*/ 	.short	0x0006
        /*00d2*/ 	.short	0x0030
        /*00d4*/ 	.byte	0x00, 0xf5, 0x21, 0x00


	//----- nvinfo : EIATTR_KPARAM_INFO
	.align		4
.L_207:
        /*00d8*/ 	.byte	0x04, 0x17
        /*00da*/ 	.short	(.L_209 - .L_208)
.L_208:
        /*00dc*/ 	.word	0x00000000
        /*00e0*/ 	.short	0x0005
        /*00e2*/ 	.short	0x0028
        /*00e4*/ 	.byte	0x00, 0xf5, 0x21, 0x00


	//----- nvinfo : EIATTR_KPARAM_INFO
	.align		4
.L_209:
        /*00e8*/ 	.byte	0x04, 0x17
        /*00ea*/ 	.short	(.L_211 - .L_210)
.L_210:
        /*00ec*/ 	.word	0x00000000
        /*00f0*/ 	.short	0x0004
        /*00f2*/ 	.short	0x0020
        /*00f4*/ 	.byte	0x00, 0xf5, 0x21, 0x00


	//----- nvinfo : EIATTR_KPARAM_INFO
	.align		4
.L_211:
        /*00f8*/ 	.byte	0x04, 0x17
        /*00fa*/ 	.short	(.L_213 - .L_212)
.L_212:
        /*00fc*/ 	.word	0x00000000
        /*0100*/ 	.short	0x0003
        /*0102*/ 	.short	0x0018
        /*0104*/ 	.byte	0x00, 0xf5, 0x21, 0x00


	//----- nvinfo : EIATTR_KPARAM_INFO
	.align		4
.L_213:
        /*0108*/ 	.byte	0x04, 0x17
        /*010a*/ 	.short	(.L_215 - .L_214)
.L_214:
        /*010c*/ 	.word	0x00000000
        /*0110*/ 	.short	0x0002
        /*0112*/ 	.short	0x0010
        /*0114*/ 	.byte	0x00, 0xf5, 0x21, 0x00


	//----- nvinfo : EIATTR_KPARAM_INFO
	.align		4
.L_215:
        /*0118*/ 	.byte	0x04, 0x17
        /*011a*/ 	.short	(.L_217 - .L_216)
.L_216:
        /*011c*/ 	.word	0x00000000
        /*0120*/ 	.short	0x0001
        /*0122*/ 	.short	0x0008
        /*0124*/ 	.byte	0x00, 0xf5, 0x21, 0x00


	//----- nvinfo : EIATTR_KPARAM_INFO
	.align		4
.L_217:
        /*0128*/ 	.byte	0x04, 0x17
        /*012a*/ 	.short	(.L_219 - .L_218)
.L_218:
        /*012c*/ 	.word	0x00000000
        /*0130*/ 	.short	0x0000
        /*0132*/ 	.short	0x0000
        /*0134*/ 	.byte	0x00, 0xf5, 0x21, 0x00


	//----- nvinfo : EIATTR_SPARSE_MMA_MASK
	.align		4
.L_219:
        /*0138*/ 	.byte	0x03, 0x50
        /*013a*/ 	.short	0x0000


	//----- nvinfo : EIATTR_MAXREG_COUNT
	.align		4
        /*013c*/ 	.byte	0x03, 0x1b
        /*013e*/ 	.short	0x00ff


	//----- nvinfo : EIATTR_MERCURY_ISA_VERSION
	.align		4
        /*0140*/ 	.byte	0x03, 0x5f
        /*0142*/ 	.short	0x0101


	//----- nvinfo : EIATTR_VRC_CTA_INIT_COUNT
	.align		4
        /*0144*/ 	.byte	0x02, 0x4a
	.zero		1
	.zero		1


	//----- nvinfo : EIATTR_EXIT_INSTR_OFFSETS
	.align		4
        /*0148*/ 	.byte	0x04, 0x1c
        /*014a*/ 	.short	(.L_221 - .L_220)


	//   ....[0]....
.L_220:
        /*014c*/ 	.word	0x000000a0


	//   ....[1]....
        /*0150*/ 	.word	0x00000110


	//   ....[2]....
        /*0154*/ 	.word	0x00001d00


	//   ....[3]....
        /*0158*/ 	.word	0x00001f00


	//   ....[4]....
        /*015c*/ 	.word	0x00001fc0


	//----- nvinfo : EIATTR_CRS_STACK_SIZE
	.align		4
.L_221:
        /*0160*/ 	.byte	0x04, 0x1e
        /*0162*/ 	.short	(.L_223 - .L_222)
.L_222:
        /*0164*/ 	.word	0x00000000


	//----- nvinfo : EIATTR_CBANK_PARAM_SIZE
	.align		4
.L_223:
        /*0168*/ 	.byte	0x03, 0x19
        /*016a*/ 	.short	0x0088


	//----- nvinfo : EIATTR_PARAM_CBANK
	.align		4
        /*016c*/ 	.byte	0x04, 0x0a
        /*016e*/ 	.short	(.L_225 - .L_224)
	.align		4
.L_224:
        /*0170*/ 	.word	index@(.nv.constant0._Z9model_fitPfPdS_S_S0_S0_S_S_S_S0_S0_S_S_S_S_iiii)
        /*0174*/ 	.short	0x0380
        /*0176*/ 	.short	0x0088


	//----- nvinfo : EIATTR_SW_WAR
	.align		4
.L_225:
        /*0178*/ 	.byte	0x04, 0x36
        /*017a*/ 	.short	(.L_227 - .L_226)
.L_226:
        /*017c*/ 	.word	0x00000008
.L_227:


//--------------------- .nv.info._Z21model_fit_preparationPfS_S_S_S_PdS0_iii --------------------------
	.section	.nv.info._Z21model_fit_preparationPfS_S_S_S_PdS0_iii,"",@"SHT_CUDA_INFO"
	.sectionflags	@""
	.align	4


	//----- nvinfo : EIATTR_CUDA_API_VERSION
	.align		4
        /*0000*/ 	.byte	0x04, 0x37
        /*0002*/ 	.short	(.L_229 - .L_228)
.L_228:
        /*0004*/ 	.word	0x00000082


	//----- nvinfo : EIATTR_KPARAM_INFO
	.align		4
.L_229:
        /*0008*/ 	.byte	0x04, 0x17
        /*000a*/ 	.short	(.L_231 - .L_230)
.L_230:
        /*000c*/ 	.word	0x00000000
        /*0010*/ 	.short	0x0009
        /*0012*/ 	.short	0x0040
        /*0014*/ 	.byte	0x00, 0xf0, 0x11, 0x00


	//----- nvinfo : EIATTR_KPARAM_INFO
	.align		4
.L_231:
        /*0018*/ 	.byte	0x04, 0x17
        /*001a*/ 	.short	(.L_233 - .L_232)
.L_232:
        /*001c*/ 	.word	0x00000000
        /*0020*/ 	.short	0x0008
        /*0022*/ 	.short	0x003c
        /*0024*/ 	.byte	0x00, 0xf0, 0x11, 0x00


	//----- nvinfo : EIATTR_KPARAM_INFO
	.align		4
.L_233:
        /*0028*/ 	.byte	0x04, 0x17
        /*002a*/ 	.short	(.L_235 - .L_234)
.L_234:
        /*002c*/ 	.word	0x00000000
        /*0030*/ 	.short	0x0007
        /*0032*/ 	.short	0x0038
        /*0034*/ 	.byte	0x00, 0xf0, 0x11, 0x00


	//----- nvinfo : EIATTR_KPARAM_INFO
	.align		4
.L_235:
        /*0038*/ 	.byte	0x04, 0x17
        /*003a*/ 	.short	(.L_237 - .L_236)
.L_236:
        /*003c*/ 	.word	0x00000000
        /*0040*/ 	.short	0x0006
        /*0042*/ 	.short	0x0030
        /*0044*/ 	.byte	0x00, 0xf5, 0x21, 0x00


	//----- nvinfo : EIATTR_KPARAM_INFO
	.align		4
.L_237:
        /*0048*/ 	.byte	0x04, 0x17
        /*004a*/ 	.short	(.L_239 - .L_238)
.L_238:
        /*004c*/ 	.word	0x00000000
        /*0050*/ 	.short	0x0005
        /*0052*/ 	.short	0x0028
        /*0054*/ 	.byte	0x00, 0xf5, 0x21, 0x00


	//----- nvinfo : EIATTR_KPARAM_INFO
	.align		4
.L_239:
        /*0058*/ 	.byte	0x04, 0x17
        /*005a*/ 	.short	(.L_241 - .L_240)
.L_240:
        /*005c*/ 	.word	0x00000000
        /*0060*/ 	.short	0x0004
        /*0062*/ 	.short	0x0020
        /*0064*/ 	.byte	0x00, 0xf5, 0x21, 0x00


	//----- nvinfo : EIATTR_KPARAM_INFO
	.align		4
.L_241:
        /*0068*/ 	.byte	0x04, 0x17
        /*006a*/ 	.short	(.L_243 - .L_242)
.L_242:
        /*006c*/ 	.word	0x00000000
        /*0070*/ 	.short	0x0003
        /*0072*/ 	.short	0x0018
        /*0074*/ 	.byte	0x00, 0xf5, 0x21, 0x00


	//----- nvinfo : EIATTR_KPARAM_INFO
	.align		4
.L_243:
        /*0078*/ 	.byte	0x04, 0x17
        /*007a*/ 	.short	(.L_245 - .L_244)
.L_244:
        /*007c*/ 	.word	0x00000000
        /*0080*/ 	.short	0x0002
        /*0082*/ 	.short	0x0010
        /*0084*/ 	.byte	0x00, 0xf5, 0x21, 0x00


	//----- nvinfo : EIATTR_KPARAM_INFO
	.align		4
.L_245:
        /*0088*/ 	.byte	0x04, 0x17
        /*008a*/ 	.short	(.L_247 - .L_246)
.L_246:
        /*008c*/ 	.word	0x00000000
        /*0090*/ 	.short	0x0001
        /*0092*/ 	.short	0x0008
        /*0094*/ 	.byte	0x00, 0xf5, 0x21, 0x00


	//----- nvinfo : EIATTR_KPARAM_INFO
	.align		4
.L_247:
        /*0098*/ 	.byte	0x04, 0x17
        /*009a*/ 	.short	(.L_249 - .L_248)
.L_248:
        /*009c*/ 	.word	0x00000000
        /*00a0*/ 	.short	0x0000
        /*00a2*/ 	.short	0x0000
        /*00a4*/ 	.byte	0x00, 0xf5, 0x21, 0x00


	//----- nvinfo : EIATTR_SPARSE_MMA_MASK
	.align		4
.L_249:
        /*00a8*/ 	.byte	0x03, 0x50
        /*00aa*/ 	.short	0x0000


	//----- nvinfo : EIATTR_MAXREG_COUNT
	.align		4
        /*00ac*/ 	.byte	0x03, 0x1b
        /*00ae*/ 	.short	0x00ff


	//----- nvinfo : EIATTR_MERCURY_ISA_VERSION
	.align		4
        /*00b0*/ 	.byte	0x03, 0x5f
        /*00b2*/ 	.short	0x0101


	//----- nvinfo : EIATTR_VRC_CTA_INIT_COUNT
	.align		4
        /*00b4*/ 	.byte	0x02, 0x4a
	.zero		1
	.zero		1


	//----- nvinfo : EIATTR_EXIT_INSTR_OFFSETS
	.align		4
        /*00b8*/ 	.byte	0x04, 0x1c
        /*00ba*/ 	.short	(.L_251 - .L_250)


	//   ....[0]....
.L_250:
        /*00bc*/ 	.word	0x00000090


	//   ....[1]....
        /*00c0*/ 	.word	0x00001400


	//   ....[2]....
        /*00c4*/ 	.word	0x00001570


	//   ....[3]....
        /*00c8*/ 	.word	0x00001b10


	//   ....[4]....
        /*00cc*/ 	.word	0x00001cc0


	//----- nvinfo : EIATTR_CRS_STACK_SIZE
	.align		4
.L_251:
        /*00d0*/ 	.byte	0x04, 0x1e
        /*00d2*/ 	.short	(.L_253 - .L_252)
.L_252:
        /*00d4*/ 	.word	0x00000000


	//----- nvinfo : EIATTR_CBANK_PARAM_SIZE
	.align		4
.L_253:
        /*00d8*/ 	.byte	0x03, 0x19
        /*00da*/ 	.short	0x0044


	//----- nvinfo : EIATTR_PARAM_CBANK
	.align		4
        /*00dc*/ 	.byte	0x04, 0x0a
        /*00de*/ 	.short	(.L_255 - .L_254)
	.align		4
.L_254:
        /*00e0*/ 	.word	index@(.nv.constant0._Z21model_fit_preparationPfS_S_S_S_PdS0_iii)
        /*00e4*/ 	.short	0x0380
        /*00e6*/ 	.short	0x0044


	//----- nvinfo : EIATTR_SW_WAR
	.align		4
.L_255:
        /*00e8*/ 	.byte	0x04, 0x36
        /*00ea*/ 	.short	(.L_257 - .L_256)
.L_256:
        /*00ec*/ 	.word	0x00000008
.L_257:


//--------------------- .nv.info._Z25predictor_standardizationPfS_S_PdS0_S0_S0_S_iii --------------------------
	.section	.nv.info._Z25predictor_standardizationPfS_S_PdS0_S0_S0_S_iii,"",@"SHT_CUDA_INFO"
	.sectionflags	@""
	.align	4


	//----- nvinfo : EIATTR_CUDA_API_VERSION
	.align		4
        /*0000*/ 	.byte	0x04, 0x37
        /*0002*/ 	.short	(.L_259 - .L_258)
.L_258:
        /*0004*/ 	.word	0x00000082


	//----- nvinfo : EIATTR_KPARAM_INFO
	.align		4
.L_259:
        /*0008*/ 	.byte	0x04, 0x17
        /*000a*/ 	.short	(.L_261 - .L_260)
.L_260:
        /*000c*/ 	.word	0x00000000
        /*0010*/ 	.short	0x000a
        /*0012*/ 	.short	0x0048
        /*0014*/ 	.byte	0x00, 0xf0, 0x11, 0x00


	//----- nvinfo : EIATTR_KPARAM_INFO
	.align		4
.L_261:
        /*0018*/ 	.byte	0x04, 0x17
        /*001a*/ 	.short	(.L_263 - .L_262)
.L_262:
        /*001c*/ 	.word	0x00000000
        /*0020*/ 	.short	0x0009
        /*0022*/ 	.short	0x0044
        /*0024*/ 	.byte	0x00, 0xf0, 0x11, 0x00


	//----- nvinfo : EIATTR_KPARAM_INFO
	.align		4
.L_263:
        /*0028*/ 	.byte	0x04, 0x17
        /*002a*/ 	.short	(.L_265 - .L_264)
.L_264:
        /*002c*/ 	.word	0x00000000
        /*0030*/ 	.short	0x0008
        /*0032*/ 	.short	0x0040
        /*0034*/ 	.byte	0x00, 0xf0, 0x11, 0x00


	//----- nvinfo : EIATTR_KPARAM_INFO
	.align		4
.L_265:
        /*0038*/ 	.byte	0x04, 0x17
        /*003a*/ 	.short	(.L_267 - .L_266)
.L_266:
        /*003c*/ 	.word	0x00000000
        /*0040*/ 	.short	0x0007
        /*0042*/ 	.short	0x0038
        /*0044*/ 	.byte	0x00, 0xf5, 0x21, 0x00


	//----- nvinfo : EIATTR_KPARAM_INFO
	.align		4
.L_267:
        /*0048*/ 	.byte	0x04, 0x17
        /*004a*/ 	.short	(.L_269 - .L_268)
.L_268:
        /*004c*/ 	.word	0x00000000
        /*0050*/ 	.short	0x0006
        /*0052*/ 	.short	0x0030
        /*0054*/ 	.byte	0x00, 0xf5, 0x21, 0x00


	//----- nvinfo : EIATTR_KPARAM_INFO
	.align		4
.L_269:
        /*0058*/ 	.byte	0x04, 0x17
        /*005a*/ 	.short	(.L_271 - .L_270)
.L_270:
        /*005c*/ 	.word	0x00000000
        /*0060*/ 	.short	0x0005
        /*0062*/ 	.short	0x0028
        /*0064*/ 	.byte	0x00, 0xf5, 0x21, 0x00


	//----- nvinfo : EIATTR_KPARAM_INFO
	.align		4
.L_271:
        /*0068*/ 	.byte	0x04, 0x17
        /*006a*/ 	.short	(.L_273 - .L_272)
.L_272:
        /*006c*/ 	.word	0x00000000
        /*0070*/ 	.short	0x0004
        /*0072*/ 	.short	0x0020
        /*0074*/ 	.byte	0x00, 0xf5, 0x21, 0x00


	//----- nvinfo : EIATTR_KPARAM_INFO
	.align		4
.L_273:
        /*0078*/ 	.byte	0x04, 0x17
        /*007a*/ 	.short	(.L_275 - .L_274)
.L_274:
        /*007c*/ 	.word	0x00000000
        /*0080*/ 	.short	0x0003
        /*0082*/ 	.short	0x0018
        /*0084*/ 	.byte	0x00, 0xf5, 0x21, 0x00


	//----- nvinfo : EIATTR_KPARAM_INFO
	.align		4
.L_275:
        /*0088*/ 	.byte	0x04, 0x17
        /*008a*/ 	.short	(.L_277 - .L_276)
.L_276:
        /*008c*/ 	.word	0x00000000
        /*0090*/ 	.short	0x0002
        /*0092*/ 	.short	0x0010
        /*0094*/ 	.byte	0x00, 0xf5, 0x21, 0x00


	//----- nvinfo : EIATTR_KPARAM_INFO
	.align		4
.L_277:
        /*0098*/ 	.byte	0x04, 0x17
        /*009a*/ 	.short	(.L_279 - .L_278)
.L_278:
        /*009c*/ 	.word	0x00000000
        /*00a0*/ 	.short	0x0001
        /*00a2*/ 	.short	0x0008
        /*00a4*/ 	.byte	0x00, 0xf5, 0x21, 0x00


	//----- nvinfo : EIATTR_KPARAM_INFO
	.align		4
.L_279:
        /*00a8*/ 	.byte	0x04, 0x17
        /*00aa*/ 	.short	(.L_281 - .L_280)
.L_280:
        /*00ac*/ 	.word	0x00000000
        /*00b0*/ 	.short	0x0000
        /*00b2*/ 	.short	0x0000
        /*00b4*/ 	.byte	0x00, 0xf5, 0x21, 0x00


	//----- nvinfo : EIATTR_SPARSE_MMA_MASK
	.align		4
.L_281:
        /*00b8*/ 	.byte	0x03, 0x50
        /*00ba*/ 	.short	0x0000


	//----- nvinfo : EIATTR_MAXREG_COUNT
	.align		4
        /*00bc*/ 	.byte	0x03, 0x1b
        /*00be*/ 	.short	0x00ff


	//----- nvinfo : EIATTR_MERCURY_ISA_VERSION
	.align		4
        /*00c0*/ 	.byte	0x03, 0x5f
        /*00c2*/ 	.short	0x0101


	//----- nvinfo : EIATTR_VRC_CTA_INIT_COUNT
	.align		4
        /*00c4*/ 	.byte	0x02, 0x4a
	.zero		1
	.zero		1


	//----- nvinfo : EIATTR_EXIT_INSTR_OFFSETS
	.align		4
        /*00c8*/ 	.byte	0x04, 0x1c
        /*00ca*/ 	.short	(.L_283 - .L_282)


	//   ....[0]....
.L_282:
        /*00cc*/ 	.word	0x00000090


	//   ....[1]....
        /*00d0*/ 	.word	0x00001fd0


	//   ....[2]....
        /*00d4*/ 	.word	0x00002050


	//----- nvinfo : EIATTR_CRS_STACK_SIZE
	.align		4
.L_283:
        /*00d8*/ 	.byte	0x04, 0x1e
        /*00da*/ 	.short	(.L_285 - .L_284)
.L_284:
        /*00dc*/ 	.word	0x00000000


	//----- nvinfo : EIATTR_CBANK_PARAM_SIZE
	.align		4
.L_285:
        /*00e0*/ 	.byte	0x03, 0x19
        /*00e2*/ 	.short	0x004c


	//----- nvinfo : EIATTR_PARAM_CBANK
	.align		4
        /*00e4*/ 	.byte	0x04, 0x0a
        /*00e6*/ 	.short	(.L_287 - .L_286)
	.align		4
.L_286:
        /*00e8*/ 	.word	index@(.nv.constant0._Z25predictor_standardizationPfS_S_PdS0_S0_S0_S_iii)
        /*00ec*/ 	.short	0x0380
        /*00ee*/ 	.short	0x004c


	//----- nvinfo : EIATTR_SW_WAR
	.align		4
.L_287:
        /*00f0*/ 	.byte	0x04, 0x36
        /*00f2*/ 	.short	(.L_289 - .L_288)
.L_288:
        /*00f4*/ 	.word	0x00000008
.L_289:


//--------------------- .nv.info._Z23predictor_normalizationPfS_PdS0_S0_S0_S_iii --------------------------
	.section	.nv.info._Z23predictor_normalizationPfS_PdS0_S0_S0_S_iii,"",@"SHT_CUDA_INFO"
	.sectionflags	@""
	.align	4


	//----- nvinfo : EIATTR_CUDA_API_VERSION
	.align		4
        /*0000*/ 	.byte	0x04, 0x37
        /*0002*/ 	.short	(.L_291 - .L_290)
.L_290:
        /*0004*/ 	.word	0x00000082


	//----- nvinfo : EIATTR_KPARAM_INFO
	.align		4
.L_291:
        /*0008*/ 	.byte	0x04, 0x17
        /*000a*/ 	.short	(.L_293 - .L_292)
.L_292:
        /*000c*/ 	.word	0x00000000
        /*0010*/ 	.short	0x0009
        /*0012*/ 	.short	0x0040
        /*0014*/ 	.byte	0x00, 0xf0, 0x11, 0x00


	//----- nvinfo : EIATTR_KPARAM_INFO
	.align		4
.L_293:
        /*0018*/ 	.byte	0x04, 0x17
        /*001a*/ 	.short	(.L_295 - .L_294)
.L_294:
        /*001c*/ 	.word	0x00000000
        /*0020*/ 	.short	0x0008
        /*0022*/ 	.short	0x003c
        /*0024*/ 	.byte	0x00, 0xf0, 0x11, 0x00


	//----- nvinfo : EIATTR_KPARAM_INFO
	.align		4
.L_295:
        /*0028*/ 	.byte	0x04, 0x17
        /*002a*/ 	.short	(.L_297 - .L_296)
.L_296:
        /*002c*/ 	.word	0x00000000
        /*0030*/ 	.short	0x0007
        /*0032*/ 	.short	0x0038
        /*0034*/ 	.byte	0x00, 0xf0, 0x11, 0x00


	//----- nvinfo : EIATTR_KPARAM_INFO
	.align		4
.L_297:
        /*0038*/ 	.byte	0x04, 0x17
        /*003a*/ 	.short	(.L_299 - .L_298)
.L_298:
        /*003c*/ 	.word	0x00000000
        /*0040*/ 	.short	0x0006
        /*0042*/ 	.short	0x0030
        /*0044*/ 	.byte	0x00, 0xf5, 0x21, 0x00


	//----- nvinfo : EIATTR_KPARAM_INFO
	.align		4
.L_299:
        /*0048*/ 	.byte	0x04, 0x17
        /*004a*/ 	.short	(.L_301 - .L_300)
.L_300:
        /*004c*/ 	.word	0x00000000
        /*0050*/ 	.short	0x0005
        /*0052*/ 	.short	0x0028
        /*0054*/ 	.byte	0x00, 0xf5, 0x21, 0x00


	//----- nvinfo : EIATTR_KPARAM_INFO
	.align		4
.L_301:
        /*0058*/ 	.byte	0x04, 0x17
        /*005a*/ 	.short	(.L_303 - .L_302)
.L_302:
        /*005c*/ 	.word	0x00000000
        /*0060*/ 	.short	0x0004
        /*0062*/ 	.short	0x0020
        /*0064*/ 	.byte	0x00, 0xf5, 0x21, 0x00


	//----- nvinfo : EIATTR_KPARAM_INFO
	.align		4
.L_303:
        /*0068*/ 	.byte	0x04, 0x17
        /*006a*/ 	.short	(.L_305 - .L_304)
.L_304:
        /*006c*/ 	.word	0x00000000
        /*0070*/ 	.short	0x0003
        /*0072*/ 	.short	0x0018
        /*0074*/ 	.byte	0x00, 0xf5, 0x21, 0x00


	//----- nvinfo : EIATTR_KPARAM_INFO
	.align		4
.L_305:
        /*0078*/ 	.byte	0x04, 0x17
        /*007a*/ 	.short	(.L_307 - .L_306)
.L_306:
        /*007c*/ 	.word	0x00000000
        /*0080*/ 	.short	0x0002
        /*0082*/ 	.short	0x0010
        /*0084*/ 	.byte	0x00, 0xf5, 0x21, 0x00


	//----- nvinfo : EIATTR_KPARAM_INFO
	.align		4
.L_307:
        /*0088*/ 	.byte	0x04, 0x17
        /*008a*/ 	.short	(.L_309 - .L_308)
.L_308:
        /*008c*/ 	.word	0x00000000
        /*0090*/ 	.short	0x0001
        /*0092*/ 	.short	0x0008
        /*0094*/ 	.byte	0x00, 0xf5, 0x21, 0x00


	//----- nvinfo : EIATTR_KPARAM_INFO
	.align		4
.L_309:
        /*0098*/ 	.byte	0x04, 0x17
        /*009a*/ 	.short	(.L_311 - .L_310)
.L_310:
        /*009c*/ 	.word	0x00000000
        /*00a0*/ 	.short	0x0000
        /*00a2*/ 	.short	0x0000
        /*00a4*/ 	.byte	0x00, 0xf5, 0x21, 0x00


	//----- nvinfo : EIATTR_SPARSE_MMA_MASK
	.align		4
.L_311:
        /*00a8*/ 	.byte	0x03, 0x50
        /*00aa*/ 	.short	0x0000


	//----- nvinfo : EIATTR_MAXREG_COUNT
	.align		4
        /*00ac*/ 	.byte	0x03, 0x1b
        /*00ae*/ 	.short	0x00ff


	//----- nvinfo : EIATTR_MERCURY_ISA_VERSION
	.align		4
        /*00b0*/ 	.byte	0x03, 0x5f
        /*00b2*/ 	.short	0x0101


	//----- nvinfo : EIATTR_VRC_CTA_INIT_COUNT
	.align		4
        /*00b4*/ 	.byte	0x02, 0x4a
	.zero		1
	.zero		1


	//----- nvinfo : EIATTR_EXIT_INSTR_OFFSETS
	.align		4
        /*00b8*/ 	.byte	0x04, 0x1c
        /*00ba*/ 	.short	(.L_313 - .L_312)


	//   ....[0]....
.L_312:
        /*00bc*/ 	.word	0x00000090


	//   ....[1]....
        /*00c0*/ 	.word	0x00001400


	//   ....[2]....
        /*00c4*/ 	.word	0x00001450


	//----- nvinfo : EIATTR_CRS_STACK_SIZE
	.align		4
.L_313:
        /*00c8*/ 	.byte	0x04, 0x1e
        /*00ca*/ 	.short	(.L_315 - .L_314)
.L_314:
        /*00cc*/ 	.word	0x00000000


	//----- nvinfo : EIATTR_CBANK_PARAM_SIZE
	.align		4
.L_315:
        /*00d0*/ 	.byte	0x03, 0x19
        /*00d2*/ 	.short	0x0044


	//----- nvinfo : EIATTR_PARAM_CBANK
	.align		4
        /*00d4*/ 	.byte	0x04, 0x0a
        /*00d6*/ 	.short	(.L_317 - .L_316)
	.align		4
.L_316:
        /*00d8*/ 	.word	index@(.nv.constant0._Z23predictor_normalizationPfS_PdS0_S0_S0_S_iii)
        /*00dc*/ 	.short	0x0380
        /*00de*/ 	.short	0x0044


	//----- nvinfo : EIATTR_SW_WAR
	.align		4
.L_317:
        /*00e0*/ 	.byte	0x04, 0x36
        /*00e2*/ 	.short	(.L_319 - .L_318)
.L_318:
        /*00e4*/ 	.word	0x00000008
.L_319:


//--------------------- .nv.callgraph             --------------------------
	.section	.nv.callgraph,"",@"SHT_CUDA_CALLGRAPH"
	.align	4
	.sectionentsize	8
	.align		4
        /*0000*/ 	.word	0x00000000
	.align		4
        /*0004*/ 	.word	0xffffffff
	.align		4
        /*0008*/ 	.word	0x00000000
	.align		4
        /*000c*/ 	.word	0xfffffffe
	.align		4
        /*0010*/ 	.word	0x00000000
	.align		4
        /*0014*/ 	.word	0xfffffffd
	.align		4
        /*0018*/ 	.word	0x00000000
	.align		4
        /*001c*/ 	.word	0xfffffffc


//--------------------- .text._Z39predictor_coefficient_unstandardizationPfPdS_S_S0_S_S_S0_S_iii --------------------------
	.section	.text._Z39predictor_coefficient_unstandardizationPfPdS_S_S0_S_S_S0_S_iii,"ax",@progbits
	.align	128
        .global         _Z39predictor_coefficient_unstandardizationPfPdS_S_S0_S_S_S0_S_iii
        .type           _Z39predictor_coefficient_unstandardizationPfPdS_S_S0_S_S_S0_S_iii,@function
        .size           _Z39predictor_coefficient_unstandardizationPfPdS_S_S0_S_S_S0_S_iii,(.L_x_350 - _Z39predictor_coefficient_unstandardizationPfPdS_S_S0_S_S_S0_S_iii)
        .other          _Z39predictor_coefficient_unstandardizationPfPdS_S_S0_S_S_S0_S_iii,@"STO_CUDA_ENTRY STV_DEFAULT"
_Z39predictor_coefficient_unstandardizationPfPdS_S_S0_S_S_S0_S_iii:
.text._Z39predictor_coefficient_unstandardizationPfPdS_S_S0_S_S_S0_S_iii:
[----:B------:R-:W-:Y:S08]  /*0000*/  LDC R1, c[0x0][0x37c] ;  /* 0x0000df00ff017b82 */ /* 0x000ff00000000800 */
[----:B------:R-:W0:Y:S01]  /*0010*/  LDC.64 R4, c[0x0][0x3c8] ;  /* 0x0000f200ff047b82 */ /* 0x000e220000000a00 */
[----:B------:R-:W1:Y:S07]  /*0020*/  S2R R3, SR_TID.X ;  /* 0x0000000000037919 */ /* 0x000e6e0000002100 */
[----:B------:R-:W2:Y:S01]  /*0030*/  S2UR UR4, SR_CTAID.X ;  /* 0x00000000000479c3 */ /* 0x000ea20000002500 */
[----:B0-----:R-:W-:-:S05]  /*0040*/  VIADD R0, R5, 0xffffffff ;  /* 0xffffffff05007836 */ /* 0x001fca0000000000 */
[----:B--2---:R-:W-:Y:S01]  /*0050*/  ISETP.NE.AND P0, PT, R0, UR4, PT ;  /* 0x0000000400007c0c */ /* 0x004fe2000bf05270 */
[----:B-1----:R-:W-:-:S12]  /*0060*/  IMAD R7, R4, UR4, R3 ;  /* 0x0000000404077c24 */ /* 0x002fd8000f8e0203 */
[----:B------:R-:W0:Y:S02]  /*0070*/  @!P0 LDC R4, c[0x0][0x3d0] ;  /* 0x0000f400ff048b82 */ /* 0x000e240000000800 */
[----:B0-----:R-:W-:-:S13]  /*0080*/  ISETP.GE.AND P0, PT, R3, R4, PT ;  /* 0x000000040300720c */ /* 0x001fda0003f06270 */
[----:B------:R-:W-:Y:S05]  /*0090*/  @P0 EXIT ;  /* 0x000000000000094d */ /* 0x000fea0003800000 */
[----:B------:R-:W0:Y:S01]  /*00a0*/  LDC.64 R2, c[0x0][0x390] ;  /* 0x0000e400ff027b82 */ /* 0x000e220000000a00 */
[----:B------:R-:W1:Y:S01]  /*00b0*/  LDCU.64 UR4, c[0x0][0x358] ;  /* 0x00006b00ff0477ac */ /* 0x000e620008000a00 */
[----:B0-----:R-:W-:-:S06]  /*00c0*/  IMAD.WIDE R2, R7, 0x4, R2 ;  /* 0x0000000407027825 */ /* 0x001fcc00078e0202 */
[----:B-1----:R-:W2:Y:S02]  /*00d0*/  LDG.E R2, desc[UR4][R2.64] ;  /* 0x0000000402027981 */ /* 0x002ea4000c1e1900 */
[----:B--2---:R-:W0:Y:S02]  /*00e0*/  F2I.TRUNC.NTZ R0, R2 ;  /* 0x0000000200007305 */ /* 0x004e24000020f100 */
[----:B0-----:R-:W-:-:S13]  /*00f0*/  ISETP.NE.AND P0, PT, R0, 0x1, PT ;  /* 0x000000010000780c */ /* 0x001fda0003f05270 */
[----:B------:R-:W-:Y:S05]  /*0100*/  @P0 EXIT ;  /* 0x000000000000094d */ /* 0x000fea0003800000 */
[----:B------:R-:W0:Y:S08]  /*0110*/  LDC.64 R12, c[0x0][0x3c0] ;  /* 0x0000f000ff0c7b82 */ /* 0x000e300000000a00 */
[----:B------:R-:W1:Y:S08]  /*0120*/  LDC.64 R10, c[0x0][0x3b8] ;  /* 0x0000ee00ff0a7b82 */ /* 0x000e700000000a00 */
[----:B------:R-:W2:Y:S01]  /*0130*/  LDC.64 R2, c[0x0][0x388] ;  /* 0x0000e200ff027b82 */ /* 0x000ea20000000a00 */
[----:B0-----:R-:W-:-:S06]  /*0140*/  IMAD.WIDE R12, R7, 0x4, R12 ;  /* 0x00000004070c7825 */ /* 0x001fcc00078e020c */
[----:B------:R-:W3:Y:S01]  /*0150*/  LDG.E R12, desc[UR4][R12.64] ;  /* 0x000000040c0c7981 */ /* 0x000ee2000c1e1900 */
[----:B-1----:R-:W-:-:S05]  /*0160*/  IMAD.WIDE R10, R7, 0x8, R10 ;  /* 0x00000008070a7825 */ /* 0x002fca00078e020a */
[----:B------:R-:W4:Y:S01]  /*0170*/  LDG.E.64 R4, desc[UR4][R10.64] ;  /* 0x000000040a047981 */ /* 0x000f22000c1e1b00 */
[----:B--2---:R-:W-:-:S06]  /*0180*/  IMAD.WIDE R2, R7, 0x8, R2 ;  /* 0x0000000807027825 */ /* 0x004fcc00078e0202 */
[----:B------:R-:W2:Y:S01]  /*0190*/  LDG.E.64 R2, desc[UR4][R2.64] ;  /* 0x0000000402027981 */ /* 0x000ea2000c1e1b00 */
[----:B------:R-:W-:Y:S01]  /*01a0*/  BSSY.RECONVERGENT B0, `(.L_x_0) ;  /* 0x0000092000007945 */ /* 0x000fe20003800200 */
[----:B------:R-:W-:Y:S01]  /*01b0*/  IMAD.MOV.U32 R22, RZ, RZ, RZ ;  /* 0x000000ffff167224 */ /* 0x000fe200078e00ff */
[----:B---3--:R-:W0:Y:S08]  /*01c0*/  F2I.TRUNC.NTZ R7, R12 ;  /* 0x0000000c00077305 */ /* 0x008e30000020f100 */
[----:B----4-:R-:W1:Y:S01]  /*01d0*/  F2I.F64.TRUNC R4, R4 ;  /* 0x0000000400047311 */ /* 0x010e62000030d100 */
[----:B0-----:R-:W-:-:S07]  /*01e0*/  ISETP.NE.AND P0, PT, R7, 0x1, PT ;  /* 0x000000010700780c */ /* 0x001fce0003f05270 */
[----:B--2---:R0:W2:Y:S01]  /*01f0*/  F2I.F64.TRUNC R6, R2 ;  /* 0x0000000200067311 */ /* 0x0040a2000030d100 */
[----:B------:R-:W-:-:S04]  /*0200*/  SEL R9, RZ, 0x1, P0 ;  /* 0x00000001ff097807 */ /* 0x000fc80000000000 */
[----:B-1----:R-:W-:-:S13]  /*0210*/  ISETP.GT.AND P0, PT, R4, R9, PT ;  /* 0x000000090400720c */ /* 0x002fda0003f04270 */
[----:B0-2---:R-:W-:Y:S05]  /*0220*/  @!P0 BRA `(.L_x_1) ;  /* 0x0000000800248947 */ /* 0x005fea0003800000 */
[----:B------:R-:W-:Y:S01]  /*0230*/  IADD3 R0, PT, PT, R4, -R9, RZ ;  /* 0x8000000904007210 */ /* 0x000fe20007ffe0ff */
[----:B------:R-:W-:Y:S01]  /*0240*/  BSSY.RECONVERGENT B1, `(.L_x_2) ;  /* 0x0000026000017945 */ /* 0x000fe20003800200 */
[----:B------:R-:W-:Y:S02]  /*0250*/  IMAD.MOV.U32 R22, RZ, RZ, RZ ;  /* 0x000000ffff167224 */ /* 0x000fe400078e00ff */
[----:B------:R-:W-:Y:S01]  /*0260*/  LOP3.LUT P0, R0, R0, 0x3, RZ, 0xc0, !PT ;  /* 0x0000000300007812 */ /* 0x000fe2000780c0ff */
[----:B------:R-:W-:-:S12]  /*0270*/  IMAD.MOV.U32 R15, RZ, RZ, R9 ;  /* 0x000000ffff0f7224 */ /* 0x000fd800078e0009 */
[----:B------:R-:W-:Y:S05]  /*0280*/  @!P0 BRA `(.L_x_3) ;  /* 0x0000000000848947 */ /* 0x000fea0003800000 */
[----:B------:R-:W0:Y:S01]  /*0290*/  LDC.64 R16, c[0x0][0x380] ;  /* 0x0000e000ff107b82 */ /* 0x000e220000000a00 */
[----:B------:R-:W-:Y:S01]  /*02a0*/  IADD3 R5, PT, PT, -R0, RZ, RZ ;  /* 0x000000ff00057210 */ /* 0x000fe20007ffe1ff */
[----:B------:R-:W-:Y:S01]  /*02b0*/  IMAD.IADD R8, R6, 0x1, R9 ;  /* 0x0000000106087824 */ /* 0x000fe200078e0209 */
[----:B------:R-:W-:Y:S01]  /*02c0*/  MOV R15, R9 ;  /* 0x00000009000f7202 */ /* 0x000fe20000000f00 */
[----:B------:R-:W-:-:S04]  /*02d0*/  IMAD.MOV.U32 R22, RZ, RZ, RZ ;  /* 0x000000ffff167224 */ /* 0x000fc800078e00ff */
[----:B------:R-:W1:Y:S08]  /*02e0*/  LDC.64 R28, c[0x0][0x3b0] ;  /* 0x0000ec00ff1c7b82 */ /* 0x000e700000000a00 */
[----:B------:R-:W2:Y:S02]  /*02f0*/  LDC.64 R18, c[0x0][0x3a8] ;  /* 0x0000ea00ff127b82 */ /* 0x000ea40000000a00 */
.L_x_6:
[----:B--2---:R-:W-:-:S06]  /*0300*/  IMAD.WIDE R2, R8, 0x4, R18 ;  /* 0x0000000408027825 */ /* 0x004fcc00078e0212 */
[----:B------:R-:W2:Y:S01]  /*0310*/  LDG.E R3, desc[UR4][R2.64] ;  /* 0x0000000402037981 */ /* 0x000ea2000c1e1900 */
[----:B0-----:R-:W-:-:S05]  /*0320*/  IMAD.WIDE R10, R8, 0x4, R16 ;  /* 0x00000004080a7825 */ /* 0x001fca00078e0210 */
[----:B------:R-:W3:Y:S01]  /*0330*/  LDG.E R0, desc[UR4][R10.64] ;  /* 0x000000040a007981 */ /* 0x000ee2000c1e1900 */
[----:B------:R-:W-:Y:S01]  /*0340*/  BSSY.RECONVERGENT B2, `(.L_x_4) ;  /* 0x000000d000027945 */ /* 0x000fe20003800200 */
[----:B--2---:R-:W0:Y:S08]  /*0350*/  MUFU.RCP R12, R3 ;  /* 0x00000003000c7308 */ /* 0x004e300000001000 */
[----:B---3--:R-:W2:Y:S01]  /*0360*/  FCHK P0, R0, R3 ;  /* 0x0000000300007302 */ /* 0x008ea20000000000 */
[----:B0-----:R-:W-:-:S04]  /*0370*/  FFMA R13, -R3, R12, 1 ;  /* 0x3f800000030d7423 */ /* 0x001fc8000000010c */
[----:B------:R-:W-:Y:S01]  /*0380*/  FFMA R21, R12, R13, R12 ;  /* 0x0000000d0c157223 */ /* 0x000fe2000000000c */
[----:B-1----:R-:W-:-:S04]  /*0390*/  IMAD.WIDE R12, R8, 0x4, R28 ;  /* 0x00000004080c7825 */ /* 0x002fc800078e021c */
[----:B------:R-:W-:-:S04]  /*03a0*/  FFMA R14, R0, R21, RZ ;  /* 0x00000015000e7223 */ /* 0x000fc800000000ff */
[----:B------:R-:W-:-:S04]  /*03b0*/  FFMA R20, -R3, R14, R0 ;  /* 0x0000000e03147223 */ /* 0x000fc80000000100 */
[----:B------:R-:W-:Y:S01]  /*03c0*/  FFMA R21, R21, R20, R14 ;  /* 0x0000001415157223 */ /* 0x000fe2000000000e */
[----:B--2---:R-:W-:Y:S06]  /*03d0*/  @!P0 BRA `(.L_x_5) ;  /* 0x00000000000c8947 */ /* 0x004fec0003800000 */
[----:B------:R-:W-:-:S07]  /*03e0*/  MOV R20, 0x400 ;  /* 0x0000040000147802 */ /* 0x000fce0000000f00 */
[----:B------:R-:W-:Y:S05]  /*03f0*/  CALL.REL.NOINC `($__internal_0_$__cuda_sm3x_div_rn_noftz_f32_slowpath) ;  /* 0x0000000400d47944 */ /* 0x000fea0003c00000 */
[----:B------:R-:W-:-:S07]  /*0400*/  IMAD.MOV.U32 R21, RZ, RZ, R0 ;  /* 0x000000ffff157224 */ /* 0x000fce00078e0000 */
.L_x_5:
[----:B------:R-:W-:Y:S05]  /*0410*/  BSYNC.RECONVERGENT B2 ;  /* 0x0000000000027941 */ /* 0x000fea0003800200 */
.L_x_4:
[----:B------:R3:W-:Y:S04]  /*0420*/  STG.E desc[UR4][R10.64], R21 ;  /* 0x000000150a007986 */ /* 0x0007e8000c101904 */
[----:B------:R-:W2:Y:S01]  /*0430*/  LDG.E R13, desc[UR4][R12.64] ;  /* 0x000000040c0d7981 */ /* 0x000ea2000c1e1900 */
[----:B------:R-:W-:Y:S01]  /*0440*/  VIADD R5, R5, 0x1 ;  /* 0x0000000105057836 */ /* 0x000fe20000000000 */
[----:B------:R-:W-:Y:S01]  /*0450*/  IADD3 R15, PT, PT, R15, 0x1, RZ ;  /* 0x000000010f0f7810 */ /* 0x000fe20007ffe0ff */
[----:B------:R-:W-:-:S03]  /*0460*/  VIADD R8, R8, 0x1 ;  /* 0x0000000108087836 */ /* 0x000fc60000000000 */
[----:B------:R-:W-:Y:S01]  /*0470*/  ISETP.NE.AND P0, PT, R5, RZ, PT ;  /* 0x000000ff0500720c */ /* 0x000fe20003f05270 */
[----:B--2---:R-:W-:-:S12]  /*0480*/  FFMA R22, R13, R21, R22 ;  /* 0x000000150d167223 */ /* 0x004fd80000000016 */
[----:B---3--:R-:W-:Y:S05]  /*0490*/  @P0 BRA `(.L_x_6) ;  /* 0xfffffffc00980947 */ /* 0x008fea000383ffff */
.L_x_3:
[----:B------:R-:W-:Y:S05]  /*04a0*/  BSYNC.RECONVERGENT B1 ;  /* 0x0000000000017941 */ /* 0x000fea0003800200 */
.L_x_2:
[----:B------:R-:W-:-:S05]  /*04b0*/  IMAD.IADD R0, R9, 0x1, -R4 ;  /* 0x0000000109007824 */ /* 0x000fca00078e0a04 */
[----:B------:R-:W-:-:S13]  /*04c0*/  ISETP.GT.U32.AND P0, PT, R0, -0x4, PT ;  /* 0xfffffffc0000780c */ /* 0x000fda0003f04070 */
[----:B------:R-:W-:Y:S05]  /*04d0*/  @P0 BRA `(.L_x_1) ;  /* 0x0000000400780947 */ /* 0x000fea0003800000 */
[----:B------:R-:W0:Y:S01]  /*04e0*/  LDC.64 R10, c[0x0][0x3a8] ;  /* 0x0000ea00ff0a7b82 */ /* 0x000e220000000a00 */
[----:B------:R-:W-:Y:S01]  /*04f0*/  IADD3 R5, PT, PT, -R4, R15, RZ ;  /* 0x0000000f04057210 */ /* 0x000fe20007ffe1ff */
[----:B------:R-:W-:-:S06]  /*0500*/  IMAD.IADD R4, R6, 0x1, R15 ;  /* 0x0000000106047824 */ /* 0x000fcc00078e020f */
[----:B------:R-:W1:Y:S08]  /*0510*/  LDC.64 R12, c[0x0][0x3b0] ;  /* 0x0000ec00ff0c7b82 */ /* 0x000e700000000a00 */
[----:B------:R-:W2:Y:S01]  /*0520*/  LDC.64 R8, c[0x0][0x380] ;  /* 0x0000e000ff087b82 */ /* 0x000ea20000000a00 */
[----:B0-----:R-:W-:-:S05]  /*0530*/  IADD3 R10, P1, PT, R10, 0x8, RZ ;  /* 0x000000080a0a7810 */ /* 0x001fca0007f3e0ff */
[----:B------:R-:W-:Y:S01]  /*0540*/  IMAD.X R11, RZ, RZ, R11, P1 ;  /* 0x000000ffff0b7224 */ /* 0x000fe200008e060b */
[----:B-1----:R-:W-:-:S05]  /*0550*/  IADD3 R12, P2, PT, R12, 0x8, RZ ;  /* 0x000000080c0c7810 */ /* 0x002fca0007f5e0ff */
[----:B------:R-:W-:Y:S01]  /*0560*/  IMAD.X R13, RZ, RZ, R13, P2 ;  /* 0x000000ffff0d7224 */ /* 0x000fe200010e060d */
[----:B--2---:R-:W-:-:S04]  /*0570*/  IADD3 R8, P0, PT, R8, 0x8, RZ ;  /* 0x0000000808087810 */ /* 0x004fc80007f1e0ff */
[----:B------:R-:W-:-:S09]  /*0580*/  IADD3.X R9, PT, PT, RZ, R9, RZ, P0, !PT ;  /* 0x00000009ff097210 */ /* 0x000fd200007fe4ff */
.L_x_15:
[----:B------:R-:W-:-:S05]  /*0590*/  IMAD.WIDE R14, R4, 0x4, R10 ;  /* 0x00000004040e7825 */ /* 0x000fca00078e020a */
[----:B------:R-:W2:Y:S01]  /*05a0*/  LDG.E R21, desc[UR4][R14.64+-0x8] ;  /* 0xfffff8040e157981 */ /* 0x000ea2000c1e1900 */
[----:B------:R-:W-:-:S05]  /*05b0*/  IMAD.WIDE R16, R4, 0x4, R8 ;  /* 0x0000000404107825 */ /* 0x000fca00078e0208 */
[----:B------:R-:W3:Y:S01]  /*05c0*/  LDG.E R0, desc[UR4][R16.64+-0x8] ;  /* 0xfffff80410007981 */ /* 0x000ee2000c1e1900 */
[----:B------:R-:W-:Y:S01]  /*05d0*/  BSSY.RECONVERGENT B1, `(.L_x_7) ;  /* 0x000000e000017945 */ /* 0x000fe20003800200 */
[----:B------:R-:W-:Y:S01]  /*05e0*/  IMAD.WIDE R18, R4, 0x4, R12 ;  /* 0x0000000404127825 */ /* 0x000fe200078e020c */
[----:B--2---:R-:W0:Y:S08]  /*05f0*/  MUFU.RCP R2, R21 ;  /* 0x0000001500027308 */ /* 0x004e300000001000 */
[----:B---3--:R-:W1:Y:S01]  /*0600*/  FCHK P0, R0, R21 ;  /* 0x0000001500007302 */ /* 0x008e620000000000 */
[----:B0-----:R-:W-:-:S04]  /*0610*/  FFMA R3, -R21, R2, 1 ;  /* 0x3f80000015037423 */ /* 0x001fc80000000102 */
[----:B------:R-:W-:-:S04]  /*0620*/  FFMA R3, R2, R3, R2 ;  /* 0x0000000302037223 */ /* 0x000fc80000000002 */
[----:B------:R-:W-:-:S04]  /*0630*/  FFMA R2, R0, R3, RZ ;  /* 0x0000000300027223 */ /* 0x000fc800000000ff */
[----:B------:R-:W-:-:S04]  /*0640*/  FFMA R20, -R21, R2, R0 ;  /* 0x0000000215147223 */ /* 0x000fc80000000100 */
[----:B------:R-:W-:Y:S01]  /*0650*/  FFMA R3, R3, R20, R2 ;  /* 0x0000001403037223 */ /* 0x000fe20000000002 */
[----:B-1----:R-:W-:Y:S06]  /*0660*/  @!P0 BRA `(.L_x_8) ;  /* 0x0000000000108947 */ /* 0x002fec0003800000 */
[----:B------:R-:W-:Y:S01]  /*0670*/  IMAD.MOV.U32 R3, RZ, RZ, R21 ;  /* 0x000000ffff037224 */ /* 0x000fe200078e0015 */
[----:B------:R-:W-:-:S07]  /*0680*/  MOV R20, 0x6a0 ;  /* 0x000006a000147802 */ /* 0x000fce0000000f00 */
[----:B------:R-:W-:Y:S05]  /*0690*/  CALL.REL.NOINC `($__internal_0_$__cuda_sm3x_div_rn_noftz_f32_slowpath) ;  /* 0x00000004002c7944 */ /* 0x000fea0003c00000 */
[----:B------:R-:W-:-:S07]  /*06a0*/  MOV R3, R0 ;  /* 0x0000000000037202 */ /* 0x000fce0000000f00 */
.L_x_8:
[----:B------:R-:W-:Y:S05]  /*06b0*/  BSYNC.RECONVERGENT B1 ;  /* 0x0000000000017941 */ /* 0x000fea0003800200 */
.L_x_7:
[----:B------:R0:W-:Y:S04]  /*06c0*/  STG.E desc[UR4][R16.64+-0x8], R3 ;  /* 0xfffff80310007986 */ /* 0x0001e8000c101904 */
[----:B------:R-:W2:Y:S04]  /*06d0*/  LDG.E R25, desc[UR4][R14.64+-0x4] ;  /* 0xfffffc040e197981 */ /* 0x000ea8000c1e1900 */
[----:B------:R-:W3:Y:S04]  /*06e0*/  LDG.E R0, desc[UR4][R16.64+-0x4] ;  /* 0xfffffc0410007981 */ /* 0x000ee8000c1e1900 */
[----:B------:R-:W4:Y:S01]  /*06f0*/  LDG.E R21, desc[UR4][R18.64+-0x8] ;  /* 0xfffff80412157981 */ /* 0x000f22000c1e1900 */
[----:B------:R-:W-:Y:S01]  /*0700*/  BSSY.RECONVERGENT B1, `(.L_x_9) ;  /* 0x000000e000017945 */ /* 0x000fe20003800200 */
[----:B--2---:R-:W1:Y:S08]  /*0710*/  MUFU.RCP R2, R25 ;  /* 0x0000001900027308 */ /* 0x004e700000001000 */
[----:B---3--:R-:W2:Y:S01]  /*0720*/  FCHK P0, R0, R25 ;  /* 0x0000001900007302 */ /* 0x008ea20000000000 */
[----:B----4-:R-:W-:Y:S01]  /*0730*/  FFMA R22, R21, R3, R22 ;  /* 0x0000000315167223 */ /* 0x010fe20000000016 */
[----:B-1----:R-:W-:-:S04]  /*0740*/  FFMA R23, -R25, R2, 1 ;  /* 0x3f80000019177423 */ /* 0x002fc80000000102 */
[----:B------:R-:W-:-:S04]  /*0750*/  FFMA R23, R2, R23, R2 ;  /* 0x0000001702177223 */ /* 0x000fc80000000002 */
[----:B------:R-:W-:-:S04]  /*0760*/  FFMA R2, R0, R23, RZ ;  /* 0x0000001700027223 */ /* 0x000fc800000000ff */
[----:B------:R-:W-:-:S04]  /*0770*/  FFMA R20, -R25, R2, R0 ;  /* 0x0000000219147223 */ /* 0x000fc80000000100 */
[----:B------:R-:W-:Y:S01]  /*0780*/  FFMA R23, R23, R20, R2 ;  /* 0x0000001417177223 */ /* 0x000fe20000000002 */
[----:B0-2---:R-:W-:Y:S06]  /*0790*/  @!P0 BRA `(.L_x_10) ;  /* 0x0000000000108947 */ /* 0x005fec0003800000 */
[----:B------:R-:W-:Y:S01]  /*07a0*/  IMAD.MOV.U32 R3, RZ, RZ, R25 ;  /* 0x000000ffff037224 */ /* 0x000fe200078e0019 */
[----:B------:R-:W-:-:S07]  /*07b0*/  MOV R20, 0x7d0 ;  /* 0x000007d000147802 */ /* 0x000fce0000000f00 */
[----:B------:R-:W-:Y:S05]  /*07c0*/  CALL.REL.NOINC `($__internal_0_$__cuda_sm3x_div_rn_noftz_f32_slowpath) ;  /* 0x0000000000e07944 */ /* 0x000fea0003c00000 */
[----:B------:R-:W-:-:S07]  /*07d0*/  MOV R23, R0 ;  /* 0x0000000000177202 */ /* 0x000fce0000000f00 */
.L_x_10:
[----:B------:R-:W-:Y:S05]  /*07e0*/  BSYNC.RECONVERGENT B1 ;  /* 0x0000000000017941 */ /* 0x000fea0003800200 */
.L_x_9:
        /* <DEDUP_REMOVED lines=18> */
.L_x_12:
[----:B------:R-:W-:Y:S05]  /*0910*/  BSYNC.RECONVERGENT B1 ;  /* 0x0000000000017941 */ /* 0x000fea0003800200 */
.L_x_11:
        /* <DEDUP_REMOVED lines=18> */
.L_x_14:
[----:B------:R-:W-:Y:S05]  /*0a40*/  BSYNC.RECONVERGENT B1 ;  /* 0x0000000000017941 */ /* 0x000fea0003800200 */
.L_x_13:
[----:B------:R0:W-:Y:S04]  /*0a50*/  STG.E desc[UR4][R16.64+0x4], R23 ;  /* 0x0000041710007986 */ /* 0x0001e8000c101904 */
[----:B------:R-:W2:Y:S01]  /*0a60*/  LDG.E R19, desc[UR4][R18.64+0x4] ;  /* 0x0000040412137981 */ /* 0x000ea2000c1e1900 */
[----:B------:R-:W-:Y:S01]  /*0a70*/  VIADD R5, R5, 0x4 ;  /* 0x0000000405057836 */ /* 0x000fe20000000000 */
[----:B------:R-:W-:-:S04]  /*0a80*/  IADD3 R4, PT, PT, R4, 0x4, RZ ;  /* 0x0000000404047810 */ /* 0x000fc80007ffe0ff */
[----:B------:R-:W-:Y:S01]  /*0a90*/  ISETP.NE.AND P0, PT, R5, RZ, PT ;  /* 0x000000ff0500720c */ /* 0x000fe20003f05270 */
[----:B--2---:R-:W-:-:S12]  /*0aa0*/  FFMA R22, R19, R23, R22 ;  /* 0x0000001713167223 */ /* 0x004fd80000000016 */
[----:B0-----:R-:W-:Y:S05]  /*0ab0*/  @P0 BRA `(.L_x_15) ;  /* 0xfffffff800b40947 */ /* 0x001fea000383ffff */
.L_x_1:
[----:B------:R-:W-:Y:S05]  /*0ac0*/  BSYNC.RECONVERGENT B0 ;  /* 0x0000000000007941 */ /* 0x000fea0003800200 */
.L_x_0:
[----:B------:R-:W-:-:S13]  /*0ad0*/  ISETP.NE.AND P0, PT, R7, 0x1, PT ;  /* 0x000000010700780c */ /* 0x000fda0003f05270 */
[----:B------:R-:W-:Y:S05]  /*0ae0*/  @P0 EXIT ;  /* 0x000000000000094d */ /* 0x000fea0003800000 */
[----:B------:R-:W0:Y:S02]  /*0af0*/  LDC.64 R2, c[0x0][0x380] ;  /* 0x0000e000ff027b82 */ /* 0x000e240000000a00 */
[----:B0-----:R-:W-:-:S05]  /*0b00*/  IMAD.WIDE R6, R6, 0x4, R2 ;  /* 0x0000000406067825 */ /* 0x001fca00078e0202 */
[----:B------:R-:W2:Y:S02]  /*0b10*/  LDG.E R3, desc[UR4][R6.64] ;  /* 0x0000000406037981 */ /* 0x000ea4000c1e1900 */
[----:B--2---:R-:W-:-:S05]  /*0b20*/  FADD R3, R3, -R22 ;  /* 0x8000001603037221 */ /* 0x004fca0000000000 */
[----:B------:R-:W-:Y:S01]  /*0b30*/  STG.E desc[UR4][R6.64], R3 ;  /* 0x0000000306007986 */ /* 0x000fe2000c101904 */
[----:B------:R-:W-:Y:S05]  /*0b40*/  EXIT ;  /* 0x000000000000794d */ /* 0x000fea0003800000 */
        .weak           $__internal_0_$__cuda_sm3x_div_rn_noftz_f32_slowpath
        .type           $__internal_0_$__cuda_sm3x_div_rn_noftz_f32_slowpath,@function
        .size           $__internal_0_$__cuda_sm3x_div_rn_noftz_f32_slowpath,(.L_x_350 - $__internal_0_$__cuda_sm3x_div_rn_noftz_f32_slowpath)
$__internal_0_$__cuda_sm3x_div_rn_noftz_f32_slowpath:
[----:B------:R-:W-:Y:S01]  /*0b50*/  SHF.R.U32.HI R2, RZ, 0x17, R3 ;  /* 0x00000017ff027819 */ /* 0x000fe20000011603 */
[----:B------:R-:W-:Y:S01]  /*0b60*/  BSSY.RECONVERGENT B3, `(.L_x_16) ;  /* 0x0000062000037945 */ /* 0x000fe20003800200 */
[----:B------:R-:W-:Y:S02]  /*0b70*/  SHF.R.U32.HI R23, RZ, 0x17, R0 ;  /* 0x00000017ff177819 */ /* 0x000fe40000011600 */
[----:B------:R-:W-:Y:S02]  /*0b80*/  LOP3.LUT R2, R2, 0xff, RZ, 0xc0, !PT ;  /* 0x000000ff02027812 */ /* 0x000fe400078ec0ff */
[----:B------:R-:W-:-:S03]  /*0b90*/  LOP3.LUT R23, R23, 0xff, RZ, 0xc0, !PT ;  /* 0x000000ff17177812 */ /* 0x000fc600078ec0ff */
[----:B------:R-:W-:Y:S01]  /*0ba0*/  VIADD R24, R2, 0xffffffff ;  /* 0xffffffff02187836 */ /* 0x000fe20000000000 */
[----:B------:R-:W-:-:S04]  /*0bb0*/  IADD3 R25, PT, PT, R23, -0x1, RZ ;  /* 0xffffffff17197810 */ /* 0x000fc80007ffe0ff */
[----:B------:R-:W-:-:S04]  /*0bc0*/  ISETP.GT.U32.AND P0, PT, R24, 0xfd, PT ;  /* 0x000000fd1800780c */ /* 0x000fc80003f04070 */
[----:B------:R-:W-:-:S13]  /*0bd0*/  ISETP.GT.U32.OR P0, PT, R25, 0xfd, P0 ;  /* 0x000000fd1900780c */ /* 0x000fda0000704470 */
[----:B------:R-:W-:Y:S01]  /*0be0*/  @!P0 IMAD.MOV.U32 R21, RZ, RZ, RZ ;  /* 0x000000ffff158224 */ /* 0x000fe200078e00ff */
[----:B------:R-:W-:Y:S06]  /*0bf0*/  @!P0 BRA `(.L_x_17) ;  /* 0x00000000005c8947 */ /* 0x000fec0003800000 */
[----:B------:R-:W-:Y:S02]  /*0c00*/  FSETP.GTU.FTZ.AND P0, PT, |R0|, +INF , PT ;  /* 0x7f8000000000780b */ /* 0x000fe40003f1c200 */
[----:B------:R-:W-:-:S04]  /*0c10*/  FSETP.GTU.FTZ.AND P1, PT, |R3|, +INF , PT ;  /* 0x7f8000000300780b */ /* 0x000fc80003f3c200 */
[----:B------:R-:W-:-:S13]  /*0c20*/  PLOP3.LUT P0, PT, P0, P1, PT, 0xf8, 0x8f ;  /* 0x00000000008f781c */ /* 0x000fda0000703f70 */
[----:B------:R-:W-:Y:S05]  /*0c30*/  @P0 BRA `(.L_x_18) ;  /* 0x00000004004c0947 */ /* 0x000fea0003800000 */
[----:B------:R-:W-:-:S13]  /*0c40*/  LOP3.LUT P0, RZ, R3, 0x7fffffff, R0, 0xc8, !PT ;  /* 0x7fffffff03ff7812 */ /* 0x000fda000780c800 */
[----:B------:R-:W-:Y:S05]  /*0c50*/  @!P0 BRA `(.L_x_19) ;  /* 0x00000004003c8947 */ /* 0x000fea0003800000 */
[C---:B------:R-:W-:Y:S02]  /*0c60*/  FSETP.NEU.FTZ.AND P2, PT, |R0|.reuse, +INF , PT ;  /* 0x7f8000000000780b */ /* 0x040fe40003f5d200 */
[----:B------:R-:W-:Y:S02]  /*0c70*/  FSETP.NEU.FTZ.AND P1, PT, |R3|, +INF , PT ;  /* 0x7f8000000300780b */ /* 0x000fe40003f3d200 */
[----:B------:R-:W-:-:S11]  /*0c80*/  FSETP.NEU.FTZ.AND P0, PT, |R0|, +INF , PT ;  /* 0x7f8000000000780b */ /* 0x000fd60003f1d200 */
[----:B------:R-:W-:Y:S05]  /*0c90*/  @!P1 BRA !P2, `(.L_x_19) ;  /* 0x00000004002c9947 */ /* 0x000fea0005000000 */
[----:B------:R-:W-:-:S04]  /*0ca0*/  LOP3.LUT P2, RZ, R0, 0x7fffffff, RZ, 0xc0, !PT ;  /* 0x7fffffff00ff7812 */ /* 0x000fc8000784c0ff */
[----:B------:R-:W-:-:S13]  /*0cb0*/  PLOP3.LUT P1, PT, P1, P2, PT, 0x2f, 0xf2 ;  /* 0x0000000000f2781c */ /* 0x000fda0000f24577 */
[----:B------:R-:W-:Y:S05]  /*0cc0*/  @P1 BRA `(.L_x_20) ;  /* 0x0000000400181947 */ /* 0x000fea0003800000 */
[----:B------:R-:W-:-:S04]  /*0cd0*/  LOP3.LUT P1, RZ, R3, 0x7fffffff, RZ, 0xc0, !PT ;  /* 0x7fffffff03ff7812 */ /* 0x000fc8000782c0ff */
[----:B------:R-:W-:-:S13]  /*0ce0*/  PLOP3.LUT P0, PT, P0, P1, PT, 0x2f, 0xf2 ;  /* 0x0000000000f2781c */ /* 0x000fda0000702577 */
[----:B------:R-:W-:Y:S05]  /*0cf0*/  @P0 BRA `(.L_x_21) ;  /* 0x0000000400000947 */ /* 0x000fea0003800000 */
[----:B------:R-:W-:Y:S02]  /*0d00*/  ISETP.GE.AND P0, PT, R25, RZ, PT ;  /* 0x000000ff1900720c */ /* 0x000fe40003f06270 */
[----:B------:R-:W-:-:S11]  /*0d10*/  ISETP.GE.AND P1, PT, R24, RZ, PT ;  /* 0x000000ff1800720c */ /* 0x000fd60003f26270 */
[----:B------:R-:W-:Y:S01]  /*0d20*/  @P0 MOV R21, RZ ;  /* 0x000000ff00150202 */ /* 0x000fe20000000f00 */
[----:B------:R-:W-:Y:S02]  /*0d30*/  @!P0 IMAD.MOV.U32 R21, RZ, RZ, -0x40 ;  /* 0xffffffc0ff158424 */ /* 0x000fe400078e00ff */
[----:B------:R-:W-:Y:S01]  /*0d40*/  @!P0 FFMA R0, R0, 1.84467440737095516160e+19, RZ ;  /* 0x5f80000000008823 */ /* 0x000fe200000000ff */
[----:B------:R-:W-:Y:S02]  /*0d50*/  @!P1 FFMA R3, R3, 1.84467440737095516160e+19, RZ ;  /* 0x5f80000003039823 */ /* 0x000fe400000000ff */
[----:B------:R-:W-:-:S07]  /*0d60*/  @!P1 IADD3 R21, PT, PT, R21, 0x40, RZ ;  /* 0x0000004015159810 */ /* 0x000fce0007ffe0ff */
.L_x_17:
[----:B------:R-:W-:Y:S01]  /*0d70*/  LEA R24, R2, 0xc0800000, 0x17 ;  /* 0xc080000002187811 */ /* 0x000fe200078eb8ff */
[----:B------:R-:W-:Y:S01]  /*0d80*/  BSSY.RECONVERGENT B4, `(.L_x_22) ;  /* 0x0000036000047945 */ /* 0x000fe20003800200 */
[----:B------:R-:W-:-:S03]  /*0d90*/  IADD3 R25, PT, PT, R23, -0x7f, RZ ;  /* 0xffffff8117197810 */ /* 0x000fc60007ffe0ff */
[----:B------:R-:W-:Y:S02]  /*0da0*/  IMAD.IADD R27, R3, 0x1, -R24 ;  /* 0x00000001031b7824 */ /* 0x000fe400078e0a18 */
[----:B------:R-:W-:Y:S02]  /*0db0*/  IMAD R0, R25, -0x800000, R0 ;  /* 0xff80000019007824 */ /* 0x000fe400078e0200 */
[----:B------:R-:W0:Y:S01]  /*0dc0*/  MUFU.RCP R24, R27 ;  /* 0x0000001b00187308 */ /* 0x000e220000001000 */
[----:B------:R-:W-:-:S04]  /*0dd0*/  FADD.FTZ R3, -R27, -RZ ;  /* 0x800000ff1b037221 */ /* 0x000fc80000010100 */
[----:B0-----:R-:W-:-:S04]  /*0de0*/  FFMA R23, R24, R3, 1 ;  /* 0x3f80000018177423 */ /* 0x001fc80000000003 */
[----:B------:R-:W-:-:S04]  /*0df0*/  FFMA R23, R24, R23, R24 ;  /* 0x0000001718177223 */ /* 0x000fc80000000018 */
[----:B------:R-:W-:-:S04]  /*0e00*/  FFMA R24, R0, R23, RZ ;  /* 0x0000001700187223 */ /* 0x000fc800000000ff */
[----:B------:R-:W-:-:S04]  /*0e10*/  FFMA R26, R3, R24, R0 ;  /* 0x00000018031a7223 */ /* 0x000fc80000000000 */
[----:B------:R-:W-:Y:S01]  /*0e20*/  FFMA R26, R23, R26, R24 ;  /* 0x0000001a171a7223 */ /* 0x000fe20000000018 */
[----:B------:R-:W-:-:S03]  /*0e30*/  IADD3 R24, PT, PT, R25, 0x7f, -R2 ;  /* 0x0000007f19187810 */ /* 0x000fc60007ffe802 */
[----:B------:R-:W-:Y:S02]  /*0e40*/  FFMA R3, R3, R26, R0 ;  /* 0x0000001a03037223 */ /* 0x000fe40000000000 */
[----:B------:R-:W-:Y:S02]  /*0e50*/  IMAD.IADD R21, R24, 0x1, R21 ;  /* 0x0000000118157824 */ /* 0x000fe400078e0215 */
[----:B------:R-:W-:-:S05]  /*0e60*/  FFMA R0, R23, R3, R26 ;  /* 0x0000000317007223 */ /* 0x000fca000000001a */
[----:B------:R-:W-:-:S04]  /*0e70*/  SHF.R.U32.HI R2, RZ, 0x17, R0 ;  /* 0x00000017ff027819 */ /* 0x000fc80000011600 */
[----:B------:R-:W-:-:S04]  /*0e80*/  LOP3.LUT R2, R2, 0xff, RZ, 0xc0, !PT ;  /* 0x000000ff02027812 */ /* 0x000fc800078ec0ff */
[----:B------:R-:W-:-:S05]  /*0e90*/  IADD3 R2, PT, PT, R2, R21, RZ ;  /* 0x0000001502027210 */ /* 0x000fca0007ffe0ff */
[----:B------:R-:W-:-:S05]  /*0ea0*/  VIADD R24, R2, 0xffffffff ;  /* 0xffffffff02187836 */ /* 0x000fca0000000000 */
[----:B------:R-:W-:-:S13]  /*0eb0*/  ISETP.GE.U32.AND P0, PT, R24, 0xfe, PT ;  /* 0x000000fe1800780c */ /* 0x000fda0003f06070 */
[----:B------:R-:W-:Y:S05]  /*0ec0*/  @!P0 BRA `(.L_x_23) ;  /* 0x0000000000808947 */ /* 0x000fea0003800000 */
[----:B------:R-:W-:-:S13]  /*0ed0*/  ISETP.GT.AND P0, PT, R2, 0xfe, PT ;  /* 0x000000fe0200780c */ /* 0x000fda0003f04270 */
[----:B------:R-:W-:Y:S05]  /*0ee0*/  @P0 BRA `(.L_x_24) ;  /* 0x00000000006c0947 */ /* 0x000fea0003800000 */
[----:B------:R-:W-:-:S13]  /*0ef0*/  ISETP.GE.AND P0, PT, R2, 0x1, PT ;  /* 0x000000010200780c */ /* 0x000fda0003f06270 */
[----:B------:R-:W-:Y:S05]  /*0f00*/  @P0 BRA `(.L_x_25) ;  /* 0x0000000000740947 */ /* 0x000fea0003800000 */
[----:B------:R-:W-:Y:S02]  /*0f10*/  ISETP.GE.AND P0, PT, R2, -0x18, PT ;  /* 0xffffffe80200780c */ /* 0x000fe40003f06270 */
[----:B------:R-:W-:-:S11]  /*0f20*/  LOP3.LUT R0, R0, 0x80000000, RZ, 0xc0, !PT ;  /* 0x8000000000007812 */ /* 0x000fd600078ec0ff */
[----:B------:R-:W-:Y:S05]  /*0f30*/  @!P0 BRA `(.L_x_25) ;  /* 0x0000000000688947 */ /* 0x000fea0003800000 */
[CCC-:B------:R-:W-:Y:S01]  /*0f40*/  FFMA.RZ R21, R23.reuse, R3.reuse, R26.reuse ;  /* 0x0000000317157223 */ /* 0x1c0fe2000000c01a */
[CCC-:B------:R-:W-:Y:S01]  /*0f50*/  FFMA.RP R24, R23.reuse, R3.reuse, R26.reuse ;  /* 0x0000000317187223 */ /* 0x1c0fe2000000801a */
[----:B------:R-:W-:Y:S01]  /*0f60*/  FFMA.RM R23, R23, R3, R26 ;  /* 0x0000000317177223 */ /* 0x000fe2000000401a */
[C---:B------:R-:W-:Y:S02]  /*0f70*/  IADD3 R3, PT, PT, R2.reuse, 0x20, RZ ;  /* 0x0000002002037810 */ /* 0x040fe40007ffe0ff */
[----:B------:R-:W-:Y:S02]  /*0f80*/  LOP3.LUT R21, R21, 0x7fffff, RZ, 0xc0, !PT ;  /* 0x007fffff15157812 */ /* 0x000fe400078ec0ff */
[C---:B------:R-:W-:Y:S02]  /*0f90*/  ISETP.NE.AND P2, PT, R2.reuse, RZ, PT ;  /* 0x000000ff0200720c */ /* 0x040fe40003f45270 */
[----:B------:R-:W-:Y:S02]  /*0fa0*/  LOP3.LUT R26, R21, 0x800000, RZ, 0xfc, !PT ;  /* 0x00800000151a7812 */ /* 0x000fe400078efcff */
[----:B------:R-:W-:Y:S01]  /*0fb0*/  ISETP.NE.AND P1, PT, R2, RZ, PT ;  /* 0x000000ff0200720c */ /* 0x000fe20003f25270 */
[----:B------:R-:W-:Y:S01]  /*0fc0*/  IMAD.MOV R2, RZ, RZ, -R2 ;  /* 0x000000ffff027224 */ /* 0x000fe200078e0a02 */
[----:B------:R-:W-:-:S02]  /*0fd0*/  SHF.L.U32 R3, R26, R3, RZ ;  /* 0x000000031a037219 */ /* 0x000fc400000006ff */
[----:B------:R-:W-:Y:S02]  /*0fe0*/  FSETP.NEU.FTZ.AND P0, PT, R24, R23, PT ;  /* 0x000000171800720b */ /* 0x000fe40003f1d000 */
[----:B------:R-:W-:Y:S02]  /*0ff0*/  SEL R21, R2, RZ, P2 ;  /* 0x000000ff02157207 */ /* 0x000fe40001000000 */
[----:B------:R-:W-:Y:S02]  /*1000*/  ISETP.NE.AND P1, PT, R3, RZ, P1 ;  /* 0x000000ff0300720c */ /* 0x000fe40000f25270 */
[----:B------:R-:W-:Y:S02]  /*1010*/  SHF.R.U32.HI R21, RZ, R21, R26 ;  /* 0x00000015ff157219 */ /* 0x000fe4000001161a */
[----:B------:R-:W-:Y:S02]  /*1020*/  PLOP3.LUT P0, PT, P0, P1, PT, 0xf8, 0x8f ;  /* 0x00000000008f781c */ /* 0x000fe40000703f70 */
[----:B------:R-:W-:-:S02]  /*1030*/  SHF.R.U32.HI R3, RZ, 0x1, R21 ;  /* 0x00000001ff037819 */ /* 0x000fc40000011615 */
[----:B------:R-:W-:-:S04]  /*1040*/  SEL R2, RZ, 0x1, !P0 ;  /* 0x00000001ff027807 */ /* 0x000fc80004000000 */
[----:B------:R-:W-:-:S04]  /*1050*/  LOP3.LUT R2, R2, 0x1, R3, 0xf8, !PT ;  /* 0x0000000102027812 */ /* 0x000fc800078ef803 */
[----:B------:R-:W-:-:S04]  /*1060*/  LOP3.LUT R2, R2, R21, RZ, 0xc0, !PT ;  /* 0x0000001502027212 */ /* 0x000fc800078ec0ff */
[----:B------:R-:W-:-:S04]  /*1070*/  IADD3 R3, PT, PT, R3, R2, RZ ;  /* 0x0000000203037210 */ /* 0x000fc80007ffe0ff */
[----:B------:R-:W-:Y:S01]  /*1080*/  LOP3.LUT R0, R3, R0, RZ, 0xfc, !PT ;  /* 0x0000000003007212 */ /* 0x000fe200078efcff */
[----:B------:R-:W-:Y:S06]  /*1090*/  BRA `(.L_x_25) ;  /* 0x0000000000107947 */ /* 0x000fec0003800000 */
.L_x_24:
[----:B------:R-:W-:-:S04]  /*10a0*/  LOP3.LUT R0, R0, 0x80000000, RZ, 0xc0, !PT ;  /* 0x8000000000007812 */ /* 0x000fc800078ec0ff */
[----:B------:R-:W-:Y:S01]  /*10b0*/  LOP3.LUT R0, R0, 0x7f800000, RZ, 0xfc, !PT ;  /* 0x7f80000000007812 */ /* 0x000fe200078efcff */
[----:B------:R-:W-:Y:S06]  /*10c0*/  BRA `(.L_x_25) ;  /* 0x0000000000047947 */ /* 0x000fec0003800000 */
.L_x_23:
[----:B------:R-:W-:-:S07]  /*10d0*/  IMAD R0, R21, 0x800000, R0 ;  /* 0x0080000015007824 */ /* 0x000fce00078e0200 */
.L_x_25:
[----:B------:R-:W-:Y:S05]  /*10e0*/  BSYNC.RECONVERGENT B4 ;  /* 0x0000000000047941 */ /* 0x000fea0003800200 */
.L_x_22:
[----:B------:R-:W-:Y:S05]  /*10f0*/  BRA `(.L_x_26) ;  /* 0x0000000000207947 */ /* 0x000fea0003800000 */
.L_x_21:
[----:B------:R-:W-:-:S04]  /*1100*/  LOP3.LUT R0, R3, 0x80000000, R0, 0x48, !PT ;  /* 0x8000000003007812 */ /* 0x000fc800078e4800 */
[----:B------:R-:W-:Y:S01]  /*1110*/  LOP3.LUT R0, R0, 0x7f800000, RZ, 0xfc, !PT ;  /* 0x7f80000000007812 */ /* 0x000fe200078efcff */
[----:B------:R-:W-:Y:S06]  /*1120*/  BRA `(.L_x_26) ;  /* 0x0000000000147947 */ /* 0x000fec0003800000 */
.L_x_20:
[----:B------:R-:W-:Y:S01]  /*1130*/  LOP3.LUT R0, R3, 0x80000000, R0, 0x48, !PT ;  /* 0x8000000003007812 */ /* 0x000fe200078e4800 */
[----:B------:R-:W-:Y:S06]  /*1140*/  BRA `(.L_x_26) ;  /* 0x00000000000c7947 */ /* 0x000fec0003800000 */
.L_x_19:
[----:B------:R-:W0:Y:S01]  /*1150*/  MUFU.RSQ R0, -QNAN ;  /* 0xffc0000000007908 */ /* 0x000e220000001400 */
[----:B------:R-:W-:Y:S05]  /*1160*/  BRA `(.L_x_26) ;  /* 0x0000000000047947 */ /* 0x000fea0003800000 */
.L_x_18:
[----:B------:R-:W-:-:S07]  /*1170*/  FADD.FTZ R0, R0, R3 ;  /* 0x0000000300007221 */ /* 0x000fce0000010000 */
.L_x_26:
[----:B------:R-:W-:Y:S05]  /*1180*/  BSYNC.RECONVERGENT B3 ;  /* 0x0000000000037941 */ /* 0x000fea0003800200 */
.L_x_16:
[----:B------:R-:W-:-:S04]  /*1190*/  HFMA2 R21, -RZ, RZ, 0, 0 ;  /* 0x00000000ff157431 */ /* 0x000fc800000001ff */
[----:B0-----:R-:W-:Y:S05]  /*11a0*/  RET.REL.NODEC R20 `(_Z39predictor_coefficient_unstandardizationPfPdS_S_S0_S_S_S0_S_iii) ;  /* 0xffffffec14947950 */ /* 0x001fea0003c3ffff */
.L_x_27:
[----:B------:R-:W-:-:S00]  /*11b0*/  BRA `(.L_x_27) ;  /* 0xfffffffc00fc7947 */ /* 0x000fc0000383ffff */
[----:B------:R-:W-:-:S00]  /*11c0*/  NOP ;  /* 0x0000000000007918 */ /* 0x000fc00000000000 */
        /* <DEDUP_REMOVED lines=11> */
.L_x_350:


//--------------------- .text._Z37predictor_coefficient_unnormalizationPfPdS_S_S0_S_S0_S_iii --------------------------
	.section	.text._Z37predictor_coefficient_unnormalizationPfPdS_S_S0_S_S0_S_iii,"ax",@progbits
	.align	128
        .global         _Z37predictor_coefficient_unnormalizationPfPdS_S_S0_S_S0_S_iii
        .type           _Z37predictor_coefficient_unnormalizationPfPdS_S_S0_S_S0_S_iii,@function
        .size           _Z37predictor_coefficient_unnormalizationPfPdS_S_S0_S_S0_S_iii,(.L_x_351 - _Z37predictor_coefficient_unnormalizationPfPdS_S_S0_S_S0_S_iii)
        .other          _Z37predictor_coefficient_unnormalizationPfPdS_S_S0_S_S0_S_iii,@"STO_CUDA_ENTRY STV_DEFAULT"
_Z37predictor_coefficient_unnormalizationPfPdS_S_S0_S_S0_S_iii:
.text._Z37predictor_coefficient_unnormalizationPfPdS_S_S0_S_S0_S_iii:
        /* <DEDUP_REMOVED lines=22> */
[----:B-1----:R-:W-:-:S06]  /*0160*/  IMAD.WIDE R4, R9, 0x8, R4 ;  /* 0x0000000809047825 */ /* 0x002fcc00078e0204 */
[----:B------:R-:W4:Y:S01]  /*0170*/  LDG.E.64 R4, desc[UR8][R4.64] ;  /* 0x0000000804047981 */ /* 0x000f22000c1e1b00 */
[----:B--2---:R-:W-:Y:S01]  /*0180*/  IMAD.WIDE R2, R9, 0x8, R2 ;  /* 0x0000000809027825 */ /* 0x004fe200078e0202 */
[----:B---3--:R-:W0:Y:S08]  /*0190*/  F2I.TRUNC.NTZ R0, R6 ;  /* 0x0000000600007305 */ /* 0x008e30000020f100 */
[----:B----4-:R-:W1:Y:S01]  /*01a0*/  F2I.F64.TRUNC R16, R4 ;  /* 0x0000000400107311 */ /* 0x010e62000030d100 */
[----:B0-----:R-:W-:-:S04]  /*01b0*/  ISETP.NE.AND P0, PT, R0, 0x1, PT ;  /* 0x000000010000780c */ /* 0x001fc80003f05270 */
[----:B------:R-:W-:-:S04]  /*01c0*/  SEL R15, RZ, 0x1, P0 ;  /* 0x00000001ff0f7807 */ /* 0x000fc80000000000 */
[----:B-1----:R-:W-:-:S13]  /*01d0*/  ISETP.GT.AND P0, PT, R16, R15, PT ;  /* 0x0000000f1000720c */ /* 0x002fda0003f04270 */
[----:B------:R-:W-:Y:S05]  /*01e0*/  @!P0 EXIT ;  /* 0x000000000000894d */ /* 0x000fea0003800000 */
[----:B------:R-:W2:Y:S01]  /*01f0*/  LDG.E.64 R2, desc[UR8][R2.64] ;  /* 0x0000000802027981 */ /* 0x000ea2000c1e1b00 */
[----:B------:R-:W-:Y:S01]  /*0200*/  IMAD.IADD R0, R16, 0x1, -R15 ;  /* 0x0000000110007824 */ /* 0x000fe200078e0a0f */
[----:B------:R-:W-:Y:S01]  /*0210*/  BSSY.RECONVERGENT B0, `(.L_x_28) ;  /* 0x0000020000007945 */ /* 0x000fe20003800200 */
[----:B------:R-:W-:-:S03]  /*0220*/  MOV R13, R15 ;  /* 0x0000000f000d7202 */ /* 0x000fc60000000f00 */
[----:B------:R-:W-:Y:S01]  /*0230*/  LOP3.LUT P0, R0, R0, 0x3, RZ, 0xc0, !PT ;  /* 0x0000000300007812 */ /* 0x000fe2000780c0ff */
[----:B--2---:R0:W1:-:S12]  /*0240*/  F2I.F64.TRUNC R12, R2 ;  /* 0x00000002000c7311 */ /* 0x004058000030d100 */
[----:B------:R-:W-:Y:S05]  /*0250*/  @!P0 BRA `(.L_x_29) ;  /* 0x00000000006c8947 */ /* 0x000fea0003800000 */
[----:B------:R-:W2:Y:S01]  /*0260*/  LDC.64 R4, c[0x0][0x3a8] ;  /* 0x0000ea00ff047b82 */ /* 0x000ea20000000a00 */
[--C-:B------:R-:W-:Y:S01]  /*0270*/  IMAD.IADD R13, R15, 0x1, R0.reuse ;  /* 0x000000010f0d7824 */ /* 0x100fe200078e0200 */
[----:B-1----:R-:W-:Y:S01]  /*0280*/  IADD3 R19, PT, PT, R12, R15, RZ ;  /* 0x0000000f0c137210 */ /* 0x002fe20007ffe0ff */
[----:B------:R-:W-:-:S05]  /*0290*/  IMAD.MOV R17, RZ, RZ, -R0 ;  /* 0x000000ffff117224 */ /* 0x000fca00078e0a00 */
[----:B------:R-:W1:Y:S02]  /*02a0*/  LDC.64 R6, c[0x0][0x380] ;  /* 0x0000e000ff067b82 */ /* 0x000e640000000a00 */
.L_x_32:
[----:B0-2---:R-:W-:-:S06]  /*02b0*/  IMAD.WIDE R2, R19, 0x4, R4 ;  /* 0x0000000413027825 */ /* 0x005fcc00078e0204 */
[----:B------:R-:W2:Y:S01]  /*02c0*/  LDG.E R3, desc[UR8][R2.64] ;  /* 0x0000000802037981 */ /* 0x000ea2000c1e1900 */
[----:B-1-3--:R-:W-:-:S05]  /*02d0*/  IMAD.WIDE R8, R19, 0x4, R6 ;  /* 0x0000000413087825 */ /* 0x00afca00078e0206 */
[----:B------:R-:W3:Y:S01]  /*02e0*/  LDG.E R0, desc[UR8][R8.64] ;  /* 0x0000000808007981 */ /* 0x000ee2000c1e1900 */
[----:B------:R-:W-:Y:S01]  /*02f0*/  VIADD R17, R17, 0x1 ;  /* 0x0000000111117836 */ /* 0x000fe20000000000 */
[----:B------:R-:W-:Y:S04]  /*0300*/  BSSY.RECONVERGENT B1, `(.L_x_30) ;  /* 0x000000d000017945 */ /* 0x000fe80003800200 */
[----:B------:R-:W-:Y:S01]  /*0310*/  ISETP.NE.AND P2, PT, R17, RZ, PT ;  /* 0x000000ff1100720c */ /* 0x000fe20003f45270 */
        /* <DEDUP_REMOVED lines=8> */
[----:B------:R-:W-:-:S07]  /*03a0*/  MOV R2, 0x3c0 ;  /* 0x000003c000027802 */ /* 0x000fce0000000f00 */
[----:B------:R-:W-:Y:S05]  /*03b0*/  CALL.REL.NOINC `($__internal_1_$__cuda_sm3x_div_rn_noftz_f32_slowpath) ;  /* 0x0000000400807944 */ /* 0x000fea0003c00000 */
[----:B------:R-:W-:-:S07]  /*03c0*/  IMAD.MOV.U32 R11, RZ, RZ, R0 ;  /* 0x000000ffff0b7224 */ /* 0x000fce00078e0000 */
.L_x_31:
[----:B------:R-:W-:Y:S05]  /*03d0*/  BSYNC.RECONVERGENT B1 ;  /* 0x0000000000017941 */ /* 0x000fea0003800200 */
.L_x_30:
[----:B------:R3:W-:Y:S01]  /*03e0*/  STG.E desc[UR8][R8.64], R11 ;  /* 0x0000000b08007986 */ /* 0x0007e2000c101908 */
[----:B------:R-:W-:Y:S01]  /*03f0*/  IADD3 R19, PT, PT, R19, 0x1, RZ ;  /* 0x0000000113137810 */ /* 0x000fe20007ffe0ff */
[----:B------:R-:W-:Y:S06]  /*0400*/  @P2 BRA `(.L_x_32) ;  /* 0xfffffffc00a82947 */ /* 0x000fec000383ffff */
.L_x_29:
[----:B------:R-:W-:Y:S05]  /*0410*/  BSYNC.RECONVERGENT B0 ;  /* 0x0000000000007941 */ /* 0x000fea0003800200 */
.L_x_28:
[----:B------:R-:W-:-:S05]  /*0420*/  IMAD.IADD R0, R15, 0x1, -R16 ;  /* 0x000000010f007824 */ /* 0x000fca00078e0a10 */
[----:B------:R-:W-:-:S13]  /*0430*/  ISETP.GT.U32.AND P0, PT, R0, -0x4, PT ;  /* 0xfffffffc0000780c */ /* 0x000fda0003f04070 */
[----:B------:R-:W-:Y:S05]  /*0440*/  @P0 EXIT ;  /* 0x000000000000094d */ /* 0x000fea0003800000 */
[----:B------:R-:W2:Y:S01]  /*0450*/  LDCU.64 UR6, c[0x0][0x380] ;  /* 0x00007000ff0677ac */ /* 0x000ea20008000a00 */
[----:B------:R-:W-:Y:S01]  /*0460*/  IMAD.IADD R16, R13, 0x1, -R16 ;  /* 0x000000010d107824 */ /* 0x000fe200078e0a10 */
[----:B-1----:R-:W-:Y:S01]  /*0470*/  IADD3 R12, PT, PT, R12, R13, RZ ;  /* 0x0000000d0c0c7210 */ /* 0x002fe20007ffe0ff */
[----:B------:R-:W1:Y:S01]  /*0480*/  LDCU.64 UR4, c[0x0][0x3a8] ;  /* 0x00007500ff0477ac */ /* 0x000e620008000a00 */
[----:B--2---:R-:W-:Y:S02]  /*0490*/  UIADD3 UR6, UP0, UPT, UR6, 0x8, URZ ;  /* 0x0000000806067890 */ /* 0x004fe4000ff1e0ff */
[----:B-1----:R-:W-:Y:S02]  /*04a0*/  UIADD3 UR4, UP1, UPT, UR4, 0x8, URZ ;  /* 0x0000000804047890 */ /* 0x002fe4000ff3e0ff */
[----:B------:R-:W-:Y:S02]  /*04b0*/  UIADD3.X UR7, UPT, UPT, URZ, UR7, URZ, UP0, !UPT ;  /* 0x00000007ff077290 */ /* 0x000fe400087fe4ff */
[----:B------:R-:W-:-:S12]  /*04c0*/  UIADD3.X UR5, UPT, UPT, URZ, UR5, URZ, UP1, !UPT ;  /* 0x00000005ff057290 */ /* 0x000fd80008ffe4ff */
.L_x_41:
[----:B------:R-:W-:Y:S02]  /*04d0*/  IMAD.U32 R6, RZ, RZ, UR4 ;  /* 0x00000004ff067e24 */ /* 0x000fe4000f8e00ff */
[----:B------:R-:W-:Y:S02]  /*04e0*/  IMAD.U32 R7, RZ, RZ, UR5 ;  /* 0x00000005ff077e24 */ /* 0x000fe4000f8e00ff */
[----:B------:R-:W-:-:S05]  /*04f0*/  IMAD.WIDE R6, R12, 0x4, R6 ;  /* 0x000000040c067825 */ /* 0x000fca00078e0206 */
[----:B-1-3--:R-:W0:Y:S01]  /*0500*/  LDG.E R9, desc[UR8][R6.64+-0x8] ;  /* 0xfffff80806097981 */ /* 0x00ae22000c1e1900 */
[----:B------:R-:W-:Y:S01]  /*0510*/  MOV R4, UR6 ;  /* 0x0000000600047c02 */ /* 0x000fe20008000f00 */
[----:B------:R-:W-:-:S04]  /*0520*/  IMAD.U32 R5, RZ, RZ, UR7 ;  /* 0x00000007ff057e24 */ /* 0x000fc8000f8e00ff */
[----:B------:R-:W-:-:S05]  /*0530*/  IMAD.WIDE R4, R12, 0x4, R4 ;  /* 0x000000040c047825 */ /* 0x000fca00078e0204 */
[----:B------:R-:W2:Y:S01]  /*0540*/  LDG.E R0, desc[UR8][R4.64+-0x8] ;  /* 0xfffff80804007981 */ /* 0x000ea2000c1e1900 */
[----:B------:R-:W-:Y:S01]  /*0550*/  VIADD R16, R16, 0x4 ;  /* 0x0000000410107836 */ /* 0x000fe20000000000 */
[----:B------:R-:W-:Y:S04]  /*0560*/  BSSY.RECONVERGENT B0, `(.L_x_33) ;  /* 0x000000e000007945 */ /* 0x000fe80003800200 */
[----:B------:R-:W-:Y:S01]  /*0570*/  ISETP.NE.AND P2, PT, R16, RZ, PT ;  /* 0x000000ff1000720c */ /* 0x000fe20003f45270 */
[----:B0-----:R-:W0:Y:S08]  /*0580*/  MUFU.RCP R2, R9 ;  /* 0x0000000900027308 */ /* 0x001e300000001000 */
[----:B--2---:R-:W1:Y:S01]  /*0590*/  FCHK P0, R0, R9 ;  /* 0x0000000900007302 */ /* 0x004e620000000000 */
[----:B0-----:R-:W-:-:S04]  /*05a0*/  FFMA R3, -R9, R2, 1 ;  /* 0x3f80000009037423 */ /* 0x001fc80000000102 */
[----:B------:R-:W-:-:S04]  /*05b0*/  FFMA R3, R2, R3, R2 ;  /* 0x0000000302037223 */ /* 0x000fc80000000002 */
[----:B------:R-:W-:-:S04]  /*05c0*/  FFMA R2, R0, R3, RZ ;  /* 0x0000000300027223 */ /* 0x000fc800000000ff */
[----:B------:R-:W-:-:S04]  /*05d0*/  FFMA R8, -R9, R2, R0 ;  /* 0x0000000209087223 */ /* 0x000fc80000000100 */
[----:B------:R-:W-:Y:S01]  /*05e0*/  FFMA R3, R3, R8, R2 ;  /* 0x0000000803037223 */ /* 0x000fe20000000002 */
[----:B-1----:R-:W-:Y:S06]  /*05f0*/  @!P0 BRA `(.L_x_34) ;  /* 0x0000000000108947 */ /* 0x002fec0003800000 */
[----:B------:R-:W-:Y:S02]  /*0600*/  MOV R3, R9 ;  /* 0x0000000900037202 */ /* 0x000fe40000000f00 */
[----:B------:R-:W-:-:S07]  /*0610*/  MOV R2, 0x630 ;  /* 0x0000063000027802 */ /* 0x000fce0000000f00 */
[----:B------:R-:W-:Y:S05]  /*0620*/  CALL.REL.NOINC `($__internal_1_$__cuda_sm3x_div_rn_noftz_f32_slowpath) ;  /* 0x0000000000e47944 */ /* 0x000fea0003c00000 */
[----:B------:R-:W-:-:S07]  /*0630*/  IMAD.MOV.U32 R3, RZ, RZ, R0 ;  /* 0x000000ffff037224 */ /* 0x000fce00078e0000 */
.L_x_34:
[----:B------:R-:W-:Y:S05]  /*0640*/  BSYNC.RECONVERGENT B0 ;  /* 0x0000000000007941 */ /* 0x000fea0003800200 */
.L_x_33:
[----:B------:R0:W-:Y:S04]  /*0650*/  STG.E desc[UR8][R4.64+-0x8], R3 ;  /* 0xfffff80304007986 */ /* 0x0001e8000c101908 */
[----:B------:R-:W2:Y:S04]  /*0660*/  LDG.E R11, desc[UR8][R6.64+-0x4] ;  /* 0xfffffc08060b7981 */ /* 0x000ea8000c1e1900 */
[----:B------:R-:W3:Y:S01]  /*0670*/  LDG.E R0, desc[UR8][R4.64+-0x4] ;  /* 0xfffffc0804007981 */ /* 0x000ee2000c1e1900 */
[----:B------:R-:W-:Y:S01]  /*0680*/  BSSY.RECONVERGENT B0, `(.L_x_35) ;  /* 0x000000d000007945 */ /* 0x000fe20003800200 */
[----:B--2---:R-:W1:Y:S08]  /*0690*/  MUFU.RCP R2, R11 ;  /* 0x0000000b00027308 */ /* 0x004e700000001000 */
[----:B---3--:R-:W2:Y:S01]  /*06a0*/  FCHK P0, R0, R11 ;  /* 0x0000000b00007302 */ /* 0x008ea20000000000 */
        /* <DEDUP_REMOVED lines=8> */
[----:B------:R-:W-:Y:S05]  /*0730*/  CALL.REL.NOINC `($__internal_1_$__cuda_sm3x_div_rn_noftz_f32_slowpath) ;  /* 0x0000000000a07944 */ /* 0x000fea0003c00000 */
[----:B------:R-:W-:-:S07]  /*0740*/  MOV R9, R0 ;  /* 0x0000000000097202 */ /* 0x000fce0000000f00 */
.L_x_36:
[----:B------:R-:W-:Y:S05]  /*0750*/  BSYNC.RECONVERGENT B0 ;  /* 0x0000000000007941 */ /* 0x000fea0003800200 */
.L_x_35:
        /* <DEDUP_REMOVED lines=15> */
[----:B------:R-:W-:-:S07]  /*0850*/  IMAD.MOV.U32 R3, RZ, RZ, R0 ;  /* 0x000000ffff037224 */ /* 0x000fce00078e0000 */
.L_x_38:
[----:B------:R-:W-:Y:S05]  /*0860*/  BSYNC.RECONVERGENT B0 ;  /* 0x0000000000007941 */ /* 0x000fea0003800200 */
.L_x_37:
        /* <DEDUP_REMOVED lines=12> */
[----:B------:R-:W-:Y:S02]  /*0930*/  MOV R3, R7 ;  /* 0x0000000700037202 */ /* 0x000fe40000000f00 */
[----:B------:R-:W-:-:S07]  /*0940*/  MOV R2, 0x960 ;  /* 0x0000096000027802 */ /* 0x000fce0000000f00 */
[----:B------:R-:W-:Y:S05]  /*0950*/  CALL.REL.NOINC `($__internal_1_$__cuda_sm3x_div_rn_noftz_f32_slowpath) ;  /* 0x0000000000187944 */ /* 0x000fea0003c00000 */
[----:B------:R-:W-:-:S07]  /*0960*/  IMAD.MOV.U32 R9, RZ, RZ, R0 ;  /* 0x000000ffff097224 */ /* 0x000fce00078e0000 */
.L_x_40:
[----:B------:R-:W-:Y:S05]  /*0970*/  BSYNC.RECONVERGENT B0 ;  /* 0x0000000000007941 */ /* 0x000fea0003800200 */
.L_x_39:
[----:B------:R1:W-:Y:S01]  /*0980*/  STG.E desc[UR8][R4.64+0x4], R9 ;  /* 0x0000040904007986 */ /* 0x0003e2000c101908 */
[----:B------:R-:W-:Y:S01]  /*0990*/  VIADD R12, R12, 0x4 ;  /* 0x000000040c0c7836 */ /* 0x000fe20000000000 */
[----:B------:R-:W-:Y:S06]  /*09a0*/  @P2 BRA `(.L_x_41) ;  /* 0xfffffff800c82947 */ /* 0x000fec000383ffff */
[----:B------:R-:W-:Y:S05]  /*09b0*/  EXIT ;  /* 0x000000000000794d */ /* 0x000fea0003800000 */
        .weak           $__internal_1_$__cuda_sm3x_div_rn_noftz_f32_slowpath
        .type           $__internal_1_$__cuda_sm3x_div_rn_noftz_f32_slowpath,@function
        .size           $__internal_1_$__cuda_sm3x_div_rn_noftz_f32_slowpath,(.L_x_351 - $__internal_1_$__cuda_sm3x_div_rn_noftz_f32_slowpath)
$__internal_1_$__cuda_sm3x_div_rn_noftz_f32_slowpath:
[----:B------:R-:W-:Y:S01]  /*09c0*/  SHF.R.U32.HI R10, RZ, 0x17, R3 ;  /* 0x00000017ff0a7819 */ /* 0x000fe20000011603 */
[----:B------:R-:W-:Y:S01]  /*09d0*/  BSSY.RECONVERGENT B2, `(.L_x_42) ;  /* 0x0000062000027945 */ /* 0x000fe20003800200 */
[----:B------:R-:W-:Y:S02]  /*09e0*/  SHF.R.U32.HI R14, RZ, 0x17, R0 ;  /* 0x00000017ff0e7819 */ /* 0x000fe40000011600 */
[----:B------:R-:W-:Y:S02]  /*09f0*/  LOP3.LUT R10, R10, 0xff, RZ, 0xc0, !PT ;  /* 0x000000ff0a0a7812 */ /* 0x000fe400078ec0ff */
[----:B------:R-:W-:Y:S02]  /*0a00*/  LOP3.LUT R14, R14, 0xff, RZ, 0xc0, !PT ;  /* 0x000000ff0e0e7812 */ /* 0x000fe400078ec0ff */
[----:B------:R-:W-:-:S03]  /*0a10*/  IADD3 R20, PT, PT, R10, -0x1, RZ ;  /* 0xffffffff0a147810 */ /* 0x000fc60007ffe0ff */
[----:B------:R-:W-:Y:S01]  /*0a20*/  VIADD R18, R14, 0xffffffff ;  /* 0xffffffff0e127836 */ /* 0x000fe20000000000 */
        /* <DEDUP_REMOVED lines=25> */
[----:B------:R-:W-:Y:S01]  /*0bc0*/  @!P1 FFMA R3, R3, 1.84467440737095516160e+19, RZ ;  /* 0x5f80000003039823 */ /* 0x000fe200000000ff */
[----:B------:R-:W-:-:S07]  /*0bd0*/  @!P1 VIADD R11, R11, 0x40 ;  /* 0x000000400b0b9836 */ /* 0x000fce0000000000 */
.L_x_43:
[----:B------:R-:W-:Y:S01]  /*0be0*/  LEA R18, R10, 0xc0800000, 0x17 ;  /* 0xc08000000a127811 */ /* 0x000fe200078eb8ff */
[----:B------:R-:W-:Y:S01]  /*0bf0*/  VIADD R21, R14, 0xffffff81 ;  /* 0xffffff810e157836 */ /* 0x000fe20000000000 */
[----:B------:R-:W-:Y:S02]  /*0c00*/  BSSY.RECONVERGENT B3, `(.L_x_48) ;  /* 0x0000035000037945 */ /* 0x000fe40003800200 */
[----:B------:R-:W-:Y:S01]  /*0c10*/  IADD3 R18, PT, PT, -R18, R3, RZ ;  /* 0x0000000312127210 */ /* 0x000fe20007ffe1ff */
[----:B------:R-:W-:-:S03]  /*0c20*/  IMAD R0, R21, -0x800000, R0 ;  /* 0xff80000015007824 */ /* 0x000fc600078e0200 */
[----:B------:R0:W1:Y:S01]  /*0c30*/  MUFU.RCP R20, R18 ;  /* 0x0000001200147308 */ /* 0x0000620000001000 */
[----:B------:R-:W-:Y:S01]  /*0c40*/  FADD.FTZ R23, -R18, -RZ ;  /* 0x800000ff12177221 */ /* 0x000fe20000010100 */
[----:B0-----:R-:W-:-:S05]  /*0c50*/  IADD3 R18, PT, PT, R21, 0x7f, -R10 ;  /* 0x0000007f15127810 */ /* 0x001fca0007ffe80a */
[----:B------:R-:W-:Y:S02]  /*0c60*/  IMAD.IADD R11, R18, 0x1, R11 ;  /* 0x00000001120b7824 */ /* 0x000fe400078e020b */
[----:B-1----:R-:W-:-:S04]  /*0c70*/  FFMA R3, R20, R23, 1 ;  /* 0x3f80000014037423 */ /* 0x002fc80000000017 */
[----:B------:R-:W-:-:S04]  /*0c80*/  FFMA R3, R20, R3, R20 ;  /* 0x0000000314037223 */ /* 0x000fc80000000014 */
[----:B------:R-:W-:-:S04]  /*0c90*/  FFMA R14, R0, R3, RZ ;  /* 0x00000003000e7223 */ /* 0x000fc800000000ff */
[----:B------:R-:W-:-:S04]  /*0ca0*/  FFMA R20, R23, R14, R0 ;  /* 0x0000000e17147223 */ /* 0x000fc80000000000 */
[----:B------:R-:W-:-:S04]  /*0cb0*/  FFMA R14, R3, R20, R14 ;  /* 0x00000014030e7223 */ /* 0x000fc8000000000e */
[----:B------:R-:W-:-:S04]  /*0cc0*/  FFMA R23, R23, R14, R0 ;  /* 0x0000000e17177223 */ /* 0x000fc80000000000 */
        /* <DEDUP_REMOVED lines=14> */
[-CC-:B------:R-:W-:Y:S01]  /*0db0*/  FFMA.RZ R11, R3, R23.reuse, R14.reuse ;  /* 0x00000017030b7223 */ /* 0x180fe2000000c00e */
[C---:B------:R-:W-:Y:S02]  /*0dc0*/  ISETP.NE.AND P3, PT, R10.reuse, RZ, PT ;  /* 0x000000ff0a00720c */ /* 0x040fe40003f65270 */
[C---:B------:R-:W-:Y:S02]  /*0dd0*/  ISETP.NE.AND P1, PT, R10.reuse, RZ, PT ;  /* 0x000000ff0a00720c */ /* 0x040fe40003f25270 */
[----:B------:R-:W-:Y:S01]  /*0de0*/  LOP3.LUT R18, R11, 0x7fffff, RZ, 0xc0, !PT ;  /* 0x007fffff0b127812 */ /* 0x000fe200078ec0ff */
[CCC-:B------:R-:W-:Y:S01]  /*0df0*/  FFMA.RP R11, R3.reuse, R23.reuse, R14.reuse ;  /* 0x00000017030b7223 */ /* 0x1c0fe2000000800e */
[----:B------:R-:W-:Y:S01]  /*0e00*/  FFMA.RM R14, R3, R23, R14 ;  /* 0x00000017030e7223 */ /* 0x000fe2000000400e */
[----:B------:R-:W-:Y:S01]  /*0e10*/  IADD3 R3, PT, PT, R10, 0x20, RZ ;  /* 0x000000200a037810 */ /* 0x000fe20007ffe0ff */
[----:B------:R-:W-:Y:S01]  /*0e20*/  IMAD.MOV R10, RZ, RZ, -R10 ;  /* 0x000000ffff0a7224 */ /* 0x000fe200078e0a0a */
[----:B------:R-:W-:-:S02]  /*0e30*/  LOP3.LUT R18, R18, 0x800000, RZ, 0xfc, !PT ;  /* 0x0080000012127812 */ /* 0x000fc400078efcff */
[----:B------:R-:W-:Y:S02]  /*0e40*/  FSETP.NEU.FTZ.AND P0, PT, R11, R14, PT ;  /* 0x0000000e0b00720b */ /* 0x000fe40003f1d000 */
[----:B------:R-:W-:Y:S02]  /*0e50*/  SHF.L.U32 R3, R18, R3, RZ ;  /* 0x0000000312037219 */ /* 0x000fe400000006ff */
[----:B------:R-:W-:Y:S02]  /*0e60*/  SEL R11, R10, RZ, P3 ;  /* 0x000000ff0a0b7207 */ /* 0x000fe40001800000 */
[----:B------:R-:W-:Y:S02]  /*0e70*/  ISETP.NE.AND P1, PT, R3, RZ, P1 ;  /* 0x000000ff0300720c */ /* 0x000fe40000f25270 */
[----:B------:R-:W-:Y:S02]  /*0e80*/  SHF.R.U32.HI R11, RZ, R11, R18 ;  /* 0x0000000bff0b7219 */ /* 0x000fe40000011612 */
[----:B------:R-:W-:-:S02]  /*0e90*/  PLOP3.LUT P0, PT, P0, P1, PT, 0xf8, 0x8f ;  /* 0x00000000008f781c */ /* 0x000fc40000703f70 */
[----:B------:R-:W-:Y:S02]  /*0ea0*/  SHF.R.U32.HI R10, RZ, 0x1, R11 ;  /* 0x00000001ff0a7819 */ /* 0x000fe4000001160b */
[----:B------:R-:W-:-:S04]  /*0eb0*/  SEL R3, RZ, 0x1, !P0 ;  /* 0x00000001ff037807 */ /* 0x000fc80004000000 */
[----:B------:R-:W-:-:S04]  /*0ec0*/  LOP3.LUT R14, R3, 0x1, R10, 0xf8, !PT ;  /* 0x00000001030e7812 */ /* 0x000fc800078ef80a */
[----:B------:R-:W-:-:S04]  /*0ed0*/  LOP3.LUT R11, R14, R11, RZ, 0xc0, !PT ;  /* 0x0000000b0e0b7212 */ /* 0x000fc800078ec0ff */
[----:B------:R-:W-:-:S04]  /*0ee0*/  IADD3 R11, PT, PT, R10, R11, RZ ;  /* 0x0000000b0a0b7210 */ /* 0x000fc80007ffe0ff */
[----:B------:R-:W-:Y:S01]  /*0ef0*/  LOP3.LUT R0, R11, R0, RZ, 0xfc, !PT ;  /* 0x000000000b007212 */ /* 0x000fe200078efcff */
[----:B------:R-:W-:Y:S06]  /*0f00*/  BRA `(.L_x_51) ;  /* 0x0000000000107947 */ /* 0x000fec0003800000 */
.L_x_50:
[----:B------:R-:W-:-:S04]  /*0f10*/  LOP3.LUT R0, R0, 0x80000000, RZ, 0xc0, !PT ;  /* 0x8000000000007812 */ /* 0x000fc800078ec0ff */
[----:B------:R-:W-:Y:S01]  /*0f20*/  LOP3.LUT R0, R0, 0x7f800000, RZ, 0xfc, !PT ;  /* 0x7f80000000007812 */ /* 0x000fe200078efcff */
[----:B------:R-:W-:Y:S06]  /*0f30*/  BRA `(.L_x_51) ;  /* 0x0000000000047947 */ /* 0x000fec0003800000 */
.L_x_49:
[----:B------:R-:W-:-:S07]  /*0f40*/  IMAD R0, R11, 0x800000, R0 ;  /* 0x008000000b007824 */ /* 0x000fce00078e0200 */
.L_x_51:
[----:B------:R-:W-:Y:S05]  /*0f50*/  BSYNC.RECONVERGENT B3 ;  /* 0x0000000000037941 */ /* 0x000fea0003800200 */
.L_x_48:
[----:B------:R-:W-:Y:S05]  /*0f60*/  BRA `(.L_x_52) ;  /* 0x0000000000207947 */ /* 0x000fea0003800000 */
.L_x_47:
[----:B------:R-:W-:-:S04]  /*0f70*/  LOP3.LUT R0, R3, 0x80000000, R0, 0x48, !PT ;  /* 0x8000000003007812 */ /* 0x000fc800078e4800 */
[----:B------:R-:W-:Y:S01]  /*0f80*/  LOP3.LUT R0, R0, 0x7f800000, RZ, 0xfc, !PT ;  /* 0x7f80000000007812 */ /* 0x000fe200078efcff */
[----:B------:R-:W-:Y:S06]  /*0f90*/  BRA `(.L_x_52) ;  /* 0x0000000000147947 */ /* 0x000fec0003800000 */
.L_x_46:
[----:B------:R-:W-:Y:S01]  /*0fa0*/  LOP3.LUT R0, R3, 0x80000000, R0, 0x48, !PT ;  /* 0x8000000003007812 */ /* 0x000fe200078e4800 */
[----:B------:R-:W-:Y:S06]  /*0fb0*/  BRA `(.L_x_52) ;  /* 0x00000000000c7947 */ /* 0x000fec0003800000 */
.L_x_45:
[----:B------:R-:W0:Y:S01]  /*0fc0*/  MUFU.RSQ R0, -QNAN ;  /* 0xffc0000000007908 */ /* 0x000e220000001400 */
[----:B------:R-:W-:Y:S05]  /*0fd0*/  BRA `(.L_x_52) ;  /* 0x0000000000047947 */ /* 0x000fea0003800000 */
.L_x_44:
[----:B------:R-:W-:-:S07]  /*0fe0*/  FADD.FTZ R0, R0, R3 ;  /* 0x0000000300007221 */ /* 0x000fce0000010000 */
.L_x_52:
[----:B------:R-:W-:Y:S05]  /*0ff0*/  BSYNC.RECONVERGENT B2 ;  /* 0x0000000000027941 */ /* 0x000fea0003800200 */
.L_x_42:
[----:B------:R-:W-:-:S04]  /*1000*/  HFMA2 R3, -RZ, RZ, 0, 0 ;  /* 0x00000000ff037431 */ /* 0x000fc800000001ff */
[----:B0-----:R-:W-:Y:S05]  /*1010*/  RET.REL.NODEC R2 `(_Z37predictor_coefficient_unnormalizationPfPdS_S_S0_S_S0_S_iii) ;  /* 0xffffffec02f87950 */ /* 0x001fea0003c3ffff */
.L_x_53:
        /* <DEDUP_REMOVED lines=14> */
.L_x_351:


//--------------------- .text._Z23model_fit_shared_memoryPfPdS_S_S0_S0_S_S_S_S0_S0_S_S_S_S_iiii --------------------------
	.section	.text._Z23model_fit_shared_memoryPfPdS_S_S0_S0_S_S_S_S0_S0_S_S_S_S_iiii,"ax",@progbits
	.align	128
        .global         _Z23model_fit_shared_memoryPfPdS_S_S0_S0_S_S_S_S0_S0_S_S_S_S_iiii
        .type           _Z23model_fit_shared_memoryPfPdS_S_S0_S0_S_S_S_S0_S0_S_S_S_S_iiii,@function
        .size           _Z23model_fit_shared_memoryPfPdS_S_S0_S0_S_S_S_S0_S0_S_S_S_S_iiii,(.L_x_353 - _Z23model_fit_shared_memoryPfPdS_S_S0_S0_S_S_S_S0_S0_S_S_S_S_iiii)
        .other          _Z23model_fit_shared_memoryPfPdS_S_S0_S0_S_S_S_S0_S0_S_S_S_S_iiii,@"STO_CUDA_ENTRY STV_DEFAULT"
_Z23model_fit_shared_memoryPfPdS_S_S0_S0_S_S_S_S0_S0_S_S_S_S_iiii:
.text._Z23model_fit_shared_memoryPfPdS_S_S0_S0_S_S_S_S0_S0_S_S_S_S_iiii:
[----:B------:R-:W-:Y:S08]  /*0000*/  LDC R1, c[0x0][0x37c] ;  /* 0x0000df00ff017b82 */ /* 0x000ff00000000800 */
[----:B------:R-:W0:Y:S01]  /*0010*/  LDC.64 R2, c[0x0][0x400] ;  /* 0x00010000ff027b82 */ /* 0x000e220000000a00 */
[----:B------:R-:W1:Y:S07]  /*0020*/  S2R R0, SR_TID.X ;  /* 0x0000000000007919 */ /* 0x000e6e0000002100 */
[----:B------:R-:W2:Y:S08]  /*0030*/  S2UR UR4, SR_CTAID.X ;  /* 0x00000000000479c3 */ /* 0x000eb00000002500 */
[----:B------:R-:W3:Y:S01]  /*0040*/  LDC R11, c[0x0][0x3fc] ;  /* 0x0000ff00ff0b7b82 */ /* 0x000ee20000000800 */
[----:B0-----:R-:W-:-:S04]  /*0050*/  IADD3 R2, PT, PT, R2, -0x1, RZ ;  /* 0xffffffff02027810 */ /* 0x001fc80007ffe0ff */
[----:B--2---:R-:W-:-:S04]  /*0060*/  ISETP.NE.AND P0, PT, R2, UR4, PT ;  /* 0x0000000402007c0c */ /* 0x004fc8000bf05270 */
[----:B---3--:R-:W-:-:S04]  /*0070*/  SEL R3, R3, R11, !P0 ;  /* 0x0000000b03037207 */ /* 0x008fc80004000000 */
[----:B-1----:R-:W-:-:S13]  /*0080*/  ISETP.GE.AND P0, PT, R0, R3, PT ;  /* 0x000000030000720c */ /* 0x002fda0003f06270 */
[----:B------:R-:W-:Y:S05]  /*0090*/  @P0 EXIT ;  /* 0x000000000000094d */ /* 0x000fea0003800000 */
[----:B------:R-:W0:Y:S01]  /*00a0*/  LDC.64 R4, c[0x0][0x390] ;  /* 0x0000e400ff047b82 */ /* 0x000e220000000a00 */
[----:B------:R-:W1:Y:S01]  /*00b0*/  LDCU.64 UR6, c[0x0][0x358] ;  /* 0x00006b00ff0677ac */ /* 0x000e620008000a00 */
[----:B------:R-:W-:-:S04]  /*00c0*/  IMAD R2, R11, UR4, R0 ;  /* 0x000000040b027c24 */ /* 0x000fc8000f8e0200 */
[----:B0-----:R-:W-:-:S06]  /*00d0*/  IMAD.WIDE R4, R2, 0x4, R4 ;  /* 0x0000000402047825 */ /* 0x001fcc00078e0204 */
[----:B-1----:R-:W2:Y:S02]  /*00e0*/  LDG.E R4, desc[UR6][R4.64] ;  /* 0x0000000604047981 */ /* 0x002ea4000c1e1900 */
[----:B--2---:R-:W0:Y:S02]  /*00f0*/  F2I.TRUNC.NTZ R3, R4 ;  /* 0x0000000400037305 */ /* 0x004e24000020f100 */
[----:B0-----:R-:W-:-:S13]  /*0100*/  ISETP.NE.AND P0, PT, R3, 0x1, PT ;  /* 0x000000010300780c */ /* 0x001fda0003f05270 */
[----:B------:R-:W-:Y:S05]  /*0110*/  @P0 EXIT ;  /* 0x000000000000094d */ /* 0x000fea0003800000 */
[----:B------:R-:W0:Y:S08]  /*0120*/  LDC.64 R16, c[0x0][0x3c8] ;  /* 0x0000f200ff107b82 */ /* 0x000e300000000a00 */
[----:B------:R-:W1:Y:S08]  /*0130*/  LDC.64 R18, c[0x0][0x388] ;  /* 0x0000e200ff127b82 */ /* 0x000e700000000a00 */
[----:B------:R-:W2:Y:S08]  /*0140*/  LDC.64 R20, c[0x0][0x3a0] ;  /* 0x0000e800ff147b82 */ /* 0x000eb00000000a00 */
[----:B------:R-:W3:Y:S01]  /*0150*/  LDC.64 R14, c[0x0][0x3d0] ;  /* 0x0000f400ff0e7b82 */ /* 0x000ee20000000a00 */
[----:B0-----:R-:W-:-:S06]  /*0160*/  IMAD.WIDE R16, R2, 0x8, R16 ;  /* 0x0000000802107825 */ /* 0x001fcc00078e0210 */
[----:B------:R-:W4:Y:S01]  /*0170*/  LDG.E.64 R16, desc[UR6][R16.64] ;  /* 0x0000000610107981 */ /* 0x000f22000c1e1b00 */
[----:B------:R-:W0:Y:S01]  /*0180*/  LDC.64 R12, c[0x0][0x3f0] ;  /* 0x0000fc00ff0c7b82 */ /* 0x000e220000000a00 */
[----:B-1----:R-:W-:-:S06]  /*0190*/  IMAD.WIDE R18, R2, 0x8, R18 ;  /* 0x0000000802127825 */ /* 0x002fcc00078e0212 */
[----:B------:R-:W4:Y:S01]  /*01a0*/  LDG.E.64 R18, desc[UR6][R18.64] ;  /* 0x0000000612127981 */ /* 0x000f22000c1e1b00 */
[----:B------:R-:W1:Y:S01]  /*01b0*/  LDC.64 R22, c[0x0][0x3e8] ;  /* 0x0000fa00ff167b82 */ /* 0x000e620000000a00 */
[----:B--2---:R-:W-:-:S06]  /*01c0*/  IMAD.WIDE R20, R2, 0x8, R20 ;  /* 0x0000000802147825 */ /* 0x004fcc00078e0214 */
[----:B------:R-:W2:Y:S01]  /*01d0*/  LDG.E.64 R20, desc[UR6][R20.64] ;  /* 0x0000000614147981 */ /* 0x000ea2000c1e1b00 */
[----:B------:R-:W1:Y:S01]  /*01e0*/  LDC.64 R8, c[0x0][0x3d8] ;  /* 0x0000f600ff087b82 */ /* 0x000e620000000a00 */
[----:B---3--:R-:W-:-:S06]  /*01f0*/  IMAD.WIDE R14, R2, 0x8, R14 ;  /* 0x00000008020e7825 */ /* 0x008fcc00078e020e */
[----:B------:R-:W3:Y:S01]  /*0200*/  LDG.E.64 R14, desc[UR6][R14.64] ;  /* 0x000000060e0e7981 */ /* 0x000ee2000c1e1b00 */
[----:B------:R-:W1:Y:S01]  /*0210*/  LDC.64 R6, c[0x0][0x3c0] ;  /* 0x0000f000ff067b82 */ /* 0x000e620000000a00 */
[----:B0-----:R-:W-:-:S06]  /*0220*/  IMAD.WIDE R30, R2, 0x4, R12 ;  /* 0x00000004021e7825 */ /* 0x001fcc00078e020c */
[----:B------:R-:W3:Y:S01]  /*0230*/  LDG.E R30, desc[UR6][R30.64] ;  /* 0x000000061e1e7981 */ /* 0x000ee2000c1e1900 */
[----:B------:R-:W0:Y:S01]  /*0240*/  LDC.64 R4, c[0x0][0x3e0] ;  /* 0x0000f800ff047b82 */ /* 0x000e220000000a00 */
[----:B-1----:R-:W-:-:S05]  /*0250*/  IMAD.WIDE R28, R2, 0x4, R22 ;  /* 0x00000004021c7825 */ /* 0x002fca00078e0216 */
[----:B------:R1:W3:Y:S01]  /*0260*/  LDG.E R10, desc[UR6][R28.64] ;  /* 0x000000061c0a7981 */ /* 0x0002e2000c1e1900 */
[----:B------:R-:W-:-:S05]  /*0270*/  IMAD.WIDE R22, R2, 0x4, R8 ;  /* 0x0000000402167825 */ /* 0x000fca00078e0208 */
[----:B------:R0:W5:Y:S01]  /*0280*/  LDG.E R13, desc[UR6][R22.64] ;  /* 0x00000006160d7981 */ /* 0x000162000c1e1900 */
[C---:B------:R-:W-:Y:S01]  /*0290*/  IMAD.WIDE R24, R2.reuse, 0x4, R6 ;  /* 0x0000000402187825 */ /* 0x040fe200078e0206 */
[----:B-1----:R-:W1:Y:S04]  /*02a0*/  LDC.64 R28, c[0x0][0x3a8] ;  /* 0x0000ea00ff1c7b82 */ /* 0x002e680000000a00 */
[----:B------:R0:W5:Y:S02]  /*02b0*/  LDG.E R12, desc[UR6][R24.64] ;  /* 0x00000006180c7981 */ /* 0x000164000c1e1900 */
[----:B0-----:R-:W-:-:S05]  /*02c0*/  IMAD.WIDE R26, R2, 0x4, R4 ;  /* 0x00000004021a7825 */ /* 0x001fca00078e0204 */
[----:B------:R0:W5:Y:S01]  /*02d0*/  LDG.E R3, desc[UR6][R26.64] ;  /* 0x000000061a037981 */ /* 0x000162000c1e1900 */
[----:B------:R-:W-:Y:S01]  /*02e0*/  BSSY.RECONVERGENT B0, `(.L_x_54) ;  /* 0x000003b000007945 */ /* 0x000fe20003800200 */
[----:B----4-:R-:W4:Y:S08]  /*02f0*/  F2I.F64.TRUNC R6, R16 ;  /* 0x0000001000067311 */ /* 0x010f30000030d100 */
[----:B------:R0:W0:Y:S01]  /*0300*/  F2I.F64.TRUNC R4, R18 ;  /* 0x0000001200047311 */ /* 0x000022000030d100 */
[----:B----4-:R-:W-:-:S07]  /*0310*/  ISETP.GE.AND P0, PT, R6, 0x1, PT ;  /* 0x000000010600780c */ /* 0x010fce0003f06270 */
[----:B--2---:R2:W4:Y:S08]  /*0320*/  F2I.F64.TRUNC R5, R20 ;  /* 0x0000001400057311 */ /* 0x004530000030d100 */
[----:B---3--:R2:W3:Y:S08]  /*0330*/  F2I.F64.TRUNC R7, R14 ;  /* 0x0000000e00077311 */ /* 0x0084f0000030d100 */
[----:B------:R2:W0:Y:S08]  /*0340*/  F2I.TRUNC.NTZ R9, R30 ;  /* 0x0000001e00097305 */ /* 0x000430000020f100 */
[----:B------:R2:W0:Y:S01]  /*0350*/  F2I.TRUNC.NTZ R8, R10 ;  /* 0x0000000a00087305 */ /* 0x000422000020f100 */
[----:B-1-34-:R-:W-:Y:S05]  /*0360*/  @!P0 BRA `(.L_x_55) ;  /* 0x0000000000c88947 */ /* 0x01afea0003800000 */
[----:B--2---:R-:W-:-:S06]  /*0370*/  IMAD.WIDE R14, R2, 0x8, R28 ;  /* 0x00000008020e7825 */ /* 0x004fcc00078e021c */
[----:B------:R-:W2:Y:S01]  /*0380*/  LDG.E.64 R14, desc[UR6][R14.64] ;  /* 0x000000060e0e7981 */ /* 0x000ea2000c1e1b00 */
[C---:B------:R-:W-:Y:S01]  /*0390*/  ISETP.GE.U32.AND P0, PT, R6.reuse, 0x4, PT ;  /* 0x000000040600780c */ /* 0x040fe20003f06070 */
[----:B------:R-:W-:Y:S01]  /*03a0*/  BSSY.RECONVERGENT B1, `(.L_x_56) ;  /* 0x000001e000017945 */ /* 0x000fe20003800200 */
[----:B------:R-:W-:Y:S01]  /*03b0*/  LOP3.LUT R10, R6, 0x3, RZ, 0xc0, !PT ;  /* 0x00000003060a7812 */ /* 0x000fe200078ec0ff */
[----:B0-----:R-:W-:-:S03]  /*03c0*/  IMAD.MOV.U32 R19, RZ, RZ, RZ ;  /* 0x000000ffff137224 */ /* 0x001fc600078e00ff */
[----:B------:R-:W-:Y:S01]  /*03d0*/  ISETP.NE.AND P1, PT, R10, RZ, PT ;  /* 0x000000ff0a00720c */ /* 0x000fe20003f25270 */
[----:B--2---:R0:W1:Y:S06]  /*03e0*/  F2I.F64.TRUNC R18, R14 ;  /* 0x0000000e00127311 */ /* 0x00406c000030d100 */
[----:B------:R-:W-:Y:S06]  /*03f0*/  @!P0 BRA `(.L_x_57) ;  /* 0x0000000000608947 */ /* 0x000fec0003800000 */
[----:B------:R-:W2:Y:S01]  /*0400*/  S2R R17, SR_CgaCtaId ;  /* 0x0000000000117919 */ /* 0x000ea20000008800 */
[----:B0-----:R-:W0:Y:S01]  /*0410*/  LDC.64 R14, c[0x0][0x3b0] ;  /* 0x0000ec00ff0e7b82 */ /* 0x001e220000000a00 */
[----:B------:R-:W-:Y:S01]  /*0420*/  MOV R16, 0x400 ;  /* 0x0000040000107802 */ /* 0x000fe20000000f00 */
[----:B------:R-:W-:Y:S01]  /*0430*/  HFMA2 R21, -RZ, RZ, 0, 0 ;  /* 0x00000000ff157431 */ /* 0x000fe200000001ff */
[----:B------:R-:W-:Y:S02]  /*0440*/  LOP3.LUT R19, R6, 0x7ffffffc, RZ, 0xc0, !PT ;  /* 0x7ffffffc06137812 */ /* 0x000fe400078ec0ff */
[----:B--2---:R-:W-:-:S07]  /*0450*/  LEA R20, R17, R16, 0x18 ;  /* 0x0000001011147211 */ /* 0x004fce00078ec0ff */
.L_x_58:
[----:B-1----:R-:W-:-:S04]  /*0460*/  IMAD.IADD R17, R18, 0x1, R21 ;  /* 0x0000000112117824 */ /* 0x002fc800078e0215 */
[----:B0-----:R-:W-:-:S05]  /*0470*/  IMAD.WIDE R16, R17, 0x4, R14 ;  /* 0x0000000411107825 */ /* 0x001fca00078e020e */
[----:B--2---:R-:W2:Y:S04]  /*0480*/  LDG.E R22, desc[UR6][R16.64] ;  /* 0x0000000610167981 */ /* 0x004ea8000c1e1900 */
[----:B------:R-:W3:Y:S04]  /*0490*/  LDG.E R24, desc[UR6][R16.64+0x4] ;  /* 0x0000040610187981 */ /* 0x000ee8000c1e1900 */
[----:B------:R-:W4:Y:S04]  /*04a0*/  LDG.E R26, desc[UR6][R16.64+0x8] ;  /* 0x00000806101a7981 */ /* 0x000f28000c1e1900 */
[----:B------:R-:W4:Y:S01]  /*04b0*/  LDG.E R28, desc[UR6][R16.64+0xc] ;  /* 0x00000c06101c7981 */ /* 0x000f22000c1e1900 */
[C---:B------:R-:W-:Y:S01]  /*04c0*/  IMAD R23, R21.reuse, R11, R0 ;  /* 0x0000000b15177224 */ /* 0x040fe200078e0200 */
[----:B------:R-:W-:-:S04]  /*04d0*/  IADD3 R21, PT, PT, R21, 0x4, RZ ;  /* 0x0000000415157810 */ /* 0x000fc80007ffe0ff */
[----:B------:R-:W-:Y:S02]  /*04e0*/  LEA R23, R23, R20, 0x2 ;  /* 0x0000001417177211 */ /* 0x000fe400078e10ff */
[----:B------:R-:W-:-:S03]  /*04f0*/  ISETP.NE.AND P0, PT, R21, R19, PT ;  /* 0x000000131500720c */ /* 0x000fc60003f05270 */
[----:B------:R-:W-:-:S05]  /*0500*/  IMAD R25, R11, 0x4, R23 ;  /* 0x000000040b197824 */ /* 0x000fca00078e0217 */
[----:B------:R-:W-:-:S05]  /*0510*/  LEA R27, R11, R25, 0x2 ;  /* 0x000000190b1b7211 */ /* 0x000fca00078e10ff */
[----:B------:R-:W-:Y:S01]  /*0520*/  IMAD R29, R11, 0x4, R27 ;  /* 0x000000040b1d7824 */ /* 0x000fe200078e021b */
[----:B--2---:R2:W-:Y:S04]  /*0530*/  STS [R23], R22 ;  /* 0x0000001617007388 */ /* 0x0045e80000000800 */
[----:B---3--:R2:W-:Y:S04]  /*0540*/  STS [R25], R24 ;  /* 0x0000001819007388 */ /* 0x0085e80000000800 */
[----:B----4-:R2:W-:Y:S04]  /*0550*/  STS [R27], R26 ;  /* 0x0000001a1b007388 */ /* 0x0105e80000000800 */
[----:B------:R2:W-:Y:S01]  /*0560*/  STS [R29], R28 ;  /* 0x0000001c1d007388 */ /* 0x0005e20000000800 */
[----:B------:R-:W-:Y:S05]  /*0570*/  @P0 BRA `(.L_x_58) ;  /* 0xfffffffc00b80947 */ /* 0x000fea000383ffff */
.L_x_57:
[----:B------:R-:W-:Y:S05]  /*0580*/  BSYNC.RECONVERGENT B1 ;  /* 0x0000000000017941 */ /* 0x000fea0003800200 */
.L_x_56:
[----:B------:R-:W-:Y:S05]  /*0590*/  @!P1 BRA `(.L_x_55) ;  /* 0x00000000003c9947 */ /* 0x000fea0003800000 */
[----:B------:R-:W2:Y:S01]  /*05a0*/  S2R R17, SR_CgaCtaId ;  /* 0x0000000000117919 */ /* 0x000ea20000008800 */
[----:B0-----:R-:W0:Y:S01]  /*05b0*/  LDC.64 R14, c[0x0][0x3b0] ;  /* 0x0000ec00ff0e7b82 */ /* 0x001e220000000a00 */
[----:B------:R-:W-:Y:S01]  /*05c0*/  MOV R16, 0x400 ;  /* 0x0000040000107802 */ /* 0x000fe20000000f00 */
[----:B------:R-:W-:-:S03]  /*05d0*/  IMAD.MOV.U32 R21, RZ, RZ, RZ ;  /* 0x000000ffff157224 */ /* 0x000fc600078e00ff */
[----:B--2---:R-:W-:-:S07]  /*05e0*/  LEA R25, R17, R16, 0x18 ;  /* 0x0000001011197211 */ /* 0x004fce00078ec0ff */
.L_x_59:
[----:B-1----:R-:W-:-:S05]  /*05f0*/  IADD3 R17, PT, PT, R18, R19, RZ ;  /* 0x0000001312117210 */ /* 0x002fca0007ffe0ff */
[----:B0--3--:R-:W-:-:S06]  /*0600*/  IMAD.WIDE R16, R17, 0x4, R14 ;  /* 0x0000000411107825 */ /* 0x009fcc00078e020e */
[----:B------:R-:W2:Y:S01]  /*0610*/  LDG.E R16, desc[UR6][R16.64] ;  /* 0x0000000610107981 */ /* 0x000ea2000c1e1900 */
[----:B------:R-:W-:Y:S01]  /*0620*/  IMAD R20, R19, R11, R0 ;  /* 0x0000000b13147224 */ /* 0x000fe200078e0200 */
[----:B------:R-:W-:Y:S01]  /*0630*/  IADD3 R21, PT, PT, R21, 0x1, RZ ;  /* 0x0000000115157810 */ /* 0x000fe20007ffe0ff */
[----:B------:R-:W-:Y:S02]  /*0640*/  VIADD R19, R19, 0x1 ;  /* 0x0000000113137836 */ /* 0x000fe40000000000 */
[----:B------:R-:W-:Y:S01]  /*0650*/  IMAD R23, R20, 0x4, R25 ;  /* 0x0000000414177824 */ /* 0x000fe200078e0219 */
[----:B------:R-:W-:-:S04]  /*0660*/  ISETP.NE.AND P0, PT, R21, R10, PT ;  /* 0x0000000a1500720c */ /* 0x000fc80003f05270 */
[----:B--2---:R3:W-:Y:S09]  /*0670*/  STS [R23], R16 ;  /* 0x0000001017007388 */ /* 0x0047f20000000800 */
[----:B------:R-:W-:Y:S05]  /*0680*/  @P0 BRA `(.L_x_59) ;  /* 0xfffffffc00d80947 */ /* 0x000fea000383ffff */
.L_x_55:
[----:B------:R-:W-:Y:S05]  /*0690*/  BSYNC.RECONVERGENT B0 ;  /* 0x0000000000007941 */ /* 0x000fea0003800200 */
.L_x_54:
[----:B0-----:R-:W-:Y:S01]  /*06a0*/  ISETP.GE.AND P0, PT, R8, 0x1, PT ;  /* 0x000000010800780c */ /* 0x001fe20003f06270 */
[----:B------:R-:W-:Y:S03]  /*06b0*/  BSSY.RECONVERGENT B0, `(.L_x_60) ;  /* 0x0000281000007945 */ /* 0x000fe60003800200 */
[----:B-----5:R-:W-:-:S13]  /*06c0*/  FSETP.GTU.OR P0, PT, R3, 9.99999995904000000000e+11, !P0 ;  /* 0x5368d4a50300780b */ /* 0x020fda000470c400 */
[----:B------:R-:W-:Y:S05]  /*06d0*/  @P0 BRA `(.L_x_61) ;  /* 0x0000002400f80947 */ /* 0x000fea0003800000 */
[----:B--2---:R-:W-:Y:S01]  /*06e0*/  I2FP.F32.S32 R10, R6 ;  /* 0x00000006000a7245 */ /* 0x004fe20000201400 */
[----:B------:R-:W-:Y:S03]  /*06f0*/  BSSY.RECONVERGENT B1, `(.L_x_62) ;  /* 0x000000c000017945 */ /* 0x000fe60003800200 */
[----:B------:R-:W-:-:S04]  /*0700*/  IADD3 R11, PT, PT, R10, 0x1800000, RZ ;  /* 0x018000000a0b7810 */ /* 0x000fc80007ffe0ff */
[----:B------:R-:W-:-:S04]  /*0710*/  LOP3.LUT R11, R11, 0x7f800000, RZ, 0xc0, !PT ;  /* 0x7f8000000b0b7812 */ /* 0x000fc800078ec0ff */
[----:B------:R-:W-:-:S13]  /*0720*/  ISETP.GT.U32.AND P0, PT, R11, 0x1ffffff, PT ;  /* 0x01ffffff0b00780c */ /* 0x000fda0003f04070 */
[----:B------:R-:W-:Y:S05]  /*0730*/  @P0 BRA `(.L_x_63) ;  /* 0x00000000000c0947 */ /* 0x000fea0003800000 */
[----:B------:R-:W-:-:S07]  /*0740*/  MOV R14, 0x760 ;  /* 0x00000760000e7802 */ /* 0x000fce0000000f00 */
[----:B-1-3--:R-:W-:Y:S05]  /*0750*/  CALL.REL.NOINC `($__internal_2_$__cuda_sm20_rcp_rn_f32_slowpath) ;  /* 0x0000002800a07944 */ /* 0x00afea0003c00000 */
[----:B------:R-:W-:Y:S05]  /*0760*/  BRA `(.L_x_64) ;  /* 0x0000000000107947 */ /* 0x000fea0003800000 */
.L_x_63:
[----:B------:R-:W0:Y:S02]  /*0770*/  MUFU.RCP R11, R10 ;  /* 0x0000000a000b7308 */ /* 0x000e240000001000 */
[----:B0-----:R-:W-:-:S04]  /*0780*/  FFMA R14, R10, R11, -1 ;  /* 0xbf8000000a0e7423 */ /* 0x001fc8000000000b */
[----:B------:R-:W-:-:S04]  /*0790*/  FADD.FTZ R14, -R14, -RZ ;  /* 0x800000ff0e0e7221 */ /* 0x000fc80000010100 */
[----:B------:R-:W-:-:S07]  /*07a0*/  FFMA R10, R11, R14, R11 ;  /* 0x0000000e0b0a7223 */ /* 0x000fce000000000b */
.L_x_64:
[----:B------:R-:W-:Y:S05]  /*07b0*/  BSYNC.RECONVERGENT B1 ;  /* 0x0000000000017941 */ /* 0x000fea0003800200 */
.L_x_62:
[----:B---3--:R-:W0:Y:S01]  /*07c0*/  LDC.64 R16, c[0x0][0x398] ;  /* 0x0000e600ff107b82 */ /* 0x008e220000000a00 */
[C---:B------:R-:W-:Y:S01]  /*07d0*/  FADD R15, -R13.reuse, 1 ;  /* 0x3f8000000d0f7421 */ /* 0x040fe20000000100 */
[----:B------:R-:W-:Y:S01]  /*07e0*/  FMUL R11, R13, R12 ;  /* 0x0000000c0d0b7220 */ /* 0x000fe20000400000 */
[----:B------:R-:W-:Y:S02]  /*07f0*/  LOP3.LUT R13, R6, 0x7ffffffc, RZ, 0xc0, !PT ;  /* 0x7ffffffc060d7812 */ /* 0x000fe400078ec0ff */
[----:B------:R-:W-:Y:S01]  /*0800*/  FMUL R12, R12, R15 ;  /* 0x0000000f0c0c7220 */ /* 0x000fe20000400000 */
[----:B------:R-:W-:Y:S02]  /*0810*/  MOV R15, RZ ;  /* 0x000000ff000f7202 */ /* 0x000fe40000000f00 */
[----:B0-----:R-:W-:-:S05]  /*0820*/  IADD3 R16, P0, PT, R16, 0x20, RZ ;  /* 0x0000002010107810 */ /* 0x001fca0007f1e0ff */
[----:B------:R-:W-:-:S08]  /*0830*/  IMAD.X R17, RZ, RZ, R17, P0 ;  /* 0x000000ffff117224 */ /* 0x000fd000000e0611 */
.L_x_104:
[----:B------:R-:W-:Y:S01]  /*0840*/  ISETP.GE.AND P0, PT, R7, 0x1, PT ;  /* 0x000000010700780c */ /* 0x000fe20003f06270 */
[----:B------:R-:W-:Y:S01]  /*0850*/  BSSY.RECONVERGENT B1, `(.L_x_65) ;  /* 0x0000262000017945 */ /* 0x000fe20003800200 */
[----:B------:R-:W-:-:S11]  /*0860*/  IMAD.MOV.U32 R14, RZ, RZ, RZ ;  /* 0x000000ffff0e7224 */ /* 0x000fd600078e00ff */
[----:B01234-:R-:W-:Y:S05]  /*0870*/  @!P0 BRA `(.L_x_66) ;  /* 0x00000024007c8947 */ /* 0x01ffea0003800000 */
[----:B------:R-:W-:Y:S02]  /*0880*/  HFMA2 R14, -RZ, RZ, 0, 0 ;  /* 0x00000000ff0e7431 */ /* 0x000fe400000001ff */
[----:B------:R-:W-:-:S07]  /*0890*/  IMAD.MOV.U32 R24, RZ, RZ, RZ ;  /* 0x000000ffff187224 */ /* 0x000fce00078e00ff */
.L_x_103:
[----:B01----:R-:W0:Y:S01]  /*08a0*/  LDC.64 R18, c[0x0][0x380] ;  /* 0x0000e000ff127b82 */ /* 0x003e220000000a00 */
[----:B--23--:R-:W-:-:S05]  /*08b0*/  IADD3 R21, PT, PT, R4, R24, RZ ;  /* 0x0000001804157210 */ /* 0x00cfca0007ffe0ff */
[----:B0-----:R-:W-:-:S05]  /*08c0*/  IMAD.WIDE R18, R21, 0x4, R18 ;  /* 0x0000000415127825 */ /* 0x001fca00078e0212 */
[----:B------:R-:W2:Y:S01]  /*08d0*/  LDG.E R25, desc[UR6][R18.64] ;  /* 0x0000000612197981 */ /* 0x000ea2000c1e1900 */
[----:B------:R-:W-:Y:S01]  /*08e0*/  BSSY.RECONVERGENT B2, `(.L_x_67) ;  /* 0x000011d000027945 */ /* 0x000fe20003800200 */
[----:B----4-:R-:W-:Y:S01]  /*08f0*/  IMAD.MOV.U32 R23, RZ, RZ, RZ ;  /* 0x000000ffff177224 */ /* 0x010fe200078e00ff */
[----:B--2---:R-:W-:-:S13]  /*0900*/  FSETP.NEU.AND P0, PT, R25, RZ, PT ;  /* 0x000000ff1900720b */ /* 0x004fda0003f0d000 */
[----:B------:R-:W-:Y:S05]  /*0910*/  @P0 BRA `(.L_x_68) ;  /* 0x0000000c00200947 */ /* 0x000fea0003800000 */
[----:B------:R-:W-:-:S13]  /*0920*/  ISETP.GE.AND P0, PT, R6, 0x1, PT ;  /* 0x000000010600780c */ /* 0x000fda0003f06270 */
[----:B------:R-:W-:Y:S05]  /*0930*/  @!P0 BRA `(.L_x_69) ;  /* 0x00000010005c8947 */ /* 0x000fea0003800000 */
[C---:B------:R-:W-:Y:S01]  /*0940*/  ISETP.GE.U32.AND P0, PT, R6.reuse, 0x10, PT ;  /* 0x000000100600780c */ /* 0x040fe20003f06070 */
[----:B------:R-:W-:Y:S01]  /*0950*/  BSSY.RECONVERGENT B3, `(.L_x_70) ;  /* 0x0000056000037945 */ /* 0x000fe20003800200 */
[----:B------:R-:W-:Y:S01]  /*0960*/  IMAD R22, R6, R24, R5 ;  /* 0x0000001806167224 */ /* 0x000fe200078e0205 */
[----:B------:R-:W-:Y:S01]  /*0970*/  MOV R23, RZ ;  /* 0x000000ff00177202 */ /* 0x000fe20000000f00 */
[----:B------:R-:W-:-:S09]  /*0980*/  IMAD.MOV.U32 R27, RZ, RZ, RZ ;  /* 0x000000ffff1b7224 */ /* 0x000fd200078e00ff */
[----:B------:R-:W-:Y:S05]  /*0990*/  @!P0 BRA `(.L_x_71) ;  /* 0x0000000400448947 */ /* 0x000fea0003800000 */
[----:B------:R-:W0:Y:S01]  /*09a0*/  S2UR UR5, SR_CgaCtaId ;  /* 0x00000000000579c3 */ /* 0x000e220000008800 */
[----:B------:R-:W-:Y:S01]  /*09b0*/  UMOV UR4, 0x400 ;  /* 0x0000040000047882 */ /* 0x000fe20000000000 */
[----:B------:R-:W-:Y:S01]  /*09c0*/  LOP3.LUT R26, R6, 0x7ffffff0, RZ, 0xc0, !PT ;  /* 0x7ffffff0061a7812 */ /* 0x000fe200078ec0ff */
[----:B------:R-:W-:Y:S01]  /*09d0*/  HFMA2 R23, -RZ, RZ, 0, 0 ;  /* 0x00000000ff177431 */ /* 0x000fe200000001ff */
[----:B------:R-:W-:Y:S01]  /*09e0*/  BSSY.RECONVERGENT B4, `(.L_x_72) ;  /* 0x000004b000047945 */ /* 0x000fe20003800200 */
[----:B------:R-:W-:Y:S01]  /*09f0*/  IMAD.MOV.U32 R27, RZ, RZ, R22 ;  /* 0x000000ffff1b7224 */ /* 0x000fe200078e0016 */
[----:B------:R-:W-:Y:S01]  /*0a00*/  IADD3 R29, PT, PT, -R26, RZ, RZ ;  /* 0x000000ff1a1d7210 */ /* 0x000fe20007ffe1ff */
[----:B0-----:R-:W-:-:S06]  /*0a10*/  ULEA UR4, UR5, UR4, 0x18 ;  /* 0x0000000405047291 */ /* 0x001fcc000f8ec0ff */
[----:B------:R-:W-:-:S07]  /*0a20*/  LEA R28, R0, UR4, 0x2 ;  /* 0x00000004001c7c11 */ /* 0x000fce000f8e10ff */
.L_x_73:
[----:B------:R-:W-:Y:S01]  /*0a30*/  IMAD.WIDE R20, R27, 0x4, R16 ;  /* 0x000000041b147825 */ /* 0x000fe200078e0210 */
[----:B------:R-:W0:Y:S04]  /*0a40*/  LDS R33, [R28] ;  /* 0x000000001c217984 */ /* 0x000e280000000800 */
[----:B------:R-:W0:Y:S04]  /*0a50*/  LDG.E R34, desc[UR6][R20.64+-0x20] ;  /* 0xffffe00614227981 */ /* 0x000e28000c1e1900 */
[----:B------:R-:W2:Y:S04]  /*0a60*/  LDG.E R32, desc[UR6][R20.64+-0x1c] ;  /* 0xffffe40614207981 */ /* 0x000ea8000c1e1900 */
[----:B------:R-:W3:Y:S04]  /*0a70*/  LDG.E R31, desc[UR6][R20.64+-0x18] ;  /* 0xffffe806141f7981 */ /* 0x000ee8000c1e1900 */
[----:B------:R-:W4:Y:S01]  /*0a80*/  LDG.E R30, desc[UR6][R20.64+-0x14] ;  /* 0xffffec06141e7981 */ /* 0x000f22000c1e1900 */
[----:B0-----:R-:W-:-:S03]  /*0a90*/  FFMA R35, R34, R33, R23 ;  /* 0x0000002122237223 */ /* 0x001fc60000000017 */
[----:B------:R-:W5:Y:S01]  /*0aa0*/  LDG.E R33, desc[UR6][R20.64+-0x10] ;  /* 0xfffff00614217981 */ /* 0x000f62000c1e1900 */
[----:B------:R-:W0:Y:S02]  /*0ab0*/  LDC R23, c[0x0][0x3fc] ;  /* 0x0000ff00ff177b82 */ /* 0x000e240000000800 */
[----:B0-----:R-:W-:-:S05]  /*0ac0*/  IMAD R34, R23, 0x4, R28 ;  /* 0x0000000417227824 */ /* 0x001fca00078e021c */
[----:B------:R-:W2:Y:S02]  /*0ad0*/  LDS R36, [R34] ;  /* 0x0000000022247984 */ /* 0x000ea40000000800 */
[----:B--2---:R-:W-:Y:S01]  /*0ae0*/  FFMA R32, R32, R36, R35 ;  /* 0x0000002420207223 */ /* 0x004fe20000000023 */
[----:B------:R-:W-:Y:S02]  /*0af0*/  LEA R36, R23, R34, 0x2 ;  /* 0x0000002217247211 */ /* 0x000fe400078e10ff */
[----:B------:R-:W2:Y:S04]  /*0b00*/  LDG.E R34, desc[UR6][R20.64+-0x8] ;  /* 0xfffff80614227981 */ /* 0x000ea8000c1e1900 */
[----:B------:R-:W3:Y:S02]  /*0b10*/  LDS R35, [R36] ;  /* 0x0000000024237984 */ /* 0x000ee40000000800 */
[----:B---3--:R-:W-:Y:S01]  /*0b20*/  FFMA R31, R31, R35, R32 ;  /* 0x000000231f1f7223 */ /* 0x008fe20000000020 */
[----:B------:R-:W-:-:S05]  /*0b30*/  IMAD R35, R23, 0x4, R36 ;  /* 0x0000000417237824 */ /* 0x000fca00078e0224 */
[----:B------:R-:W4:Y:S02]  /*0b40*/  LDS R32, [R35] ;  /* 0x0000000023207984 */ /* 0x000f240000000800 */
[----:B----4-:R-:W-:Y:S01]  /*0b50*/  FFMA R32, R30, R32, R31 ;  /* 0x000000201e207223 */ /* 0x010fe2000000001f */
[----:B------:R-:W-:Y:S01]  /*0b60*/  LEA R30, R23, R35, 0x2 ;  /* 0x00000023171e7211 */ /* 0x000fe200078e10ff */
[----:B------:R-:W3:Y:S04]  /*0b70*/  LDG.E R31, desc[UR6][R20.64+-0xc] ;  /* 0xfffff406141f7981 */ /* 0x000ee8000c1e1900 */
[----:B------:R-:W5:Y:S02]  /*0b80*/  LDS R37, [R30] ;  /* 0x000000001e257984 */ /* 0x000f640000000800 */
[----:B-----5:R-:W-:-:S02]  /*0b90*/  FFMA R37, R33, R37, R32 ;  /* 0x0000002521257223 */ /* 0x020fc40000000020 */
[----:B------:R-:W4:Y:S04]  /*0ba0*/  LDG.E R33, desc[UR6][R20.64+-0x4] ;  /* 0xfffffc0614217981 */ /* 0x000f28000c1e1900 */
[----:B------:R-:W5:Y:S01]  /*0bb0*/  LDG.E R32, desc[UR6][R20.64] ;  /* 0x0000000614207981 */ /* 0x000f62000c1e1900 */
[----:B------:R-:W-:-:S05]  /*0bc0*/  IMAD R36, R23, 0x4, R30 ;  /* 0x0000000417247824 */ /* 0x000fca00078e021e */
[----:B------:R-:W3:Y:S01]  /*0bd0*/  LDS R30, [R36] ;  /* 0x00000000241e7984 */ /* 0x000ee20000000800 */
[----:B------:R-:W-:Y:S01]  /*0be0*/  LEA R35, R23, R36, 0x2 ;  /* 0x0000002417237211 */ /* 0x000fe200078e10ff */
[----:B---3--:R-:W-:-:S04]  /*0bf0*/  FFMA R31, R31, R30, R37 ;  /* 0x0000001e1f1f7223 */ /* 0x008fc80000000025 */
[----:B------:R-:W2:Y:S02]  /*0c00*/  LDS R37, [R35] ;  /* 0x0000000023257984 */ /* 0x000ea40000000800 */
[----:B--2---:R-:W-:Y:S01]  /*0c10*/  FFMA R34, R34, R37, R31 ;  /* 0x0000002522227223 */ /* 0x004fe2000000001f */
[----:B------:R-:W-:Y:S01]  /*0c20*/  IMAD R37, R23, 0x4, R35 ;  /* 0x0000000417257824 */ /* 0x000fe200078e0223 */
[----:B------:R-:W2:Y:S04]  /*0c30*/  LDG.E R31, desc[UR6][R20.64+0x4] ;  /* 0x00000406141f7981 */ /* 0x000ea8000c1e1900 */
[----:B------:R-:W4:Y:S02]  /*0c40*/  LDS R30, [R37] ;  /* 0x00000000251e7984 */ /* 0x000f240000000800 */
[----:B----4-:R-:W-:Y:S01]  /*0c50*/  FFMA R33, R33, R30, R34 ;  /* 0x0000001e21217223 */ /* 0x010fe20000000022 */
[----:B------:R-:W-:-:S05]  /*0c60*/  LEA R30, R23, R37, 0x2 ;  /* 0x00000025171e7211 */ /* 0x000fca00078e10ff */
[----:B------:R-:W5:Y:S02]  /*0c70*/  LDS R34, [R30] ;  /* 0x000000001e227984 */ /* 0x000f640000000800 */
[----:B-----5:R-:W-:Y:S02]  /*0c80*/  FFMA R36, R32, R34, R33 ;  /* 0x0000002220247223 */ /* 0x020fe40000000021 */
[----:B------:R-:W3:Y:S04]  /*0c90*/  LDG.E R34, desc[UR6][R20.64+0x8] ;  /* 0x0000080614227981 */ /* 0x000ee8000c1e1900 */
[----:B------:R-:W4:Y:S04]  /*0ca0*/  LDG.E R33, desc[UR6][R20.64+0xc] ;  /* 0x00000c0614217981 */ /* 0x000f28000c1e1900 */
[----:B------:R-:W5:Y:S01]  /*0cb0*/  LDG.E R32, desc[UR6][R20.64+0x10] ;  /* 0x0000100614207981 */ /* 0x000f62000c1e1900 */
[----:B------:R-:W-:-:S05]  /*0cc0*/  IMAD R35, R23, 0x4, R30 ;  /* 0x0000000417237824 */ /* 0x000fca00078e021e */
[----:B------:R-:W2:Y:S02]  /*0cd0*/  LDS R30, [R35] ;  /* 0x00000000231e7984 */ /* 0x000ea40000000800 */
[----:B--2---:R-:W-:Y:S01]  /*0ce0*/  FFMA R31, R31, R30, R36 ;  /* 0x0000001e1f1f7223 */ /* 0x004fe20000000024 */
[----:B------:R-:W-:-:S05]  /*0cf0*/  LEA R36, R23, R35, 0x2 ;  /* 0x0000002317247211 */ /* 0x000fca00078e10ff */
[----:B------:R-:W3:Y:S02]  /*0d00*/  LDS R37, [R36] ;  /* 0x0000000024257984 */ /* 0x000ee40000000800 */
[----:B---3--:R-:W-:Y:S01]  /*0d10*/  FFMA R34, R34, R37, R31 ;  /* 0x0000002522227223 */ /* 0x008fe2000000001f */
        /* <DEDUP_REMOVED lines=8> */
[----:B------:R-:W4:Y:S01]  /*0da0*/  LDG.E R33, desc[UR6][R20.64+0x1c] ;  /* 0x00001c0614217981 */ /* 0x000f22000c1e1900 */
[----:B------:R-:W-:-:S05]  /*0db0*/  IMAD R36, R23, 0x4, R34 ;  /* 0x0000000417247824 */ /* 0x000fca00078e0222 */
[C---:B------:R-:W-:Y:S02]  /*0dc0*/  LEA R35, R23.reuse, R36, 0x2 ;  /* 0x0000002417237211 */ /* 0x040fe400078e10ff */
[----:B------:R-:W2:Y:S04]  /*0dd0*/  LDS R36, [R36] ;  /* 0x0000000024247984 */ /* 0x000ea80000000800 */
[----:B------:R0:W3:Y:S02]  /*0de0*/  LDS R37, [R35] ;  /* 0x0000000023257984 */ /* 0x0000e40000000800 */
[----:B0-----:R-:W-:-:S06]  /*0df0*/  IMAD R35, R23, 0x4, R35 ;  /* 0x0000000417237824 */ /* 0x001fcc00078e0223 */
[----:B------:R-:W4:Y:S01]  /*0e00*/  LDS R35, [R35] ;  /* 0x0000000023237984 */ /* 0x000f220000000800 */
[----:B------:R-:W-:-:S04]  /*0e10*/  IADD3 R29, PT, PT, R29, 0x10, RZ ;  /* 0x000000101d1d7810 */ /* 0x000fc80007ffe0ff */
[----:B------:R-:W-:Y:S01]  /*0e20*/  ISETP.NE.AND P0, PT, R29, RZ, PT ;  /* 0x000000ff1d00720c */ /* 0x000fe20003f05270 */
[----:B------:R-:W-:Y:S01]  /*0e30*/  IMAD R28, R23, 0x40, R28 ;  /* 0x00000040171c7824 */ /* 0x000fe200078e021c */
[----:B------:R-:W-:Y:S01]  /*0e40*/  IADD3 R27, PT, PT, R27, 0x10, RZ ;  /* 0x000000101b1b7810 */ /* 0x000fe20007ffe0ff */
[----:B--2---:R-:W-:-:S04]  /*0e50*/  FFMA R31, R31, R36, R32 ;  /* 0x000000241f1f7223 */ /* 0x004fc80000000020 */
[----:B---3--:R-:W-:-:S04]  /*0e60*/  FFMA R30, R30, R37, R31 ;  /* 0x000000251e1e7223 */ /* 0x008fc8000000001f */
[----:B----4-:R-:W-:Y:S02]  /*0e70*/  FFMA R23, R33, R35, R30 ;  /* 0x0000002321177223 */ /* 0x010fe4000000001e */
[----:B------:R-:W-:Y:S05]  /*0e80*/  @P0 BRA `(.L_x_73) ;  /* 0xfffffff800e80947 */ /* 0x000fea000383ffff */
[----:B------:R-:W-:Y:S05]  /*0e90*/  BSYNC.RECONVERGENT B4 ;  /* 0x0000000000047941 */ /* 0x000fea0003800200 */
.L_x_72:
[----:B------:R-:W-:-:S07]  /*0ea0*/  IMAD.MOV.U32 R27, RZ, RZ, R26 ;  /* 0x000000ffff1b7224 */ /* 0x000fce00078e001a */
.L_x_71:
[----:B------:R-:W-:Y:S05]  /*0eb0*/  BSYNC.RECONVERGENT B3 ;  /* 0x0000000000037941 */ /* 0x000fea0003800200 */
.L_x_70:
[----:B------:R-:W-:-:S04]  /*0ec0*/  LOP3.LUT R20, R6, 0xf, RZ, 0xc0, !PT ;  /* 0x0000000f06147812 */ /* 0x000fc800078ec0ff */
[----:B------:R-:W-:-:S13]  /*0ed0*/  ISETP.NE.AND P0, PT, R20, RZ, PT ;  /* 0x000000ff1400720c */ /* 0x000fda0003f05270 */
[----:B------:R-:W-:Y:S05]  /*0ee0*/  @!P0 BRA `(.L_x_69) ;  /* 0x0000000800f08947 */ /* 0x000fea0003800000 */
[----:B------:R-:W-:Y:S01]  /*0ef0*/  IADD3 R20, PT, PT, R20, -0x1, RZ ;  /* 0xffffffff14147810 */ /* 0x000fe20007ffe0ff */
[----:B------:R-:W-:Y:S03]  /*0f00*/  BSSY.RECONVERGENT B3, `(.L_x_74) ;  /* 0x000002c000037945 */ /* 0x000fe60003800200 */
[----:B------:R-:W-:-:S13]  /*0f10*/  ISETP.GE.U32.AND P0, PT, R20, 0x7, PT ;  /* 0x000000071400780c */ /* 0x000fda0003f06070 */
[----:B------:R-:W-:Y:S05]  /*0f20*/  @!P0 BRA `(.L_x_75) ;  /* 0x0000000000a48947 */ /* 0x000fea0003800000 */
[----:B------:R-:W0:Y:S01]  /*0f30*/  LDC.64 R20, c[0x0][0x398] ;  /* 0x0000e600ff147b82 */ /* 0x000e220000000a00 */
[----:B------:R-:W-:-:S07]  /*0f40*/  IMAD.IADD R29, R22, 0x1, R27 ;  /* 0x00000001161d7824 */ /* 0x000fce00078e021b */
[----:B------:R-:W1:Y:S08]  /*0f50*/  S2UR UR5, SR_CgaCtaId ;  /* 0x00000000000579c3 */ /* 0x000e700000008800 */
[----:B------:R-:W2:Y:S01]  /*0f60*/  LDC R28, c[0x0][0x3fc] ;  /* 0x0000ff00ff1c7b82 */ /* 0x000ea20000000800 */
[----:B0-----:R-:W-:-:S05]  /*0f70*/  IMAD.WIDE R20, R29, 0x4, R20 ;  /* 0x000000041d147825 */ /* 0x001fca00078e0214 */
[----:B------:R-:W3:Y:S04]  /*0f80*/  LDG.E R32, desc[UR6][R20.64] ;  /* 0x0000000614207981 */ /* 0x000ee8000c1e1900 */
[----:B------:R-:W4:Y:S04]  /*0f90*/  LDG.E R31, desc[UR6][R20.64+0x4] ;  /* 0x00000406141f7981 */ /* 0x000f28000c1e1900 */
[----:B------:R-:W5:Y:S01]  /*0fa0*/  LDG.E R26, desc[UR6][R20.64+0x8] ;  /* 0x00000806141a7981 */ /* 0x000f62000c1e1900 */
[----:B------:R-:W-:Y:S02]  /*0fb0*/  UMOV UR4, 0x400 ;  /* 0x0000040000047882 */ /* 0x000fe40000000000 */
[----:B-1----:R-:W-:Y:S01]  /*0fc0*/  ULEA UR4, UR5, UR4, 0x18 ;  /* 0x0000000405047291 */ /* 0x002fe2000f8ec0ff */
[----:B--2---:R-:W-:Y:S01]  /*0fd0*/  IMAD R29, R27, R28, R0 ;  /* 0x0000001c1b1d7224 */ /* 0x004fe200078e0200 */
[----:B------:R-:W2:Y:S04]  /*0fe0*/  LDG.E R30, desc[UR6][R20.64+0xc] ;  /* 0x00000c06141e7981 */ /* 0x000ea8000c1e1900 */
[----:B------:R-:W-:-:S04]  /*0ff0*/  LEA R35, R29, UR4, 0x2 ;  /* 0x000000041d237c11 */ /* 0x000fc8000f8e10ff */
[----:B------:R-:W-:Y:S01]  /*1000*/  LEA R29, R28, R35, 0x2 ;  /* 0x000000231c1d7211 */ /* 0x000fe200078e10ff */
[----:B------:R-:W3:Y:S04]  /*1010*/  LDS R33, [R35] ;  /* 0x0000000023217984 */ /* 0x000ee80000000800 */
[----:B------:R-:W4:Y:S01]  /*1020*/  LDS R34, [R29] ;  /* 0x000000001d227984 */ /* 0x000f220000000800 */
[----:B---3--:R-:W-:-:S03]  /*1030*/  FFMA R32, R32, R33, R23 ;  /* 0x0000002120207223 */ /* 0x008fc60000000017 */
[----:B------:R-:W3:Y:S01]  /*1040*/  LDG.E R23, desc[UR6][R20.64+0x10] ;  /* 0x0000100614177981 */ /* 0x000ee2000c1e1900 */
[----:B----4-:R-:W-:-:S03]  /*1050*/  FFMA R37, R31, R34, R32 ;  /* 0x000000221f257223 */ /* 0x010fc60000000020 */
[----:B------:R-:W4:Y:S04]  /*1060*/  LDG.E R32, desc[UR6][R20.64+0x14] ;  /* 0x0000140614207981 */ /* 0x000f28000c1e1900 */
[----:B------:R-:W4:Y:S04]  /*1070*/  LDG.E R31, desc[UR6][R20.64+0x18] ;  /* 0x00001806141f7981 */ /* 0x000f28000c1e1900 */
[----:B------:R-:W4:Y:S01]  /*1080*/  LDG.E R33, desc[UR6][R20.64+0x1c] ;  /* 0x00001c0614217981 */ /* 0x000f22000c1e1900 */
[----:B------:R-:W-:-:S05]  /*1090*/  IMAD R34, R28, 0x4, R29 ;  /* 0x000000041c227824 */ /* 0x000fca00078e021d */
[----:B------:R-:W5:Y:S01]  /*10a0*/  LDS R35, [R34] ;  /* 0x0000000022237984 */ /* 0x000f620000000800 */
[----:B------:R-:W-:Y:S01]  /*10b0*/  LEA R36, R28, R34, 0x2 ;  /* 0x000000221c247211 */ /* 0x000fe200078e10ff */
[----:B-----5:R-:W-:-:S04]  /*10c0*/  FFMA R35, R26, R35, R37 ;  /* 0x000000231a237223 */ /* 0x020fc80000000025 */
[----:B------:R-:W2:Y:S01]  /*10d0*/  LDS R26, [R36] ;  /* 0x00000000241a7984 */ /* 0x000ea20000000800 */
[----:B------:R-:W-:Y:S02]  /*10e0*/  IMAD R29, R28, 0x4, R36 ;  /* 0x000000041c1d7824 */ /* 0x000fe400078e0224 */
[----:B--2---:R-:W-:-:S03]  /*10f0*/  FFMA R26, R30, R26, R35 ;  /* 0x0000001a1e1a7223 */ /* 0x004fc60000000023 */
[C---:B------:R-:W-:Y:S02]  /*1100*/  LEA R35, R28.reuse, R29, 0x2 ;  /* 0x0000001d1c237211 */ /* 0x040fe400078e10ff */
[----:B------:R-:W3:Y:S03]  /*1110*/  LDS R29, [R29] ;  /* 0x000000001d1d7984 */ /* 0x000ee60000000800 */
[C---:B------:R-:W-:Y:S02]  /*1120*/  IMAD R37, R28.reuse, 0x4, R35 ;  /* 0x000000041c257824 */ /* 0x040fe400078e0223 */
[----:B------:R-:W4:Y:S03]  /*1130*/  LDS R35, [R35] ;  /* 0x0000000023237984 */ /* 0x000f260000000800 */
[----:B------:R-:W-:-:S02]  /*1140*/  LEA R28, R28, R37, 0x2 ;  /* 0x000000251c1c7211 */ /* 0x000fc400078e10ff */
[----:B------:R-:W0:Y:S04]  /*1150*/  LDS R37, [R37] ;  /* 0x0000000025257984 */ /* 0x000e280000000800 */
[----:B------:R-:W1:Y:S01]  /*1160*/  LDS R28, [R28] ;  /* 0x000000001c1c7984 */ /* 0x000e620000000800 */
[----:B------:R-:W-:Y:S02]  /*1170*/  VIADD R27, R27, 0x8 ;  /* 0x000000081b1b7836 */ /* 0x000fe40000000000 */
[----:B---3--:R-:W-:-:S04]  /*1180*/  FFMA R23, R23, R29, R26 ;  /* 0x0000001d17177223 */ /* 0x008fc8000000001a */
[----:B----4-:R-:W-:-:S04]  /*1190*/  FFMA R32, R32, R35, R23 ;  /* 0x0000002320207223 */ /* 0x010fc80000000017 */
[----:B0-----:R-:W-:-:S04]  /*11a0*/  FFMA R32, R31, R37, R32 ;  /* 0x000000251f207223 */ /* 0x001fc80000000020 */
[----:B-1----:R-:W-:-:S07]  /*11b0*/  FFMA R23, R33, R28, R32 ;  /* 0x0000001c21177223 */ /* 0x002fce0000000020 */
.L_x_75:
[----:B------:R-:W-:Y:S05]  /*11c0*/  BSYNC.RECONVERGENT B3 ;  /* 0x0000000000037941 */ /* 0x000fea0003800200 */
.L_x_74:
        /* <DEDUP_REMOVED lines=14> */
[----:B------:R-:W5:Y:S04]  /*12b0*/  LDG.E R26, desc[UR6][R20.64+0x8] ;  /* 0x00000806141a7981 */ /* 0x000f68000c1e1900 */
[----:B------:R-:W5:Y:S01]  /*12c0*/  LDG.E R29, desc[UR6][R20.64+0xc] ;  /* 0x00000c06141d7981 */ /* 0x000f62000c1e1900 */
[----:B------:R-:W-:Y:S01]  /*12d0*/  UMOV UR4, 0x400 ;  /* 0x0000040000047882 */ /* 0x000fe20000000000 */
[C---:B--2---:R-:W-:Y:S01]  /*12e0*/  IMAD R32, R27.reuse, R31, R0 ;  /* 0x0000001f1b207224 */ /* 0x044fe200078e0200 */
[----:B-1----:R-:W-:Y:S01]  /*12f0*/  ULEA UR4, UR5, UR4, 0x18 ;  /* 0x0000000405047291 */ /* 0x002fe2000f8ec0ff */
[----:B------:R-:W-:-:S05]  /*1300*/  VIADD R27, R27, 0x4 ;  /* 0x000000041b1b7836 */ /* 0x000fca0000000000 */
[----:B------:R-:W-:-:S04]  /*1310*/  LEA R32, R32, UR4, 0x2 ;  /* 0x0000000420207c11 */ /* 0x000fc8000f8e10ff */
[C---:B------:R-:W-:Y:S02]  /*1320*/  LEA R34, R31.reuse, R32, 0x2 ;  /* 0x000000201f227211 */ /* 0x040fe400078e10ff */
[----:B------:R-:W3:Y:S03]  /*1330*/  LDS R32, [R32] ;  /* 0x0000000020207984 */ /* 0x000ee60000000800 */
[C---:B------:R-:W-:Y:S02]  /*1340*/  IMAD R36, R31.reuse, 0x4, R34 ;  /* 0x000000041f247824 */ /* 0x040fe400078e0222 */
[----:B------:R-:W4:Y:S03]  /*1350*/  LDS R34, [R34] ;  /* 0x0000000022227984 */ /* 0x000f260000000800 */
[----:B------:R-:W-:-:S02]  /*1360*/  LEA R31, R31, R36, 0x2 ;  /* 0x000000241f1f7211 */ /* 0x000fc400078e10ff */
[----:B------:R-:W5:Y:S04]  /*1370*/  LDS R36, [R36] ;  /* 0x0000000024247984 */ /* 0x000f680000000800 */
[----:B------:R-:W0:Y:S01]  /*1380*/  LDS R31, [R31] ;  /* 0x000000001f1f7984 */ /* 0x000e220000000800 */
[----:B---3--:R-:W-:-:S04]  /*1390*/  FFMA R23, R30, R32, R23 ;  /* 0x000000201e177223 */ /* 0x008fc80000000017 */
[----:B----4-:R-:W-:-:S04]  /*13a0*/  FFMA R23, R28, R34, R23 ;  /* 0x000000221c177223 */ /* 0x010fc80000000017 */
[----:B-----5:R-:W-:-:S04]  /*13b0*/  FFMA R26, R26, R36, R23 ;  /* 0x000000241a1a7223 */ /* 0x020fc80000000017 */
[----:B0-----:R-:W-:-:S07]  /*13c0*/  FFMA R23, R29, R31, R26 ;  /* 0x0000001f1d177223 */ /* 0x001fce000000001a */
.L_x_77:
[----:B------:R-:W-:Y:S05]  /*13d0*/  BSYNC.RECONVERGENT B3 ;  /* 0x0000000000037941 */ /* 0x000fea0003800200 */
.L_x_76:
[----:B------:R-:W-:-:S04]  /*13e0*/  LOP3.LUT R28, R6, 0x3, RZ, 0xc0, !PT ;  /* 0x00000003061c7812 */ /* 0x000fc800078ec0ff */
[----:B------:R-:W-:-:S13]  /*13f0*/  ISETP.NE.AND P0, PT, R28, RZ, PT ;  /* 0x000000ff1c00720c */ /* 0x000fda0003f05270 */
[----:B------:R-:W-:Y:S05]  /*1400*/  @!P0 BRA `(.L_x_69) ;  /* 0x0000000400a88947 */ /* 0x000fea0003800000 */
[----:B------:R-:W0:Y:S01]  /*1410*/  LDC.64 R20, c[0x0][0x398] ;  /* 0x0000e600ff147b82 */ /* 0x000e220000000a00 */
[----:B------:R-:W-:-:S07]  /*1420*/  IADD3 R29, PT, PT, R22, R27, RZ ;  /* 0x0000001b161d7210 */ /* 0x000fce0007ffe0ff */
[----:B------:R-:W1:Y:S08]  /*1430*/  S2UR UR5, SR_CgaCtaId ;  /* 0x00000000000579c3 */ /* 0x000e700000008800 */
[----:B------:R-:W2:Y:S01]  /*1440*/  LDC R30, c[0x0][0x3fc] ;  /* 0x0000ff00ff1e7b82 */ /* 0x000ea20000000800 */
[----:B0-----:R-:W-:-:S05]  /*1450*/  IMAD.WIDE R20, R29, 0x4, R20 ;  /* 0x000000041d147825 */ /* 0x001fca00078e0214 */
[----:B------:R-:W3:Y:S01]  /*1460*/  LDG.E R22, desc[UR6][R20.64] ;  /* 0x0000000614167981 */ /* 0x000ee2000c1e1900 */
[----:B------:R-:W-:Y:S01]  /*1470*/  UMOV UR4, 0x400 ;  /* 0x0000040000047882 */ /* 0x000fe20000000000 */
[----:B------:R-:W-:Y:S01]  /*1480*/  ISETP.NE.AND P0, PT, R28, 0x1, PT ;  /* 0x000000011c00780c */ /* 0x000fe20003f05270 */
[----:B-1----:R-:W-:Y:S01]  /*1490*/  ULEA UR4, UR5, UR4, 0x18 ;  /* 0x0000000405047291 */ /* 0x002fe2000f8ec0ff */
[----:B--2---:R-:W-:-:S05]  /*14a0*/  IMAD R27, R27, R30, R0 ;  /* 0x0000001e1b1b7224 */ /* 0x004fca00078e0200 */
[----:B------:R-:W-:-:S05]  /*14b0*/  LEA R27, R27, UR4, 0x2 ;  /* 0x000000041b1b7c11 */ /* 0x000fca000f8e10ff */
[----:B------:R-:W3:Y:S02]  /*14c0*/  LDS R26, [R27] ;  /* 0x000000001b1a7984 */ /* 0x000ee40000000800 */
[----:B---3--:R-:W-:Y:S01]  /*14d0*/  FFMA R23, R22, R26, R23 ;  /* 0x0000001a16177223 */ /* 0x008fe20000000017 */
[----:B------:R-:W-:Y:S06]  /*14e0*/  @!P0 BRA `(.L_x_69) ;  /* 0x0000000400708947 */ /* 0x000fec0003800000 */
[----:B------:R-:W2:Y:S01]  /*14f0*/  LDG.E R22, desc[UR6][R20.64+0x4] ;  /* 0x0000040614167981 */ /* 0x000ea2000c1e1900 */
[----:B------:R-:W-:Y:S01]  /*1500*/  IMAD R27, R30, 0x4, R27 ;  /* 0x000000041e1b7824 */ /* 0x000fe200078e021b */
[----:B------:R-:W-:-:S04]  /*1510*/  ISETP.NE.AND P0, PT, R28, 0x2, PT ;  /* 0x000000021c00780c */ /* 0x000fc80003f05270 */
[----:B------:R-:W2:Y:S02]  /*1520*/  LDS R26, [R27] ;  /* 0x000000001b1a7984 */ /* 0x000ea40000000800 */
[----:B--2---:R-:W-:-:S07]  /*1530*/  FFMA R23, R22, R26, R23 ;  /* 0x0000001a16177223 */ /* 0x004fce0000000017 */
[----:B------:R-:W-:Y:S05]  /*1540*/  @!P0 BRA `(.L_x_69) ;  /* 0x0000000400588947 */ /* 0x000fea0003800000 */
[----:B------:R-:W2:Y:S01]  /*1550*/  LDG.E R20, desc[UR6][R20.64+0x8] ;  /* 0x0000080614147981 */ /* 0x000ea2000c1e1900 */
[----:B------:R-:W-:-:S06]  /*1560*/  LEA R22, R30, R27, 0x2 ;  /* 0x0000001b1e167211 */ /* 0x000fcc00078e10ff */
[----:B------:R-:W2:Y:S02]  /*1570*/  LDS R22, [R22] ;  /* 0x0000000016167984 */ /* 0x000ea40000000800 */
[----:B--2---:R-:W-:Y:S01]  /*1580*/  FFMA R23, R20, R22, R23 ;  /* 0x0000001614177223 */ /* 0x004fe20000000017 */
[----:B------:R-:W-:Y:S06]  /*1590*/  BRA `(.L_x_69) ;  /* 0x0000000400447947 */ /* 0x000fec0003800000 */
.L_x_68:
        /* <DEDUP_REMOVED lines=8> */
[----:B------:R-:W0:Y:S01]  /*1620*/  S2R R21, SR_CgaCtaId ;  /* 0x0000000000157919 */ /* 0x000e220000008800 */
[----:B------:R-:W-:Y:S01]  /*1630*/  MOV R26, 0x400 ;  /* 0x00000400001a7802 */ /* 0x000fe20000000f00 */
[----:B------:R-:W-:Y:S01]  /*1640*/  HFMA2 R27, -RZ, RZ, 0, 0 ;  /* 0x00000000ff1b7431 */ /* 0x000fe200000001ff */
[----:B------:R-:W-:Y:S01]  /*1650*/  BSSY.RECONVERGENT B4, `(.L_x_80) ;  /* 0x0000023000047945 */ /* 0x000fe20003800200 */
[----:B------:R-:W-:Y:S01]  /*1660*/  IMAD.MOV.U32 R23, RZ, RZ, RZ ;  /* 0x000000ffff177224 */ /* 0x000fe200078e00ff */
[----:B0-----:R-:W-:-:S07]  /*1670*/  LEA R26, R21, R26, 0x18 ;  /* 0x0000001a151a7211 */ /* 0x001fce00078ec0ff */
.L_x_81:
[----:B0-----:R-:W0:Y:S01]  /*1680*/  LDC.64 R20, c[0x0][0x398] ;  /* 0x0000e600ff147b82 */ /* 0x001e220000000a00 */
[----:B------:R-:W-:-:S04]  /*1690*/  IMAD.IADD R29, R22, 0x1, R27 ;  /* 0x00000001161d7824 */ /* 0x000fc800078e021b */
[----:B0-----:R-:W-:-:S03]  /*16a0*/  IMAD.WIDE R20, R29, 0x4, R20 ;  /* 0x000000041d147825 */ /* 0x001fc600078e0214 */
[----:B------:R-:W0:Y:S02]  /*16b0*/  LDC R29, c[0x0][0x3fc] ;  /* 0x0000ff00ff1d7b82 */ /* 0x000e240000000800 */
[----:B------:R-:W2:Y:S04]  /*16c0*/  LDG.E R32, desc[UR6][R20.64] ;  /* 0x0000000614207981 */ /* 0x000ea8000c1e1900 */
[----:B------:R-:W3:Y:S04]  /*16d0*/  LDG.E R30, desc[UR6][R20.64+0x4] ;  /* 0x00000406141e7981 */ /* 0x000ee8000c1e1900 */
[----:B------:R-:W4:Y:S04]  /*16e0*/  LDG.E R28, desc[UR6][R20.64+0x8] ;  /* 0x00000806141c7981 */ /* 0x000f28000c1e1900 */
[----:B------:R1:W5:Y:S01]  /*16f0*/  LDG.E R34, desc[UR6][R20.64+0xc] ;  /* 0x00000c0614227981 */ /* 0x000362000c1e1900 */
[C---:B0-----:R-:W-:Y:S01]  /*1700*/  IMAD R31, R27.reuse, R29, R0 ;  /* 0x0000001d1b1f7224 */ /* 0x041fe200078e0200 */
[----:B------:R-:W-:-:S04]  /*1710*/  IADD3 R27, PT, PT, R27, 0x4, RZ ;  /* 0x000000041b1b7810 */ /* 0x000fc80007ffe0ff */
[----:B------:R-:W-:Y:S02]  /*1720*/  LEA R36, R31, R26, 0x2 ;  /* 0x0000001a1f247211 */ /* 0x000fe400078e10ff */
[----:B------:R-:W-:-:S03]  /*1730*/  ISETP.NE.AND P0, PT, R27, R13, PT ;  /* 0x0000000d1b00720c */ /* 0x000fc60003f05270 */
[----:B------:R-:W2:Y:S01]  /*1740*/  LDS R31, [R36] ;  /* 0x00000000241f7984 */ /* 0x000ea20000000800 */
[----:B------:R-:W-:-:S05]  /*1750*/  IMAD R33, R29, 0x4, R36 ;  /* 0x000000041d217824 */ /* 0x000fca00078e0224 */
[----:B-1----:R-:W-:-:S05]  /*1760*/  LEA R20, R29, R33, 0x2 ;  /* 0x000000211d147211 */ /* 0x002fca00078e10ff */
[----:B------:R-:W-:Y:S02]  /*1770*/  IMAD R29, R29, 0x4, R20 ;  /* 0x000000041d1d7824 */ /* 0x000fe400078e0214 */
[----:B--2---:R-:W-:-:S04]  /*1780*/  FFMA R31, R25, R32, R31 ;  /* 0x00000020191f7223 */ /* 0x004fc8000000001f */
[----:B------:R-:W-:Y:S01]  /*1790*/  FFMA R23, R32, R31, R23 ;  /* 0x0000001f20177223 */ /* 0x000fe20000000017 */
[----:B------:R-:W-:Y:S04]  /*17a0*/  STS [R36], R31 ;  /* 0x0000001f24007388 */ /* 0x000fe80000000800 */
[----:B------:R-:W3:Y:S02]  /*17b0*/  LDS R35, [R33] ;  /* 0x0000000021237984 */ /* 0x000ee40000000800 */
[----:B---3--:R-:W-:-:S04]  /*17c0*/  FFMA R32, R25, R30, R35 ;  /* 0x0000001e19207223 */ /* 0x008fc80000000023 */
[----:B------:R-:W-:Y:S01]  /*17d0*/  FFMA R23, R30, R32, R23 ;  /* 0x000000201e177223 */ /* 0x000fe20000000017 */
[----:B------:R-:W-:Y:S04]  /*17e0*/  STS [R33], R32 ;  /* 0x0000002021007388 */ /* 0x000fe80000000800 */
[----:B------:R-:W4:Y:S02]  /*17f0*/  LDS R21, [R20] ;  /* 0x0000000014157984 */ /* 0x000f240000000800 */
[----:B----4-:R-:W-:-:S04]  /*1800*/  FFMA R21, R25, R28, R21 ;  /* 0x0000001c19157223 */ /* 0x010fc80000000015 */
[----:B------:R-:W-:Y:S01]  /*1810*/  FFMA R23, R28, R21, R23 ;  /* 0x000000151c177223 */ /* 0x000fe20000000017 */
[----:B------:R-:W-:Y:S04]  /*1820*/  STS [R20], R21 ;  /* 0x0000001514007388 */ /* 0x000fe80000000800 */
[----:B------:R-:W5:Y:S02]  /*1830*/  LDS R35, [R29] ;  /* 0x000000001d237984 */ /* 0x000f640000000800 */
[----:B-----5:R-:W-:-:S04]  /*1840*/  FFMA R36, R25, R34, R35 ;  /* 0x0000002219247223 */ /* 0x020fc80000000023 */
[----:B------:R-:W-:Y:S01]  /*1850*/  FFMA R23, R34, R36, R23 ;  /* 0x0000002422177223 */ /* 0x000fe20000000017 */
[----:B------:R0:W-:Y:S01]  /*1860*/  STS [R29], R36 ;  /* 0x000000241d007388 */ /* 0x0001e20000000800 */
[----:B------:R-:W-:Y:S05]  /*1870*/  @P0 BRA `(.L_x_81) ;  /* 0xfffffffc00800947 */ /* 0x000fea000383ffff */
[----:B------:R-:W-:Y:S05]  /*1880*/  BSYNC.RECONVERGENT B4 ;  /* 0x0000000000047941 */ /* 0x000fea0003800200 */
.L_x_80:
[----:B------:R-:W-:-:S07]  /*1890*/  IMAD.MOV.U32 R27, RZ, RZ, R13 ;  /* 0x000000ffff1b7224 */ /* 0x000fce00078e000d */
.L_x_79:
[----:B------:R-:W-:Y:S05]  /*18a0*/  BSYNC.RECONVERGENT B3 ;  /* 0x0000000000037941 */ /* 0x000fea0003800200 */
.L_x_78:
[----:B------:R-:W-:-:S04]  /*18b0*/  LOP3.LUT R28, R6, 0x3, RZ, 0xc0, !PT ;  /* 0x00000003061c7812 */ /* 0x000fc800078ec0ff */
[----:B------:R-:W-:-:S13]  /*18c0*/  ISETP.NE.AND P0, PT, R28, RZ, PT ;  /* 0x000000ff1c00720c */ /* 0x000fda0003f05270 */
[----:B------:R-:W-:Y:S05]  /*18d0*/  @!P0 BRA `(.L_x_69) ;  /* 0x0000000000748947 */ /* 0x000fea0003800000 */
[----:B------:R-:W1:Y:S01]  /*18e0*/  LDC.64 R20, c[0x0][0x398] ;  /* 0x0000e600ff147b82 */ /* 0x000e620000000a00 */
[----:B0-----:R-:W-:-:S07]  /*18f0*/  IADD3 R29, PT, PT, R22, R27, RZ ;  /* 0x0000001b161d7210 */ /* 0x001fce0007ffe0ff */
[----:B------:R-:W0:Y:S08]  /*1900*/  S2UR UR5, SR_CgaCtaId ;  /* 0x00000000000579c3 */ /* 0x000e300000008800 */
[----:B------:R-:W2:Y:S01]  /*1910*/  LDC R30, c[0x0][0x3fc] ;  /* 0x0000ff00ff1e7b82 */ /* 0x000ea20000000800 */
[----:B-1----:R-:W-:-:S05]  /*1920*/  IMAD.WIDE R20, R29, 0x4, R20 ;  /* 0x000000041d147825 */ /* 0x002fca00078e0214 */
[----:B------:R-:W3:Y:S01]  /*1930*/  LDG.E R22, desc[UR6][R20.64] ;  /* 0x0000000614167981 */ /* 0x000ee2000c1e1900 */
[----:B------:R-:W-:Y:S01]  /*1940*/  UMOV UR4, 0x400 ;  /* 0x0000040000047882 */ /* 0x000fe20000000000 */
[----:B------:R-:W-:Y:S01]  /*1950*/  ISETP.NE.AND P0, PT, R28, 0x1, PT ;  /* 0x000000011c00780c */ /* 0x000fe20003f05270 */
[----:B0-----:R-:W-:Y:S01]  /*1960*/  ULEA UR4, UR5, UR4, 0x18 ;  /* 0x0000000405047291 */ /* 0x001fe2000f8ec0ff */
[----:B--2---:R-:W-:-:S05]  /*1970*/  IMAD R26, R27, R30, R0 ;  /* 0x0000001e1b1a7224 */ /* 0x004fca00078e0200 */
[----:B------:R-:W-:-:S05]  /*1980*/  LEA R27, R26, UR4, 0x2 ;  /* 0x000000041a1b7c11 */ /* 0x000fca000f8e10ff */
[----:B------:R-:W3:Y:S02]  /*1990*/  LDS R26, [R27] ;  /* 0x000000001b1a7984 */ /* 0x000ee40000000800 */
[----:B---3--:R-:W-:-:S04]  /*19a0*/  FFMA R26, R25, R22, R26 ;  /* 0x00000016191a7223 */ /* 0x008fc8000000001a */
[----:B------:R-:W-:Y:S01]  /*19b0*/  FFMA R23, R22, R26, R23 ;  /* 0x0000001a16177223 */ /* 0x000fe20000000017 */
[----:B------:R1:W-:Y:S01]  /*19c0*/  STS [R27], R26 ;  /* 0x0000001a1b007388 */ /* 0x0003e20000000800 */
[----:B------:R-:W-:Y:S05]  /*19d0*/  @!P0 BRA `(.L_x_69) ;  /* 0x0000000000348947 */ /* 0x000fea0003800000 */
[----:B------:R-:W2:Y:S01]  /*19e0*/  LDG.E R22, desc[UR6][R20.64+0x4] ;  /* 0x0000040614167981 */ /* 0x000ea2000c1e1900 */
[----:B------:R-:W-:-:S13]  /*19f0*/  ISETP.NE.AND P0, PT, R28, 0x2, PT ;  /* 0x000000021c00780c */ /* 0x000fda0003f05270 */
[----:B------:R-:W3:Y:S01]  /*1a00*/  @P0 LDG.E R28, desc[UR6][R20.64+0x8] ;  /* 0x00000806141c0981 */ /* 0x000ee2000c1e1900 */
[----:B------:R-:W-:-:S05]  /*1a10*/  IMAD R29, R30, 0x4, R27 ;  /* 0x000000041e1d7824 */ /* 0x000fca00078e021b */
[----:B-1----:R-:W2:Y:S01]  /*1a20*/  LDS R26, [R29] ;  /* 0x000000001d1a7984 */ /* 0x002ea20000000800 */
[----:B------:R-:W-:Y:S01]  /*1a30*/  @P0 LEA R27, R30, R29, 0x2 ;  /* 0x0000001d1e1b0211 */ /* 0x000fe200078e10ff */
[----:B--2---:R-:W-:-:S04]  /*1a40*/  FFMA R26, R25, R22, R26 ;  /* 0x00000016191a7223 */ /* 0x004fc8000000001a */
[----:B------:R-:W-:Y:S01]  /*1a50*/  FFMA R23, R22, R26, R23 ;  /* 0x0000001a16177223 */ /* 0x000fe20000000017 */
[----:B------:R-:W-:Y:S04]  /*1a60*/  STS [R29], R26 ;  /* 0x0000001a1d007388 */ /* 0x000fe80000000800 */
[----:B------:R-:W3:Y:S02]  /*1a70*/  @P0 LDS R30, [R27] ;  /* 0x000000001b1e0984 */ /* 0x000ee40000000800 */
[----:B---3--:R-:W-:-:S04]  /*1a80*/  @P0 FFMA R30, R25, R28, R30 ;  /* 0x0000001c191e0223 */ /* 0x008fc8000000001e */
[----:B------:R-:W-:Y:S01]  /*1a90*/  @P0 FFMA R23, R28, R30, R23 ;  /* 0x0000001e1c170223 */ /* 0x000fe20000000017 */
[----:B------:R2:W-:Y:S06]  /*1aa0*/  @P0 STS [R27], R30 ;  /* 0x0000001e1b000388 */ /* 0x0005ec0000000800 */
.L_x_69:
[----:B------:R-:W-:Y:S05]  /*1ab0*/  BSYNC.RECONVERGENT B2 ;  /* 0x0000000000027941 */ /* 0x000fea0003800200 */
.L_x_67:
[----:B-1----:R-:W-:Y:S01]  /*1ac0*/  FMUL R26, R23, R10 ;  /* 0x0000000a171a7220 */ /* 0x002fe20000400000 */
[----:B------:R-:W1:Y:S01]  /*1ad0*/  LDCU UR4, c[0x0][0x3f8] ;  /* 0x00007f00ff0477ac */ /* 0x000e620008000800 */
[----:B------:R-:W-:-:S03]  /*1ae0*/  IMAD.MOV.U32 R23, RZ, RZ, 0x3f800000 ;  /* 0x3f800000ff177424 */ /* 0x000fc600078e00ff */
[----:B------:R-:W-:-:S04]  /*1af0*/  FSETP.GEU.AND P0, PT, R11, |R26|, PT ;  /* 0x4000001a0b00720b */ /* 0x000fc80003f0e000 */
[----:B------:R-:W-:Y:S01]  /*1b00*/  FSETP.LEU.OR P1, PT, R26, RZ, P0 ;  /* 0x000000ff1a00720b */ /* 0x000fe2000072b400 */
[----:B-1----:R-:W-:-:S12]  /*1b10*/  UISETP.GT.AND UP0, UPT, UR4, 0x2, UPT ;  /* 0x000000020400788c */ /* 0x002fd8000bf04270 */
[C-C-:B------:R-:W-:Y:S01]  /*1b20*/  @P1 FADD R20, R11.reuse, R26.reuse ;  /* 0x0000001a0b141221 */ /* 0x140fe20000000000 */
[----:B------:R-:W-:Y:S01]  /*1b30*/  @P1 FSETP.GEU.AND P2, PT, R26, RZ, PT ;  /* 0x000000ff1a00120b */ /* 0x000fe20003f4e000 */
[----:B------:R-:W-:-:S03]  /*1b40*/  @!P1 FADD R21, -R11, R26 ;  /* 0x0000001a0b159221 */ /* 0x000fc60000000100 */
[----:B------:R-:W-:-:S04]  /*1b50*/  @P1 FSEL R20, R20, RZ, !P0 ;  /* 0x000000ff14141208 */ /* 0x000fc80004000000 */
[----:B------:R-:W-:Y:S01]  /*1b60*/  @P1 FSEL R21, R20, RZ, !P2 ;  /* 0x000000ff14151208 */ /* 0x000fe20005000000 */
[----:B------:R-:W-:Y:S06]  /*1b70*/  BRA.U UP0, `(.L_x_82) ;  /* 0x0000000100187547 */ /* 0x000fec000b800000 */
[----:B------:R-:W-:-:S09]  /*1b80*/  UISETP.NE.AND UP0, UPT, UR4, 0x1, UPT ;  /* 0x000000010400788c */ /* 0x000fd2000bf05270 */
[----:B------:R-:W-:Y:S05]  /*1b90*/  BRA.U !UP0, `(.L_x_83) ;  /* 0x0000000108287547 */ /* 0x000fea000b800000 */
[----:B------:R-:W-:Y:S01]  /*1ba0*/  UISETP.NE.AND UP0, UPT, UR4, 0x2, UPT ;  /* 0x000000020400788c */ /* 0x000fe2000bf05270 */
[----:B------:R-:W-:-:S08]  /*1bb0*/  MOV R23, R10 ;  /* 0x0000000a00177202 */ /* 0x000fd00000000f00 */
[----:B------:R-:W-:Y:S05]  /*1bc0*/  BRA.U !UP0, `(.L_x_83) ;  /* 0x00000001081c7547 */ /* 0x000fea000b800000 */
[----:B------:R-:W-:Y:S05]  /*1bd0*/  BRA `(.L_x_84) ;  /* 0x0000000000147947 */ /* 0x000fea0003800000 */
.L_x_82:
[----:B------:R-:W-:-:S09]  /*1be0*/  UISETP.NE.AND UP0, UPT, UR4, 0x3, UPT ;  /* 0x000000030400788c */ /* 0x000fd2000bf05270 */
[----:B------:R-:W-:Y:S05]  /*1bf0*/  BRA.U !UP0, `(.L_x_83) ;  /* 0x0000000108107547 */ /* 0x000fea000b800000 */
[----:B------:R-:W-:Y:S01]  /*1c00*/  UISETP.NE.AND UP0, UPT, UR4, 0x4, UPT ;  /* 0x000000040400788c */ /* 0x000fe2000bf05270 */
[----:B------:R-:W-:-:S08]  /*1c10*/  IMAD.MOV.U32 R23, RZ, RZ, R10 ;  /* 0x000000ffff177224 */ /* 0x000fd000078e000a */
[----:B------:R-:W-:Y:S05]  /*1c20*/  BRA.U !UP0, `(.L_x_83) ;  /* 0x0000000108047547 */ /* 0x000fea000b800000 */
.L_x_84:
[----:B------:R-:W-:-:S07]  /*1c30*/  HFMA2 R23, -RZ, RZ, 0, 0 ;  /* 0x00000000ff177431 */ /* 0x000fce00000001ff */
.L_x_83:
[----:B------:R-:W-:Y:S01]  /*1c40*/  ISETP.NE.AND P1, PT, R24, RZ, PT ;  /* 0x000000ff1800720c */ /* 0x000fe20003f25270 */
[----:B------:R-:W-:Y:S01]  /*1c50*/  BSSY.RECONVERGENT B2, `(.L_x_85) ;  /* 0x0000010000027945 */ /* 0x000fe20003800200 */
[----:B------:R-:W-:-:S13]  /*1c60*/  ISETP.EQ.AND P0, PT, R9, 0x1, PT ;  /* 0x000000010900780c */ /* 0x000fda0003f02270 */
[----:B------:R-:W-:Y:S05]  /*1c70*/  @!P1 BRA P0, `(.L_x_86) ;  /* 0x0000000000349947 */ /* 0x000fea0000000000 */
[----:B--2---:R-:W-:Y:S01]  /*1c80*/  FADD R27, R12, R23 ;  /* 0x000000170c1b7221 */ /* 0x004fe20000000000 */
[----:B------:R-:W-:Y:S03]  /*1c90*/  BSSY.RECONVERGENT B3, `(.L_x_86) ;  /* 0x000000b000037945 */ /* 0x000fe60003800200 */
[----:B------:R-:W1:Y:S08]  /*1ca0*/  MUFU.RCP R20, R27 ;  /* 0x0000001b00147308 */ /* 0x000e700000001000 */
[----:B------:R-:W2:Y:S01]  /*1cb0*/  FCHK P0, R21, R27 ;  /* 0x0000001b15007302 */ /* 0x000ea20000000000 */
[----:B-1----:R-:W-:-:S04]  /*1cc0*/  FFMA R23, -R27, R20, 1 ;  /* 0x3f8000001b177423 */ /* 0x002fc80000000114 */
[----:B------:R-:W-:-:S04]  /*1cd0*/  FFMA R20, R20, R23, R20 ;  /* 0x0000001714147223 */ /* 0x000fc80000000014 */
[----:B------:R-:W-:-:S04]  /*1ce0*/  FFMA R22, R20, R21, RZ ;  /* 0x0000001514167223 */ /* 0x000fc800000000ff */
[----:B------:R-:W-:-:S04]  /*1cf0*/  FFMA R23, -R27, R22, R21 ;  /* 0x000000161b177223 */ /* 0x000fc80000000115 */
[----:B------:R-:W-:Y:S01]  /*1d00*/  FFMA R26, R20, R23, R22 ;  /* 0x00000017141a7223 */ /* 0x000fe20000000016 */
[----:B--2---:R-:W-:Y:S06]  /*1d10*/  @!P0 BRA `(.L_x_87) ;  /* 0x0000000000088947 */ /* 0x004fec0003800000 */
[----:B------:R-:W-:-:S07]  /*1d20*/  MOV R22, 0x1d40 ;  /* 0x00001d4000167802 */ /* 0x000fce0000000f00 */
[----:B0-----:R-:W-:Y:S05]  /*1d30*/  CALL.REL.NOINC `($__internal_3_$__cuda_sm3x_div_rn_noftz_f32_slowpath) ;  /* 0x0000001400fc7944 */ /* 0x001fea0003c00000 */
.L_x_87:
[----:B------:R-:W-:Y:S05]  /*1d40*/  BSYNC.RECONVERGENT B3 ;  /* 0x0000000000037941 */ /* 0x000fea0003800200 */
.L_x_86:
[----:B------:R-:W-:Y:S05]  /*1d50*/  BSYNC.RECONVERGENT B2 ;  /* 0x0000000000027941 */ /* 0x000fea0003800200 */
.L_x_85:
[----:B------:R1:W-:Y:S01]  /*1d60*/  STG.E desc[UR6][R18.64], R26 ;  /* 0x0000001a12007986 */ /* 0x0003e2000c101906 */
[----:B------:R-:W-:Y:S01]  /*1d70*/  ISETP.GE.AND P0, PT, R6, 0x1, PT ;  /* 0x000000010600780c */ /* 0x000fe20003f06270 */
[----:B------:R-:W-:Y:S03]  /*1d80*/  BSSY.RECONVERGENT B4, `(.L_x_88) ;  /* 0x00000ff000047945 */ /* 0x000fe60003800200 */
[----:B------:R-:W-:-:S13]  /*1d90*/  FSETP.EQ.OR P0, PT, R26, RZ, !P0 ;  /* 0x000000ff1a00720b */ /* 0x000fda0004702400 */
[----:B-1----:R-:W-:Y:S05]  /*1da0*/  @P0 BRA `(.L_x_89) ;  /* 0x0000000c00f00947 */ /* 0x002fea0003800000 */
[C---:B------:R-:W-:Y:S01]  /*1db0*/  ISETP.GE.U32.AND P0, PT, R6.reuse, 0x4, PT ;  /* 0x000000040600780c */ /* 0x040fe20003f06070 */
[----:B------:R-:W-:Y:S01]  /*1dc0*/  BSSY.RECONVERGENT B3, `(.L_x_90) ;  /* 0x00000dc000037945 */ /* 0x000fe20003800200 */
[----:B--2---:R-:W-:Y:S02]  /*1dd0*/  IMAD R27, R6, R24, R5 ;  /* 0x00000018061b7224 */ /* 0x004fe400078e0205 */
[----:B------:R-:W-:-:S09]  /*1de0*/  IMAD.MOV.U32 R20, RZ, RZ, RZ ;  /* 0x000000ffff147224 */ /* 0x000fd200078e00ff */
[----:B------:R-:W-:Y:S05]  /*1df0*/  @!P0 BRA `(.L_x_91) ;  /* 0x0000000c00608947 */ /* 0x000fea0003800000 */
[----:B------:R-:W-:Y:S01]  /*1e00*/  ISETP.GT.AND P0, PT, R13, RZ, PT ;  /* 0x000000ff0d00720c */ /* 0x000fe20003f04270 */
[----:B------:R-:W-:Y:S01]  /*1e10*/  BSSY.RELIABLE B2, `(.L_x_92) ;  /* 0x00000b4000027945 */ /* 0x000fe20003800100 */
[----:B------:R-:W-:-:S11]  /*1e20*/  MOV R28, RZ ;  /* 0x000000ff001c7202 */ /* 0x000fd60000000f00 */
[----:B------:R-:W-:Y:S05]  /*1e30*/  @!P0 BRA `(.L_x_93) ;  /* 0x0000000800c48947 */ /* 0x000fea0003800000 */
[----:B------:R-:W-:Y:S01]  /*1e40*/  IMAD.IADD R18, R13, 0x1, -R28 ;  /* 0x000000010d127824 */ /* 0x000fe200078e0a1c */
[----:B------:R-:W-:Y:S01]  /*1e50*/  BSSY.RECONVERGENT B5, `(.L_x_94) ;  /* 0x0000070000057945 */ /* 0x000fe20003800200 */
[----:B------:R-:W-:-:S03]  /*1e60*/  PLOP3.LUT P0, PT, PT, PT, PT, 0x80, 0x8 ;  /* 0x000000000008781c */ /* 0x000fc60003f0f070 */
[----:B------:R-:W-:-:S13]  /*1e70*/  ISETP.GT.AND P2, PT, R18, 0xc, PT ;  /* 0x0000000c1200780c */ /* 0x000fda0003f44270 */
[----:B------:R-:W-:Y:S05]  /*1e80*/  @!P2 BRA `(.L_x_95) ;  /* 0x0000000400b0a947 */ /* 0x000fea0003800000 */
[----:B------:R-:W1:Y:S01]  /*1e90*/  S2R R18, SR_CgaCtaId ;  /* 0x0000000000127919 */ /* 0x000e620000008800 */
[----:B0-----:R-:W-:Y:S01]  /*1ea0*/  MOV R29, 0x400 ;  /* 0x00000400001d7802 */ /* 0x001fe20000000f00 */
[----:B------:R-:W-:Y:S01]  /*1eb0*/  BSSY.RECONVERGENT B6, `(.L_x_96) ;  /* 0x0000068000067945 */ /* 0x000fe20003800200 */
[----:B------:R-:W-:Y:S02]  /*1ec0*/  PLOP3.LUT P0, PT, PT, PT, PT, 0x8, 0x80 ;  /* 0x000000000080781c */ /* 0x000fe40003f0e170 */
[----:B------:R-:W-:Y:S02]  /*1ed0*/  IADD3 R31, PT, PT, R13, -0xc, RZ ;  /* 0xfffffff40d1f7810 */ /* 0x000fe40007ffe0ff */
[----:B-1----:R-:W-:-:S09]  /*1ee0*/  LEA R29, R18, R29, 0x18 ;  /* 0x0000001d121d7211 */ /* 0x002fd200078ec0ff */
.L_x_97:
[----:B0-----:R-:W0:Y:S01]  /*1ef0*/  LDC.64 R18, c[0x0][0x398] ;  /* 0x0000e600ff127b82 */ /* 0x001e220000000a00 */
[----:B------:R-:W-:-:S07]  /*1f00*/  IMAD.IADD R21, R27, 0x1, R28 ;  /* 0x000000011b157824 */ /* 0x000fce00078e021c */
[----:B------:R-:W1:Y:S01]  /*1f10*/  LDC R33, c[0x0][0x3fc] ;  /* 0x0000ff00ff217b82 */ /* 0x000e620000000800 */
[----:B0-----:R-:W-:-:S05]  /*1f20*/  IMAD.WIDE R20, R21, 0x4, R18 ;  /* 0x0000000415147825 */ /* 0x001fca00078e0212 */
[----:B------:R-:W2:Y:S04]  /*1f30*/  LDG.E R30, desc[UR6][R20.64] ;  /* 0x00000006141e7981 */ /* 0x000ea8000c1e1900 */
[----:B------:R-:W3:Y:S04]  /*1f40*/  LDG.E R23, desc[UR6][R20.64+0x4] ;  /* 0x0000040614177981 */ /* 0x000ee8000c1e1900 */
[----:B------:R-:W4:Y:S01]  /*1f50*/  LDG.E R35, desc[UR6][R20.64+0x8] ;  /* 0x0000080614237981 */ /* 0x000f22000c1e1900 */
[----:B-1----:R-:W-:-:S03]  /*1f60*/  IMAD R22, R28, R33, R0 ;  /* 0x000000211c167224 */ /* 0x002fc600078e0200 */
[----:B------:R0:W5:Y:S02]  /*1f70*/  LDG.E R32, desc[UR6][R20.64+0xc] ;  /* 0x00000c0614207981 */ /* 0x000164000c1e1900 */
[----:B------:R-:W-:-:S05]  /*1f80*/  LEA R36, R22, R29, 0x2 ;  /* 0x0000001d16247211 */ /* 0x000fca00078e10ff */
[----:B------:R-:W2:Y:S01]  /*1f90*/  LDS R37, [R36] ;  /* 0x0000000024257984 */ /* 0x000ea20000000800 */
[----:B------:R-:W-:-:S05]  /*1fa0*/  IMAD R34, R33, 0x4, R36 ;  /* 0x0000000421227824 */ /* 0x000fca00078e0224 */
[----:B0-----:R-:W-:Y:S01]  /*1fb0*/  LEA R20, R33, R34, 0x2 ;  /* 0x0000002221147211 */ /* 0x001fe200078e10ff */
[----:B--2---:R-:W-:-:S05]  /*1fc0*/  FFMA R37, R30, -R26, R37 ;  /* 0x8000001a1e257223 */ /* 0x004fca0000000025 */
[----:B------:R-:W-:Y:S04]  /*1fd0*/  STS [R36], R37 ;  /* 0x0000002524007388 */ /* 0x000fe80000000800 */
[----:B------:R-:W3:Y:S01]  /*1fe0*/  LDS R22, [R34] ;  /* 0x0000000022167984 */ /* 0x000ee20000000800 */
[----:B------:R-:W-:Y:S01]  /*1ff0*/  IADD3 R30, PT, PT, R28, 0x4, RZ ;  /* 0x000000041c1e7810 */ /* 0x000fe20007ffe0ff */
[----:B---3--:R-:W-:-:S04]  /*2000*/  FFMA R23, R23, -R26, R22 ;  /* 0x8000001a17177223 */ /* 0x008fc80000000016 */
[----:B------:R-:W-:Y:S01]  /*2010*/  IMAD.IADD R22, R27, 0x1, R30 ;  /* 0x000000011b167824 */ /* 0x000fe200078e021e */
[----:B------:R0:W-:Y:S04]  /*2020*/  STS [R34], R23 ;  /* 0x0000001722007388 */ /* 0x0001e80000000800 */
[----:B------:R-:W4:Y:S01]  /*2030*/  LDS R36, [R20] ;  /* 0x0000000014247984 */ /* 0x000f220000000800 */
[----:B0-----:R-:W-:-:S05]  /*2040*/  IMAD.WIDE R22, R22, 0x4, R18 ;  /* 0x0000000416167825 */ /* 0x001fca00078e0212 */
[----:B------:R-:W2:Y:S04]  /*2050*/  LDG.E R37, desc[UR6][R22.64] ;  /* 0x0000000616257981 */ /* 0x000ea8000c1e1900 */
[----:B------:R-:W3:Y:S01]  /*2060*/  LDG.E R21, desc[UR6][R22.64+0x4] ;  /* 0x0000040616157981 */ /* 0x000ee2000c1e1900 */
[----:B----4-:R-:W-:-:S03]  /*2070*/  FFMA R36, R35, -R26, R36 ;  /* 0x8000001a23247223 */ /* 0x010fc60000000024 */
[----:B------:R-:W4:Y:S04]  /*2080*/  LDG.E R35, desc[UR6][R22.64+0x8] ;  /* 0x0000080616237981 */ /* 0x000f28000c1e1900 */
[----:B------:R0:W-:Y:S02]  /*2090*/  STS [R20], R36 ;  /* 0x0000002414007388 */ /* 0x0001e40000000800 */
[----:B0-----:R-:W-:-:S05]  /*20a0*/  IMAD R36, R33, 0x4, R20 ;  /* 0x0000000421247824 */ /* 0x001fca00078e0214 */
[----:B------:R-:W5:Y:S01]  /*20b0*/  LDS R34, [R36] ;  /* 0x0000000024227984 */ /* 0x000f620000000800 */
[----:B------:R-:W-:Y:S02]  /*20c0*/  IMAD R30, R30, R33, R0 ;  /* 0x000000211e1e7224 */ /* 0x000fe400078e0200 */
[----:B-----5:R-:W-:-:S05]  /*20d0*/  FFMA R32, R32, -R26, R34 ;  /* 0x8000001a20207223 */ /* 0x020fca0000000022 */
[----:B------:R0:W-:Y:S02]  /*20e0*/  STS [R36], R32 ;  /* 0x0000002024007388 */ /* 0x0001e40000000800 */
[----:B0-----:R-:W-:Y:S02]  /*20f0*/  LEA R32, R30, R29, 0x2 ;  /* 0x0000001d1e207211 */ /* 0x001fe400078e10ff */
[----:B------:R0:W5:Y:S04]  /*2100*/  LDG.E R30, desc[UR6][R22.64+0xc] ;  /* 0x00000c06161e7981 */ /* 0x000168000c1e1900 */
[----:B------:R-:W2:Y:S02]  /*2110*/  LDS R34, [R32] ;  /* 0x0000000020227984 */ /* 0x000ea40000000800 */
[----:B--2---:R-:W-:Y:S01]  /*2120*/  FFMA R37, R37, -R26, R34 ;  /* 0x8000001a25257223 */ /* 0x004fe20000000022 */
[----:B------:R-:W-:-:S04]  /*2130*/  IMAD R34, R33, 0x4, R32 ;  /* 0x0000000421227824 */ /* 0x000fc800078e0220 */
[----:B------:R1:W-:Y:S04]  /*2140*/  STS [R32], R37 ;  /* 0x0000002520007388 */ /* 0x0003e80000000800 */
[----:B------:R-:W3:Y:S01]  /*2150*/  LDS R20, [R34] ;  /* 0x0000000022147984 */ /* 0x000ee20000000800 */
[----:B-1----:R-:W-:Y:S02]  /*2160*/  IADD3 R32, PT, PT, R28, 0x8, RZ ;  /* 0x000000081c207810 */ /* 0x002fe40007ffe0ff */
[----:B------:R-:W-:Y:S01]  /*2170*/  LEA R36, R33, R34, 0x2 ;  /* 0x0000002221247211 */ /* 0x000fe200078e10ff */
[----:B---3--:R-:W-:Y:S02]  /*2180*/  FFMA R21, R21, -R26, R20 ;  /* 0x8000001a15157223 */ /* 0x008fe40000000014 */
[----:B------:R-:W-:-:S03]  /*2190*/  IMAD.IADD R20, R27, 0x1, R32 ;  /* 0x000000011b147824 */ /* 0x000fc600078e0220 */
[----:B------:R1:W-:Y:S04]  /*21a0*/  STS [R34], R21 ;  /* 0x0000001522007388 */ /* 0x0003e80000000800 */
[----:B0-----:R-:W4:Y:S01]  /*21b0*/  LDS R22, [R36] ;  /* 0x0000000024167984 */ /* 0x001f220000000800 */
[----:B-1----:R-:W-:-:S05]  /*21c0*/  IMAD.WIDE R20, R20, 0x4, R18 ;  /* 0x0000000414147825 */ /* 0x002fca00078e0212 */
[----:B------:R-:W2:Y:S04]  /*21d0*/  LDG.E R37, desc[UR6][R20.64] ;  /* 0x0000000614257981 */ /* 0x000ea8000c1e1900 */
[----:B------:R-:W3:Y:S01]  /*21e0*/  LDG.E R23, desc[UR6][R20.64+0x8] ;  /* 0x0000080614177981 */ /* 0x000ee2000c1e1900 */
[----:B----4-:R-:W-:-:S05]  /*21f0*/  FFMA R35, R35, -R26, R22 ;  /* 0x8000001a23237223 */ /* 0x010fca0000000016 */
[----:B------:R0:W-:Y:S04]  /*2200*/  STS [R36], R35 ;  /* 0x0000002324007388 */ /* 0x0001e80000000800 */
[----:B0-----:R-:W4:Y:S01]  /*2210*/  LDG.E R35, desc[UR6][R20.64+0x4] ;  /* 0x0000040614237981 */ /* 0x001f22000c1e1900 */
[----:B------:R-:W-:-:S05]  /*2220*/  IMAD R34, R33, 0x4, R36 ;  /* 0x0000000421227824 */ /* 0x000fca00078e0224 */
[----:B------:R-:W5:Y:S01]  /*2230*/  LDS R22, [R34] ;  /* 0x0000000022167984 */ /* 0x000f620000000800 */
[----:B------:R-:W-:-:S05]  /*2240*/  IMAD R32, R32, R33, R0 ;  /* 0x0000002120207224 */ /* 0x000fca00078e0200 */
[----:B------:R-:W-:Y:S01]  /*2250*/  LEA R32, R32, R29, 0x2 ;  /* 0x0000001d20207211 */ /* 0x000fe200078e10ff */
[----:B-----5:R-:W-:-:S05]  /*2260*/  FFMA R22, R30, -R26, R22 ;  /* 0x8000001a1e167223 */ /* 0x020fca0000000016 */
[----:B------:R0:W-:Y:S04]  /*2270*/  STS [R34], R22 ;  /* 0x0000001622007388 */ /* 0x0001e80000000800 */
[----:B------:R-:W2:Y:S04]  /*2280*/  LDS R30, [R32] ;  /* 0x00000000201e7984 */ /* 0x000ea80000000800 */
[----:B0-----:R0:W5:Y:S02]  /*2290*/  LDG.E R22, desc[UR6][R20.64+0xc] ;  /* 0x00000c0614167981 */ /* 0x001164000c1e1900 */
[----:B0-----:R-:W-:-:S02]  /*22a0*/  IMAD R20, R33, 0x4, R32 ;  /* 0x0000000421147824 */ /* 0x001fc400078e0220 */
[----:B--2---:R-:W-:Y:S01]  /*22b0*/  FFMA R36, R37, -R26, R30 ;  /* 0x8000001a25247223 */ /* 0x004fe2000000001e */
[----:B------:R-:W-:-:S05]  /*22c0*/  VIADD R30, R28, 0xc ;  /* 0x0000000c1c1e7836 */ /* 0x000fca0000000000 */
[----:B------:R-:W-:-:S05]  /*22d0*/  IADD3 R37, PT, PT, R27, R30, RZ ;  /* 0x0000001e1b257210 */ /* 0x000fca0007ffe0ff */
[----:B------:R-:W-:Y:S01]  /*22e0*/  IMAD.WIDE R18, R37, 0x4, R18 ;  /* 0x0000000425127825 */ /* 0x000fe200078e0212 */
[----:B------:R0:W-:Y:S04]  /*22f0*/  STS [R32], R36 ;  /* 0x0000002420007388 */ /* 0x0001e80000000800 */
[----:B------:R-:W2:Y:S04]  /*2300*/  LDG.E R37, desc[UR6][R18.64] ;  /* 0x0000000612257981 */ /* 0x000ea8000c1e1900 */
[----:B------:R-:W4:Y:S01]  /*2310*/  LDS R34, [R20] ;  /* 0x0000000014227984 */ /* 0x000f220000000800 */
[----:B0-----:R-:W-:-:S03]  /*2320*/  LEA R32, R33, R20, 0x2 ;  /* 0x0000001421207211 */ /* 0x001fc600078e10ff */
[----:B------:R-:W2:Y:S01]  /*2330*/  LDG.E R21, desc[UR6][R18.64+0x4] ;  /* 0x0000040612157981 */ /* 0x000ea2000c1e1900 */
[----:B----4-:R-:W-:-:S03]  /*2340*/  FFMA R34, R35, -R26, R34 ;  /* 0x8000001a23227223 */ /* 0x010fc60000000022 */
[----:B------:R-:W4:Y:S04]  /*2350*/  LDG.E R35, desc[UR6][R18.64+0xc] ;  /* 0x00000c0612237981 */ /* 0x000f28000c1e1900 */
[----:B------:R-:W-:Y:S04]  /*2360*/  STS [R20], R34 ;  /* 0x0000002214007388 */ /* 0x000fe80000000800 */
[----:B------:R-:W3:Y:S02]  /*2370*/  LDS R36, [R32] ;  /* 0x0000000020247984 */ /* 0x000ee40000000800 */
[----:B---3--:R-:W-:-:S02]  /*2380*/  FFMA R36, R23, -R26, R36 ;  /* 0x8000001a17247223 */ /* 0x008fc40000000024 */
[----:B------:R0:W3:Y:S01]  /*2390*/  LDG.E R23, desc[UR6][R18.64+0x8] ;  /* 0x0000080612177981 */ /* 0x0000e2000c1e1900 */
[----:B------:R-:W-:-:S03]  /*23a0*/  IMAD R20, R33, 0x4, R32 ;  /* 0x0000000421147824 */ /* 0x000fc600078e0220 */
[----:B------:R-:W-:Y:S04]  /*23b0*/  STS [R32], R36 ;  /* 0x0000002420007388 */ /* 0x000fe80000000800 */
[----:B------:R-:W5:Y:S01]  /*23c0*/  LDS R34, [R20] ;  /* 0x0000000014227984 */ /* 0x000f620000000800 */
[----:B------:R-:W-:-:S05]  /*23d0*/  IMAD R30, R30, R33, R0 ;  /* 0x000000211e1e7224 */ /* 0x000fca00078e0200 */
[----:B------:R-:W-:Y:S01]  /*23e0*/  LEA R30, R30, R29, 0x2 ;  /* 0x0000001d1e1e7211 */ /* 0x000fe200078e10ff */
[----:B-----5:R-:W-:-:S05]  /*23f0*/  FFMA R22, R22, -R26, R34 ;  /* 0x8000001a16167223 */ /* 0x020fca0000000022 */
[----:B------:R-:W-:Y:S04]  /*2400*/  STS [R20], R22 ;  /* 0x0000001614007388 */ /* 0x000fe80000000800 */
[----:B------:R-:W2:Y:S01]  /*2410*/  LDS R34, [R30] ;  /* 0x000000001e227984 */ /* 0x000ea20000000800 */
[----:B------:R-:W-:Y:S01]  /*2420*/  IADD3 R28, PT, PT, R28, 0x10, RZ ;  /* 0x000000101c1c7810 */ /* 0x000fe20007ffe0ff */
[----:B--2---:R-:W-:Y:S01]  /*2430*/  FFMA R37, R37, -R26, R34 ;  /* 0x8000001a25257223 */ /* 0x004fe20000000022 */
[----:B------:R-:W-:-:S04]  /*2440*/  IMAD R34, R33, 0x4, R30 ;  /* 0x0000000421227824 */ /* 0x000fc800078e021e */
[----:B------:R-:W-:Y:S04]  /*2450*/  STS [R30], R37 ;  /* 0x000000251e007388 */ /* 0x000fe80000000800 */
[----:B0-----:R-:W0:Y:S02]  /*2460*/  LDS R18, [R34] ;  /* 0x0000000022127984 */ /* 0x001e240000000800 */
[----:B0-----:R-:W-:Y:S01]  /*2470*/  FFMA R21, R21, -R26, R18 ;  /* 0x8000001a15157223 */ /* 0x001fe20000000012 */
[----:B------:R-:W-:-:S04]  /*2480*/  LEA R18, R33, R34, 0x2 ;  /* 0x0000002221127211 */ /* 0x000fc800078e10ff */
[----:B------:R-:W-:Y:S04]  /*2490*/  STS [R34], R21 ;  /* 0x0000001522007388 */ /* 0x000fe80000000800 */
[----:B------:R-:W3:Y:S01]  /*24a0*/  LDS R32, [R18] ;  /* 0x0000000012207984 */ /* 0x000ee20000000800 */
[----:B------:R-:W-:Y:S02]  /*24b0*/  IMAD R33, R33, 0x4, R18 ;  /* 0x0000000421217824 */ /* 0x000fe400078e0212 */
[----:B---3--:R-:W-:-:S05]  /*24c0*/  FFMA R23, R23, -R26, R32 ;  /* 0x8000001a17177223 */ /* 0x008fca0000000020 */
[----:B------:R-:W-:Y:S04]  /*24d0*/  STS [R18], R23 ;  /* 0x0000001712007388 */ /* 0x000fe80000000800 */
[----:B------:R-:W4:Y:S01]  /*24e0*/  LDS R20, [R33] ;  /* 0x0000000021147984 */ /* 0x000f220000000800 */
[----:B------:R-:W-:Y:S01]  /*24f0*/  ISETP.GE.AND P2, PT, R28, R31, PT ;  /* 0x0000001f1c00720c */ /* 0x000fe20003f46270 */
[----:B----4-:R-:W-:-:S05]  /*2500*/  FFMA R20, R35, -R26, R20 ;  /* 0x8000001a23147223 */ /* 0x010fca0000000014 */
[----:B------:R0:W-:Y:S07]  /*2510*/  STS [R33], R20 ;  /* 0x0000001421007388 */ /* 0x0001ee0000000800 */
[----:B------:R-:W-:Y:S05]  /*2520*/  @!P2 BRA `(.L_x_97) ;  /* 0xfffffff80070a947 */ /* 0x000fea000383ffff */
[----:B------:R-:W-:Y:S05]  /*2530*/  BSYNC.RECONVERGENT B6 ;  /* 0x0000000000067941 */ /* 0x000fea0003800200 */
.L_x_96:
[----:B0-----:R-:W-:-:S07]  /*2540*/  IMAD.MOV.U32 R20, RZ, RZ, R13 ;  /* 0x000000ffff147224 */ /* 0x001fce00078e000d */
.L_x_95:
[----:B------:R-:W-:Y:S05]  /*2550*/  BSYNC.RECONVERGENT B5 ;  /* 0x0000000000057941 */ /* 0x000fea0003800200 */
.L_x_94:
[----:B------:R-:W-:Y:S01]  /*2560*/  IADD3 R18, PT, PT, R13, -R28, RZ ;  /* 0x8000001c0d127210 */ /* 0x000fe20007ffe0ff */
[----:B------:R-:W-:Y:S03]  /*2570*/  BSSY.RECONVERGENT B5, `(.L_x_98) ;  /* 0x000003a000057945 */ /* 0x000fe60003800200 */
[----:B------:R-:W-:-:S13]  /*2580*/  ISETP.GT.AND P2, PT, R18, 0x4, PT ;  /* 0x000000041200780c */ /* 0x000fda0003f44270 */
[----:B------:R-:W-:Y:S05]  /*2590*/  @!P2 BRA `(.L_x_99) ;  /* 0x0000000000dca947 */ /* 0x000fea0003800000 */
[----:B------:R-:W1:Y:S01]  /*25a0*/  LDC.64 R18, c[0x0][0x398] ;  /* 0x0000e600ff127b82 */ /* 0x000e620000000a00 */
[----:B------:R-:W-:-:S04]  /*25b0*/  IMAD.IADD R21, R27, 0x1, R28 ;  /* 0x000000011b157824 */ /* 0x000fc800078e021c */
[----:B-1----:R-:W-:-:S05]  /*25c0*/  IMAD.WIDE R20, R21, 0x4, R18 ;  /* 0x0000000415147825 */ /* 0x002fca00078e0212 */
[----:B------:R-:W2:Y:S04]  /*25d0*/  LDG.E R31, desc[UR6][R20.64] ;  /* 0x00000006141f7981 */ /* 0x000ea8000c1e1900 */
[----:B0-----:R-:W3:Y:S04]  /*25e0*/  LDG.E R29, desc[UR6][R20.64+0x4] ;  /* 0x00000406141d7981 */ /* 0x001ee8000c1e1900 */
[----:B------:R-:W4:Y:S04]  /*25f0*/  LDG.E R23, desc[UR6][R20.64+0x8] ;  /* 0x0000080614177981 */ /* 0x000f28000c1e1900 */
[----:B------:R0:W5:Y:S01]  /*2600*/  LDG.E R33, desc[UR6][R20.64+0xc] ;  /* 0x00000c0614217981 */ /* 0x000162000c1e1900 */
[----:B------:R-:W-:-:S05]  /*2610*/  IADD3 R22, PT, PT, R28, 0x4, RZ ;  /* 0x000000041c167810 */ /* 0x000fca0007ffe0ff */
[----:B------:R-:W-:-:S04]  /*2620*/  IMAD.IADD R35, R27, 0x1, R22 ;  /* 0x000000011b237824 */ /* 0x000fc800078e0216 */
[----:B------:R-:W-:Y:S01]  /*2630*/  IMAD.WIDE R18, R35, 0x4, R18 ;  /* 0x0000000423127825 */ /* 0x000fe200078e0212 */
[----:B------:R-:W1:Y:S04]  /*2640*/  S2UR UR5, SR_CgaCtaId ;  /* 0x00000000000579c3 */ /* 0x000e680000008800 */
[----:B------:R-:W5:Y:S01]  /*2650*/  LDG.E R37, desc[UR6][R18.64] ;  /* 0x0000000612257981 */ /* 0x000f62000c1e1900 */
[----:B------:R-:W-:-:S03]  /*2660*/  UMOV UR4, 0x400 ;  /* 0x0000040000047882 */ /* 0x000fc60000000000 */
[----:B------:R-:W0:Y:S01]  /*2670*/  LDC R35, c[0x0][0x3fc] ;  /* 0x0000ff00ff237b82 */ /* 0x000e220000000800 */
[----:B------:R-:W5:Y:S01]  /*2680*/  LDG.E R21, desc[UR6][R18.64+0x4] ;  /* 0x0000040612157981 */ /* 0x000f62000c1e1900 */
[----:B-1----:R-:W-:Y:S01]  /*2690*/  ULEA UR4, UR5, UR4, 0x18 ;  /* 0x0000000405047291 */ /* 0x002fe2000f8ec0ff */
[----:B0-----:R-:W-:-:S05]  /*26a0*/  IMAD R30, R28, R35, R0 ;  /* 0x000000231c1e7224 */ /* 0x001fca00078e0200 */
[----:B------:R-:W-:-:S05]  /*26b0*/  LEA R30, R30, UR4, 0x2 ;  /* 0x000000041e1e7c11 */ /* 0x000fca000f8e10ff */
[----:B------:R-:W2:Y:S01]  /*26c0*/  LDS R20, [R30] ;  /* 0x000000001e147984 */ /* 0x000ea20000000800 */
[----:B------:R-:W-:Y:S01]  /*26d0*/  LEA R34, R35, R30, 0x2 ;  /* 0x0000001e23227211 */ /* 0x000fe200078e10ff */
[----:B------:R-:W-:-:S05]  /*26e0*/  IMAD R22, R22, R35, R0 ;  /* 0x0000002316167224 */ /* 0x000fca00078e0200 */
[----:B------:R-:W-:Y:S01]  /*26f0*/  LEA R22, R22, UR4, 0x2 ;  /* 0x0000000416167c11 */ /* 0x000fe2000f8e10ff */
[-C--:B--2---:R-:W-:Y:S02]  /*2700*/  FFMA R32, R31, -R26.reuse, R20 ;  /* 0x8000001a1f207223 */ /* 0x084fe40000000014 */
[----:B------:R-:W2:Y:S04]  /*2710*/  LDG.E R31, desc[UR6][R18.64+0x8] ;  /* 0x00000806121f7981 */ /* 0x000ea8000c1e1900 */
[----:B------:R-:W-:Y:S04]  /*2720*/  STS [R30], R32 ;  /* 0x000000201e007388 */ /* 0x000fe80000000800 */
[----:B------:R-:W3:Y:S04]  /*2730*/  LDS R36, [R34] ;  /* 0x0000000022247984 */ /* 0x000ee80000000800 */
[----:B------:R0:W2:Y:S01]  /*2740*/  LDG.E R20, desc[UR6][R18.64+0xc] ;  /* 0x00000c0612147981 */ /* 0x0000a2000c1e1900 */
[----:B---3--:R-:W-:Y:S01]  /*2750*/  FFMA R29, R29, -R26, R36 ;  /* 0x8000001a1d1d7223 */ /* 0x008fe20000000024 */
[----:B------:R-:W-:-:S04]  /*2760*/  IMAD R36, R35, 0x4, R34 ;  /* 0x0000000423247824 */ /* 0x000fc800078e0222 */
[----:B------:R1:W-:Y:S04]  /*2770*/  STS [R34], R29 ;  /* 0x0000001d22007388 */ /* 0x0003e80000000800 */
[----:B------:R-:W4:Y:S01]  /*2780*/  LDS R32, [R36] ;  /* 0x0000000024207984 */ /* 0x000f220000000800 */
[----:B-1----:R-:W-:Y:S01]  /*2790*/  LEA R29, R35, R36, 0x2 ;  /* 0x00000024231d7211 */ /* 0x002fe200078e10ff */
[----:B----4-:R-:W-:-:S05]  /*27a0*/  FFMA R23, R23, -R26, R32 ;  /* 0x8000001a17177223 */ /* 0x010fca0000000020 */
[----:B------:R-:W-:Y:S04]  /*27b0*/  STS [R36], R23 ;  /* 0x0000001724007388 */ /* 0x000fe80000000800 */
[----:B------:R-:W5:Y:S02]  /*27c0*/  LDS R30, [R29] ;  /* 0x000000001d1e7984 */ /* 0x000f640000000800 */
[----:B-----5:R-:W-:-:S05]  /*27d0*/  FFMA R30, R33, -R26, R30 ;  /* 0x8000001a211e7223 */ /* 0x020fca000000001e */
[----:B------:R-:W-:Y:S04]  /*27e0*/  STS [R29], R30 ;  /* 0x0000001e1d007388 */ /* 0x000fe80000000800 */
[----:B0-----:R-:W0:Y:S02]  /*27f0*/  LDS R18, [R22] ;  /* 0x0000000016127984 */ /* 0x001e240000000800 */
[----:B0-----:R-:W-:Y:S01]  /*2800*/  FFMA R37, R37, -R26, R18 ;  /* 0x8000001a25257223 */ /* 0x001fe20000000012 */
[----:B------:R-:W-:-:S04]  /*2810*/  IMAD R18, R35, 0x4, R22 ;  /* 0x0000000423127824 */ /* 0x000fc800078e0216 */
[----:B------:R-:W-:Y:S04]  /*2820*/  STS [R22], R37 ;  /* 0x0000002516007388 */ /* 0x000fe80000000800 */
[----:B------:R-:W0:Y:S02]  /*2830*/  LDS R32, [R18] ;  /* 0x0000000012207984 */ /* 0x000e240000000800 */
[----:B0-----:R-:W-:Y:S01]  /*2840*/  FFMA R21, R21, -R26, R32 ;  /* 0x8000001a15157223 */ /* 0x001fe20000000020 */
[----:B------:R-:W-:-:S04]  /*2850*/  LEA R32, R35, R18, 0x2 ;  /* 0x0000001223207211 */ /* 0x000fc800078e10ff */
[----:B------:R-:W-:Y:S04]  /*2860*/  STS [R18], R21 ;  /* 0x0000001512007388 */ /* 0x000fe80000000800 */
[----:B------:R-:W2:Y:S01]  /*2870*/  LDS R34, [R32] ;  /* 0x0000000020227984 */ /* 0x000ea20000000800 */
[----:B------:R-:W-:Y:S02]  /*2880*/  IMAD R35, R35, 0x4, R32 ;  /* 0x0000000423237824 */ /* 0x000fe400078e0220 */
[----:B--2---:R-:W-:-:S05]  /*2890*/  FFMA R31, R31, -R26, R34 ;  /* 0x8000001a1f1f7223 */ /* 0x004fca0000000022 */
[----:B------:R-:W-:Y:S04]  /*28a0*/  STS [R32], R31 ;  /* 0x0000001f20007388 */ /* 0x000fe80000000800 */
[----:B------:R-:W0:Y:S01]  /*28b0*/  LDS R19, [R35] ;  /* 0x0000000023137984 */ /* 0x000e220000000800 */
[----:B------:R-:W-:Y:S01]  /*28c0*/  PLOP3.LUT P0, PT, PT, PT, PT, 0x8, 0x80 ;  /* 0x000000000080781c */ /* 0x000fe20003f0e170 */
[----:B------:R-:W-:Y:S02]  /*28d0*/  VIADD R28, R28, 0x8 ;  /* 0x000000081c1c7836 */ /* 0x000fe40000000000 */
[----:B0-----:R-:W-:-:S05]  /*28e0*/  FFMA R30, R20, -R26, R19 ;  /* 0x8000001a141e7223 */ /* 0x001fca0000000013 */
[----:B------:R1:W-:Y:S01]  /*28f0*/  STS [R35], R30 ;  /* 0x0000001e23007388 */ /* 0x0003e20000000800 */
[----:B------:R-:W-:-:S07]  /*2900*/  MOV R20, R13 ;  /* 0x0000000d00147202 */ /* 0x000fce0000000f00 */
.L_x_99:
[----:B------:R-:W-:Y:S05]  /*2910*/  BSYNC.RECONVERGENT B5 ;  /* 0x0000000000057941 */ /* 0x000fea0003800200 */
.L_x_98:
[----:B------:R-:W-:-:S13]  /*2920*/  ISETP.NE.OR P0, PT, R28, R13, P0 ;  /* 0x0000000d1c00720c */ /* 0x000fda0000705670 */
[----:B------:R-:W-:Y:S05]  /*2930*/  @!P0 BREAK.RELIABLE B2 ;  /* 0x0000000000028942 */ /* 0x000fea0003800100 */
[----:B------:R-:W-:Y:S05]  /*2940*/  @!P0 BRA `(.L_x_91) ;  /* 0x00000000008c8947 */ /* 0x000fea0003800000 */
.L_x_93:
[----:B------:R-:W-:Y:S05]  /*2950*/  BSYNC.RELIABLE B2 ;  /* 0x0000000000027941 */ /* 0x000fea0003800100 */
.L_x_92:
[----:B------:R-:W2:Y:S01]  /*2960*/  S2R R19, SR_CgaCtaId ;  /* 0x0000000000137919 */ /* 0x000ea20000008800 */
[----:B------:R-:W-:Y:S01]  /*2970*/  MOV R20, 0x400 ;  /* 0x0000040000147802 */ /* 0x000fe20000000f00 */
[----:B------:R-:W-:Y:S03]  /*2980*/  BSSY.RECONVERGENT B2, `(.L_x_100) ;  /* 0x000001e000027945 */ /* 0x000fe60003800200 */
[----:B--2---:R-:W-:-:S07]  /*2990*/  LEA R20, R19, R20, 0x18 ;  /* 0x0000001413147211 */ /* 0x004fce00078ec0ff */
.L_x_101:
[----:B--2---:R-:W2:Y:S01]  /*29a0*/  LDC.64 R18, c[0x0][0x398] ;  /* 0x0000e600ff127b82 */ /* 0x004ea20000000a00 */
[----:B------:R-:W-:-:S07]  /*29b0*/  IADD3 R21, PT, PT, R27, R28, RZ ;  /* 0x0000001c1b157210 */ /* 0x000fce0007ffe0ff */
[----:B0-----:R-:W0:Y:S01]  /*29c0*/  LDC R29, c[0x0][0x3fc] ;  /* 0x0000ff00ff1d7b82 */ /* 0x001e220000000800 */
[----:B--2---:R-:W-:-:S05]  /*29d0*/  IMAD.WIDE R18, R21, 0x4, R18 ;  /* 0x0000000415127825 */ /* 0x004fca00078e0212 */
[----:B------:R-:W2:Y:S04]  /*29e0*/  LDG.E R22, desc[UR6][R18.64] ;  /* 0x0000000612167981 */ /* 0x000ea8000c1e1900 */
[----:B-1----:R-:W3:Y:S04]  /*29f0*/  LDG.E R30, desc[UR6][R18.64+0x4] ;  /* 0x00000406121e7981 */ /* 0x002ee8000c1e1900 */
[----:B------:R-:W4:Y:S04]  /*2a00*/  LDG.E R23, desc[UR6][R18.64+0x8] ;  /* 0x0000080612177981 */ /* 0x000f28000c1e1900 */
[----:B------:R1:W5:Y:S01]  /*2a10*/  LDG.E R21, desc[UR6][R18.64+0xc] ;  /* 0x00000c0612157981 */ /* 0x000362000c1e1900 */
[----:B0-----:R-:W-:-:S02]  /*2a20*/  IMAD R31, R28, R29, R0 ;  /* 0x0000001d1c1f7224 */ /* 0x001fc400078e0200 */
[----:B------:R-:W-:Y:S02]  /*2a30*/  VIADD R28, R28, 0x4 ;  /* 0x000000041c1c7836 */ /* 0x000fe40000000000 */
[----:B------:R-:W-:-:S03]  /*2a40*/  IMAD R33, R31, 0x4, R20 ;  /* 0x000000041f217824 */ /* 0x000fc600078e0214 */
[----:B------:R-:W-:Y:S02]  /*2a50*/  ISETP.NE.AND P0, PT, R28, R13, PT ;  /* 0x0000000d1c00720c */ /* 0x000fe40003f05270 */
[----:B------:R-:W2:Y:S01]  /*2a60*/  LDS R31, [R33] ;  /* 0x00000000211f7984 */ /* 0x000ea20000000800 */
[----:B------:R-:W-:Y:S01]  /*2a70*/  LEA R34, R29, R33, 0x2 ;  /* 0x000000211d227211 */ /* 0x000fe200078e10ff */
[----:B--2---:R-:W-:-:S05]  /*2a80*/  FFMA R22, R22, -R26, R31 ;  /* 0x8000001a16167223 */ /* 0x004fca000000001f */
[----:B------:R-:W-:Y:S04]  /*2a90*/  STS [R33], R22 ;  /* 0x0000001621007388 */ /* 0x000fe80000000800 */
[----:B------:R-:W3:Y:S02]  /*2aa0*/  LDS R31, [R34] ;  /* 0x00000000221f7984 */ /* 0x000ee40000000800 */
[----:B---3--:R-:W-:Y:S01]  /*2ab0*/  FFMA R30, R30, -R26, R31 ;  /* 0x8000001a1e1e7223 */ /* 0x008fe2000000001f */
[----:B------:R-:W-:-:S04]  /*2ac0*/  IMAD R31, R29, 0x4, R34 ;  /* 0x000000041d1f7824 */ /* 0x000fc800078e0222 */
[----:B------:R-:W-:Y:S01]  /*2ad0*/  STS [R34], R30 ;  /* 0x0000001e22007388 */ /* 0x000fe20000000800 */
[----:B------:R-:W-:-:S03]  /*2ae0*/  LEA R36, R29, R31, 0x2 ;  /* 0x0000001f1d247211 */ /* 0x000fc600078e10ff */
[----:B-1----:R-:W4:Y:S02]  /*2af0*/  LDS R18, [R31] ;  /* 0x000000001f127984 */ /* 0x002f240000000800 */
[----:B----4-:R-:W-:-:S05]  /*2b00*/  FFMA R18, R23, -R26, R18 ;  /* 0x8000001a17127223 */ /* 0x010fca0000000012 */
[----:B------:R-:W-:Y:S04]  /*2b10*/  STS [R31], R18 ;  /* 0x000000121f007388 */ /* 0x000fe80000000800 */
[----:B------:R-:W5:Y:S02]  /*2b20*/  LDS R32, [R36] ;  /* 0x0000000024207984 */ /* 0x000f640000000800 */
[----:B-----5:R-:W-:-:S05]  /*2b30*/  FFMA R21, R21, -R26, R32 ;  /* 0x8000001a15157223 */ /* 0x020fca0000000020 */
[----:B------:R2:W-:Y:S01]  /*2b40*/  STS [R36], R21 ;  /* 0x0000001524007388 */ /* 0x0005e20000000800 */
[----:B------:R-:W-:Y:S05]  /*2b50*/  @P0 BRA `(.L_x_101) ;  /* 0xfffffffc00900947 */ /* 0x000fea000383ffff */
[----:B------:R-:W-:Y:S05]  /*2b60*/  BSYNC.RECONVERGENT B2 ;  /* 0x0000000000027941 */ /* 0x000fea0003800200 */
.L_x_100:
[----:B------:R-:W-:-:S07]  /*2b70*/  MOV R20, R13 ;  /* 0x0000000d00147202 */ /* 0x000fce0000000f00 */
.L_x_91:
[----:B------:R-:W-:Y:S05]  /*2b80*/  BSYNC.RECONVERGENT B3 ;  /* 0x0000000000037941 */ /* 0x000fea0003800200 */
.L_x_90:
[----:B0-----:R-:W-:-:S04]  /*2b90*/  LOP3.LUT R29, R6, 0x3, RZ, 0xc0, !PT ;  /* 0x00000003061d7812 */ /* 0x001fc800078ec0ff */
[----:B------:R-:W-:-:S13]  /*2ba0*/  ISETP.NE.AND P0, PT, R29, RZ, PT ;  /* 0x000000ff1d00720c */ /* 0x000fda0003f05270 */
[----:B------:R-:W-:Y:S05]  /*2bb0*/  @!P0 BRA `(.L_x_89) ;  /* 0x00000000006c8947 */ /* 0x000fea0003800000 */
[----:B------:R-:W0:Y:S01]  /*2bc0*/  LDC.64 R18, c[0x0][0x398] ;  /* 0x0000e600ff127b82 */ /* 0x000e220000000a00 */
[----:B------:R-:W-:-:S04]  /*2bd0*/  IMAD.IADD R27, R27, 0x1, R20 ;  /* 0x000000011b1b7824 */ /* 0x000fc800078e0214 */
[----:B0-----:R-:W-:-:S03]  /*2be0*/  IMAD.WIDE R18, R27, 0x4, R18 ;  /* 0x000000041b127825 */ /* 0x001fc600078e0212 */
[----:B------:R-:W0:Y:S02]  /*2bf0*/  S2UR UR5, SR_CgaCtaId ;  /* 0x00000000000579c3 */ /* 0x000e240000008800 */
[----:B------:R-:W3:Y:S01]  /*2c00*/  LDG.E R22, desc[UR6][R18.64] ;  /* 0x0000000612167981 */ /* 0x000ee2000c1e1900 */
[----:B------:R-:W-:Y:S01]  /*2c10*/  UMOV UR4, 0x400 ;  /* 0x0000040000047882 */ /* 0x000fe20000000000 */
[----:B------:R-:W-:-:S04]  /*2c20*/  ISETP.NE.AND P0, PT, R29, 0x1, PT ;  /* 0x000000011d00780c */ /* 0x000fc80003f05270 */
[----:B------:R-:W4:Y:S01]  /*2c30*/  LDC R27, c[0x0][0x3fc] ;  /* 0x0000ff00ff1b7b82 */ /* 0x000f220000000800 */
[----:B0-----:R-:W-:Y:S01]  /*2c40*/  ULEA UR4, UR5, UR4, 0x18 ;  /* 0x0000000405047291 */ /* 0x001fe2000f8ec0ff */
[----:B----4-:R-:W-:-:S05]  /*2c50*/  IMAD R20, R20, R27, R0 ;  /* 0x0000001b14147224 */ /* 0x010fca00078e0200 */
[----:B------:R-:W-:-:S05]  /*2c60*/  LEA R28, R20, UR4, 0x2 ;  /* 0x00000004141c7c11 */ /* 0x000fca000f8e10ff */
[----:B--2---:R-:W3:Y:S02]  /*2c70*/  LDS R21, [R28] ;  /* 0x000000001c157984 */ /* 0x004ee40000000800 */
[----:B---3--:R-:W-:-:S05]  /*2c80*/  FFMA R21, R22, -R26, R21 ;  /* 0x8000001a16157223 */ /* 0x008fca0000000015 */
[----:B------:R3:W-:Y:S01]  /*2c90*/  STS [R28], R21 ;  /* 0x000000151c007388 */ /* 0x0007e20000000800 */
[----:B------:R-:W-:Y:S05]  /*2ca0*/  @!P0 BRA `(.L_x_89) ;  /* 0x0000000000308947 */ /* 0x000fea0003800000 */
[----:B------:R-:W2:Y:S01]  /*2cb0*/  LDG.E R20, desc[UR6][R18.64+0x4] ;  /* 0x0000040612147981 */ /* 0x000ea2000c1e1900 */
[----:B------:R-:W-:Y:S02]  /*2cc0*/  LEA R23, R27, R28, 0x2 ;  /* 0x0000001c1b177211 */ /* 0x000fe400078e10ff */
[----:B------:R-:W-:-:S03]  /*2cd0*/  ISETP.NE.AND P0, PT, R29, 0x2, PT ;  /* 0x000000021d00780c */ /* 0x000fc60003f05270 */
[----:B---3--:R-:W2:Y:S02]  /*2ce0*/  LDS R21, [R23] ;  /* 0x0000000017157984 */ /* 0x008ea40000000800 */
[----:B--2---:R-:W-:-:S05]  /*2cf0*/  FFMA R20, R20, -R26, R21 ;  /* 0x8000001a14147223 */ /* 0x004fca0000000015 */
[----:B------:R4:W-:Y:S03]  /*2d00*/  STS [R23], R20 ;  /* 0x0000001417007388 */ /* 0x0009e60000000800 */
[----:B------:R-:W-:Y:S05]  /*2d10*/  @!P0 BRA `(.L_x_89) ;  /* 0x0000000000148947 */ /* 0x000fea0003800000 */
[----:B------:R-:W2:Y:S01]  /*2d20*/  LDG.E R18, desc[UR6][R18.64+0x8] ;  /* 0x0000080612127981 */ /* 0x000ea2000c1e1900 */
[----:B----4-:R-:W-:-:S05]  /*2d30*/  IMAD R20, R27, 0x4, R23 ;  /* 0x000000041b147824 */ /* 0x010fca00078e0217 */
[----:B------:R-:W2:Y:S02]  /*2d40*/  LDS R21, [R20] ;  /* 0x0000000014157984 */ /* 0x000ea40000000800 */
[----:B--2---:R-:W-:-:S05]  /*2d50*/  FFMA R21, R18, -R26, R21 ;  /* 0x8000001a12157223 */ /* 0x004fca0000000015 */
[----:B------:R0:W-:Y:S02]  /*2d60*/  STS [R20], R21 ;  /* 0x0000001514007388 */ /* 0x0001e40000000800 */
.L_x_89:
[----:B------:R-:W-:Y:S05]  /*2d70*/  BSYNC.RECONVERGENT B4 ;  /* 0x0000000000047941 */ /* 0x000fea0003800200 */
.L_x_88:
[----:B------:R-:W5:Y:S01]  /*2d80*/  LDC R18, c[0x0][0x3f8] ;  /* 0x0000fe00ff127b82 */ /* 0x000f620000000800 */
[----:B------:R-:W-:-:S04]  /*2d90*/  FADD R25, R25, -R26 ;  /* 0x8000001a19197221 */ /* 0x000fc80000000000 */
[----:B------:R-:W-:Y:S01]  /*2da0*/  FMUL R25, R25, R25 ;  /* 0x0000001919197220 */ /* 0x000fe20000400000 */
[C---:B-----5:R-:W-:Y:S02]  /*2db0*/  ISETP.NE.AND P0, PT, R18.reuse, 0x2, PT ;  /* 0x000000021200780c */ /* 0x060fe40003f05270 */
[----:B------:R-:W-:-:S13]  /*2dc0*/  ISETP.NE.AND P2, PT, R18, 0x4, PT ;  /* 0x000000041200780c */ /* 0x000fda0003f45270 */
[----:B------:R-:W-:Y:S05]  /*2dd0*/  @P0 BRA P2, `(.L_x_102) ;  /* 0x0000000000100947 */ /* 0x000fea0001000000 */
[----:B------:R-:W-:-:S04]  /*2de0*/  ISETP.NE.OR P1, PT, R9, 0x1, !P1 ;  /* 0x000000010900780c */ /* 0x000fc80004f25670 */
[----:B------:R-:W-:-:S09]  /*2df0*/  ISETP.NE.OR P0, PT, R9, RZ, !P1 ;  /* 0x000000ff0900720c */ /* 0x000fd20004f05670 */
[----:B------:R-:W-:-:S04]  /*2e00*/  @!P1 FMUL R25, R25, R10 ;  /* 0x0000000a19199220 */ /* 0x000fc80000400000 */
[----:B------:R-:W-:-:S07]  /*2e10*/  @!P0 FMUL R25, R25, R10 ;  /* 0x0000000a19198220 */ /* 0x000fce0000400000 */
.L_x_102:
[----:B------:R-:W-:Y:S02]  /*2e20*/  IADD3 R24, PT, PT, R24, 0x1, RZ ;  /* 0x0000000118187810 */ /* 0x000fe40007ffe0ff */
[CC--:B------:R-:W-:Y:S02]  /*2e30*/  FSETP.GT.AND P0, PT, R25.reuse, R14.reuse, PT ;  /* 0x0000000e1900720b */ /* 0x0c0fe40003f04000 */
[----:B------:R-:W-:Y:S02]  /*2e40*/  ISETP.NE.AND P1, PT, R24, R7, PT ;  /* 0x000000071800720c */ /* 0x000fe40003f25270 */
[----:B------:R-:W-:-:S11]  /*2e50*/  FSEL R14, R25, R14, P0 ;  /* 0x0000000e190e7208 */ /* 0x000fd60000000000 */
[----:B------:R-:W-:Y:S05]  /*2e60*/  @P1 BRA `(.L_x_103) ;  /* 0xffffffd8008c1947 */ /* 0x000fea000383ffff */
.L_x_66:
[----:B------:R-:W-:Y:S05]  /*2e70*/  BSYNC.RECONVERGENT B1 ;  /* 0x0000000000017941 */ /* 0x000fea0003800200 */
.L_x_65:
[----:B------:R-:W-:Y:S01]  /*2e80*/  VIADD R15, R15, 0x1 ;  /* 0x000000010f0f7836 */ /* 0x000fe20000000000 */
[----:B------:R-:W-:-:S04]  /*2e90*/  FSETP.GE.AND P1, PT, R14, R3, PT ;  /* 0x000000030e00720b */ /* 0x000fc80003f26000 */
[----:B------:R-:W-:-:S13]  /*2ea0*/  ISETP.GE.AND P0, PT, R15, R8, PT ;  /* 0x000000080f00720c */ /* 0x000fda0003f06270 */
[----:B------:R-:W-:Y:S05]  /*2eb0*/  @!P0 BRA P1, `(.L_x_104) ;  /* 0xffffffd800608947 */ /* 0x000fea000083ffff */
.L_x_61:
[----:B------:R-:W-:Y:S05]  /*2ec0*/  BSYNC.RECONVERGENT B0 ;  /* 0x0000000000007941 */ /* 0x000fea0003800200 */
.L_x_60:
[----:B------:R-:W-:Y:S05]  /*2ed0*/  WARPSYNC.ALL ;  /* 0x0000000000007948 */ /* 0x000fea0003800000 */
[----:B------:R-:W5:Y:S01]  /*2ee0*/  LDC.64 R8, c[0x0][0x3b8] ;  /* 0x0000ee00ff087b82 */ /* 0x000f620000000a00 */
[----:B------:R-:W-:Y:S01]  /*2ef0*/  ISETP.GE.AND P0, PT, R7, 0x1, PT ;  /* 0x000000010700780c */ /* 0x000fe20003f06270 */
[----:B-----5:R-:W-:-:S12]  /*2f00*/  IMAD.WIDE R2, R2, 0x4, R8 ;  /* 0x0000000402027825 */ /* 0x020fd800078e0208 */
[----:B------:R-:W-:Y:S05]  /*2f10*/  @!P0 EXIT ;  /* 0x000000000000894d */ /* 0x000fea0003800000 */
[----:B------:R0:W5:Y:S01]  /*2f20*/  LDG.E R0, desc[UR6][R2.64] ;  /* 0x0000000602007981 */ /* 0x000162000c1e1900 */
[C---:B------:R-:W-:Y:S01]  /*2f30*/  ISETP.GE.U32.AND P0, PT, R7.reuse, 0x4, PT ;  /* 0x000000040700780c */ /* 0x040fe20003f06070 */
[----:B------:R-:W-:Y:S01]  /*2f40*/  BSSY.RECONVERGENT B0, `(.L_x_105) ;  /* 0x000001c000007945 */ /* 0x000fe20003800200 */
[----:B------:R-:W-:Y:S01]  /*2f50*/  LOP3.LUT R5, R7, 0x3, RZ, 0xc0, !PT ;  /* 0x0000000307057812 */ /* 0x000fe200078ec0ff */
[----:B------:R-:W-:-:S03]  /*2f60*/  HFMA2 R9, -RZ, RZ, 0, 0 ;  /* 0x00000000ff097431 */ /* 0x000fc600000001ff */
[----:B------:R-:W-:-:S07]  /*2f70*/  ISETP.NE.AND P1, PT, R5, RZ, PT ;  /* 0x000000ff0500720c */ /* 0x000fce0003f25270 */
[----:B0-----:R-:W-:Y:S06]  /*2f80*/  @!P0 BRA `(.L_x_106) ;  /* 0x00000000005c8947 */ /* 0x001fec0003800000 */
[----:B------:R-:W0:Y:S01]  /*2f90*/  LDC.64 R2, c[0x0][0x380] ;  /* 0x0000e000ff027b82 */ /* 0x000e220000000a00 */
[----:B------:R-:W-:Y:S01]  /*2fa0*/  LOP3.LUT R9, R7, 0x7ffffffc, RZ, 0xc0, !PT ;  /* 0x7ffffffc07097812 */ /* 0x000fe200078ec0ff */
[----:B------:R-:W-:-:S03]  /*2fb0*/  IMAD.MOV.U32 R11, RZ, RZ, R4 ;  /* 0x000000ffff0b7224 */ /* 0x000fc600078e0004 */
[----:B------:R-:W-:Y:S02]  /*2fc0*/  IADD3 R8, PT, PT, -R9, RZ, RZ ;  /* 0x000000ff09087210 */ /* 0x000fe40007ffe1ff */
[----:B0-----:R-:W-:-:S05]  /*2fd0*/  IADD3 R6, P0, PT, R2, 0x8, RZ ;  /* 0x0000000802067810 */ /* 0x001fca0007f1e0ff */
[----:B------:R-:W-:-:S08]  /*2fe0*/  IMAD.X R7, RZ, RZ, R3, P0 ;  /* 0x000000ffff077224 */ /* 0x000fd000000e0603 */
.L_x_107:
[----:B0-----:R-:W-:-:S05]  /*2ff0*/  IMAD.WIDE R2, R11, 0x4, R6 ;  /* 0x000000040b027825 */ /* 0x001fca00078e0206 */
[----:B------:R-:W3:Y:S04]  /*3000*/  LDG.E R13, desc[UR6][R2.64+-0x8] ;  /* 0xfffff806020d7981 */ /* 0x000ee8000c1e1900 */
[----:B--2---:R-:W2:Y:S04]  /*3010*/  LDG.E R15, desc[UR6][R2.64+-0x4] ;  /* 0xfffffc06020f7981 */ /* 0x004ea8000c1e1900 */
[----:B------:R-:W4:Y:S04]  /*3020*/  LDG.E R17, desc[UR6][R2.64] ;  /* 0x0000000602117981 */ /* 0x000f28000c1e1900 */
[----:B------:R-:W4:Y:S01]  /*3030*/  LDG.E R19, desc[UR6][R2.64+0x4] ;  /* 0x0000040602137981 */ /* 0x000f22000c1e1900 */
[----:B------:R-:W-:Y:S01]  /*3040*/  IADD3 R8, PT, PT, R8, 0x4, RZ ;  /* 0x0000000408087810 */ /* 0x000fe20007ffe0ff */
[----:B------:R-:W-:-:S03]  /*3050*/  VIADD R11, R11, 0x4 ;  /* 0x000000040b0b7836 */ /* 0x000fc60000000000 */
[----:B------:R-:W-:Y:S01]  /*3060*/  ISETP.NE.AND P0, PT, R8, RZ, PT ;  /* 0x000000ff0800720c */ /* 0x000fe20003f05270 */
[C---:B---3-5:R-:W-:Y:S01]  /*3070*/  FMUL R13, R0.reuse, R13 ;  /* 0x0000000d000d7220 */ /* 0x068fe20000400000 */
[----:B--2---:R-:W-:-:S04]  /*3080*/  FMUL R15, R0, R15 ;  /* 0x0000000f000f7220 */ /* 0x004fc80000400000 */
[----:B------:R0:W-:Y:S01]  /*3090*/  STG.E desc[UR6][R2.64+-0x8], R13 ;  /* 0xfffff80d02007986 */ /* 0x0001e2000c101906 */
[----:B----4-:R-:W-:-:S03]  /*30a0*/  FMUL R17, R0, R17 ;  /* 0x0000001100117220 */ /* 0x010fc60000400000 */
[----:B------:R0:W-:Y:S01]  /*30b0*/  STG.E desc[UR6][R2.64+-0x4], R15 ;  /* 0xfffffc0f02007986 */ /* 0x0001e2000c101906 */
[----:B------:R-:W-:-:S03]  /*30c0*/  FMUL R19, R0, R19 ;  /* 0x0000001300137220 */ /* 0x000fc60000400000 */
[----:B------:R0:W-:Y:S04]  /*30d0*/  STG.E desc[UR6][R2.64], R17 ;  /* 0x0000001102007986 */ /* 0x0001e8000c101906 */
[----:B------:R0:W-:Y:S01]  /*30e0*/  STG.E desc[UR6][R2.64+0x4], R19 ;  /* 0x0000041302007986 */ /* 0x0001e2000c101906 */
[----:B------:R-:W-:Y:S05]  /*30f0*/  @P0 BRA `(.L_x_107) ;  /* 0xfffffffc00bc0947 */ /* 0x000fea000383ffff */
.L_x_106:
[----:B------:R-:W-:Y:S05]  /*3100*/  BSYNC.RECONVERGENT B0 ;  /* 0x0000000000007941 */ /* 0x000fea0003800200 */
.L_x_105:
[----:B------:R-:W-:Y:S05]  /*3110*/  @!P1 EXIT ;  /* 0x000000000000994d */ /* 0x000fea0003800000 */
[----:B------:R-:W0:Y:S01]  /*3120*/  LDC.64 R6, c[0x0][0x380] ;  /* 0x0000e000ff067b82 */ /* 0x000e220000000a00 */
[----:B------:R-:W-:Y:S01]  /*3130*/  IADD3 R9, PT, PT, R4, R9, RZ ;  /* 0x0000000904097210 */ /* 0x000fe20007ffe0ff */
[----:B------:R-:W-:-:S07]  /*3140*/  IMAD.MOV R5, RZ, RZ, -R5 ;  /* 0x000000ffff057224 */ /* 0x000fce00078e0a05 */
.L_x_108:
[----:B0-----:R-:W-:-:S05]  /*3150*/  IMAD.WIDE R2, R9, 0x4, R6 ;  /* 0x0000000409027825 */ /* 0x001fca00078e0206 */
[----:B------:R-:W2:Y:S01]  /*3160*/  LDG.E R11, desc[UR6][R2.64] ;  /* 0x00000006020b7981 */ /* 0x000ea2000c1e1900 */
[----:B------:R-:W-:Y:S01]  /*3170*/  IADD3 R5, PT, PT, R5, 0x1, RZ ;  /* 0x0000000105057810 */ /* 0x000fe20007ffe0ff */
[----:B------:R-:W-:-:S03]  /*3180*/  VIADD R9, R9, 0x1 ;  /* 0x0000000109097836 */ /* 0x000fc60000000000 */
[----:B------:R-:W-:Y:S01]  /*3190*/  ISETP.NE.AND P0, PT, R5, RZ, PT ;  /* 0x000000ff0500720c */ /* 0x000fe20003f05270 */
[----:B--2--5:R-:W-:-:S05]  /*31a0*/  FMUL R11, R0, R11 ;  /* 0x0000000b000b7220 */ /* 0x024fca0000400000 */
[----:B------:R0:W-:Y:S07]  /*31b0*/  STG.E desc[UR6][R2.64], R11 ;  /* 0x0000000b02007986 */ /* 0x0001ee000c101906 */
[----:B------:R-:W-:Y:S05]  /*31c0*/  @P0 BRA `(.L_x_108) ;  /* 0xfffffffc00e00947 */ /* 0x000fea000383ffff */
[----:B------:R-:W-:Y:S05]  /*31d0*/  EXIT ;  /* 0x000000000000794d */ /* 0x000fea0003800000 */
        .weak           $__internal_2_$__cuda_sm20_rcp_rn_f32_slowpath
        .type           $__internal_2_$__cuda_sm20_rcp_rn_f32_slowpath,@function
        .size           $__internal_2_$__cuda_sm20_rcp_rn_f32_slowpath,($__internal_3_$__cuda_sm3x_div_rn_noftz_f32_slowpath - $__internal_2_$__cuda_sm20_rcp_rn_f32_slowpath)
$__internal_2_$__cuda_sm20_rcp_rn_f32_slowpath:
[----:B------:R-:W-:Y:S01]  /*31e0*/  SHF.L.U32 R11, R10, 0x1, RZ ;  /* 0x000000010a0b7819 */ /* 0x000fe200000006ff */
[----:B------:R-:W-:Y:S03]  /*31f0*/  BSSY.RECONVERGENT B2, `(.L_x_109) ;  /* 0x0000030000027945 */ /* 0x000fe60003800200 */
[----:B------:R-:W-:-:S04]  /*3200*/  SHF.R.U32.HI R11, RZ, 0x18, R11 ;  /* 0x00000018ff0b7819 */ /* 0x000fc8000001160b */
[----:B------:R-:W-:-:S13]  /*3210*/  ISETP.NE.U32.AND P0, PT, R11, RZ, PT ;  /* 0x000000ff0b00720c */ /* 0x000fda0003f05070 */
[----:B------:R-:W-:Y:S05]  /*3220*/  @P0 BRA `(.L_x_110) ;  /* 0x0000000000280947 */ /* 0x000fea0003800000 */
[----:B------:R-:W-:-:S05]  /*3230*/  IMAD.SHL.U32 R11, R10, 0x2, RZ ;  /* 0x000000020a0b7824 */ /* 0x000fca00078e00ff */
[----:B------:R-:W-:-:S13]  /*3240*/  ISETP.NE.AND P0, PT, R11, RZ, PT ;  /* 0x000000ff0b00720c */ /* 0x000fda0003f05270 */
[----:B------:R-:W-:Y:S01]  /*3250*/  @P0 FFMA R16, R10, 1.84467440737095516160e+19, RZ ;  /* 0x5f8000000a100823 */ /* 0x000fe200000000ff */
[----:B------:R-:W-:Y:S08]  /*3260*/  @!P0 MUFU.RCP R15, R10 ;  /* 0x0000000a000f8308 */ /* 0x000ff00000001000 */
[----:B------:R-:W0:Y:S02]  /*3270*/  @P0 MUFU.RCP R11, R16 ;  /* 0x00000010000b0308 */ /* 0x000e240000001000 */
[----:B0-----:R-:W-:-:S04]  /*3280*/  @P0 FFMA R17, R16, R11, -1 ;  /* 0xbf80000010110423 */ /* 0x001fc8000000000b */
[----:B------:R-:W-:-:S04]  /*3290*/  @P0 FADD.FTZ R18, -R17, -RZ ;  /* 0x800000ff11120221 */ /* 0x000fc80000010100 */
[----:B------:R-:W-:-:S04]  /*32a0*/  @P0 FFMA R11, R11, R18, R11 ;  /* 0x000000120b0b0223 */ /* 0x000fc8000000000b */
[----:B------:R-:W-:Y:S01]  /*32b0*/  @P0 FFMA R15, R11, 1.84467440737095516160e+19, RZ ;  /* 0x5f8000000b0f0823 */ /* 0x000fe200000000ff */
[----:B------:R-:W-:Y:S06]  /*32c0*/  BRA `(.L_x_111) ;  /* 0x0000000000887947 */ /* 0x000fec0003800000 */
.L_x_110:
[----:B------:R-:W-:-:S04]  /*32d0*/  IADD3 R15, PT, PT, R11, -0xfd, RZ ;  /* 0xffffff030b0f7810 */ /* 0x000fc80007ffe0ff */
[----:B------:R-:W-:-:S13]  /*32e0*/  ISETP.GT.U32.AND P0, PT, R15, 0x1, PT ;  /* 0x000000010f00780c */ /* 0x000fda0003f04070 */
[----:B------:R-:W-:Y:S05]  /*32f0*/  @P0 BRA `(.L_x_112) ;  /* 0x0000000000780947 */ /* 0x000fea0003800000 */
[----:B------:R-:W-:Y:S01]  /*3300*/  LOP3.LUT R16, R10, 0x7fffff, RZ, 0xc0, !PT ;  /* 0x007fffff0a107812 */ /* 0x000fe200078ec0ff */
[----:B------:R-:W-:Y:S01]  /*3310*/  IMAD.MOV.U32 R20, RZ, RZ, 0x3 ;  /* 0x00000003ff147424 */ /* 0x000fe200078e00ff */
[----:B------:R-:W-:Y:S02]  /*3320*/  IADD3 R11, PT, PT, R11, -0xfc, RZ ;  /* 0xffffff040b0b7810 */ /* 0x000fe40007ffe0ff */
[----:B------:R-:W-:Y:S02]  /*3330*/  LOP3.LUT R16, R16, 0x3f800000, RZ, 0xfc, !PT ;  /* 0x3f80000010107812 */ /* 0x000fe400078efcff */
[----:B------:R-:W-:Y:S02]  /*3340*/  SHF.L.U32 R21, R20, R15, RZ ;  /* 0x0000000f14157219 */ /* 0x000fe400000006ff */
[----:B------:R-:W0:Y:S02]  /*3350*/  MUFU.RCP R17, R16 ;  /* 0x0000001000117308 */ /* 0x000e240000001000 */
[----:B0-----:R-:W-:-:S04]  /*3360*/  FFMA R18, R16, R17, -1 ;  /* 0xbf80000010127423 */ /* 0x001fc80000000011 */
[----:B------:R-:W-:-:S04]  /*3370*/  FADD.FTZ R18, -R18, -RZ ;  /* 0x800000ff12127221 */ /* 0x000fc80000010100 */
[CCC-:B------:R-:W-:Y:S01]  /*3380*/  FFMA.RM R19, R17.reuse, R18.reuse, R17.reuse ;  /* 0x0000001211137223 */ /* 0x1c0fe20000004011 */
[----:B------:R-:W-:-:S04]  /*3390*/  FFMA.RP R18, R17, R18, R17 ;  /* 0x0000001211127223 */ /* 0x000fc80000008011 */
[C---:B------:R-:W-:Y:S02]  /*33a0*/  LOP3.LUT R17, R19.reuse, 0x7fffff, RZ, 0xc0, !PT ;  /* 0x007fffff13117812 */ /* 0x040fe400078ec0ff */
[----:B------:R-:W-:Y:S02]  /*33b0*/  FSETP.NEU.FTZ.AND P0, PT, R19, R18, PT ;  /* 0x000000121300720b */ /* 0x000fe40003f1d000 */
[----:B------:R-:W-:Y:S02]  /*33c0*/  LOP3.LUT R18, R17, 0x800000, RZ, 0xfc, !PT ;  /* 0x0080000011127812 */ /* 0x000fe400078efcff */
[----:B------:R-:W-:Y:S02]  /*33d0*/  SEL R17, RZ, 0xffffffff, !P0 ;  /* 0xffffffffff117807 */ /* 0x000fe40004000000 */
[----:B------:R-:W-:Y:S02]  /*33e0*/  LOP3.LUT R16, R21, R18, RZ, 0xc0, !PT ;  /* 0x0000001215107212 */ /* 0x000fe400078ec0ff */
[----:B------:R-:W-:-:S02]  /*33f0*/  IADD3 R17, PT, PT, -R17, RZ, RZ ;  /* 0x000000ff11117210 */ /* 0x000fc40007ffe1ff */
[-C--:B------:R-:W-:Y:S02]  /*3400*/  SHF.R.U32.HI R16, RZ, R15.reuse, R16 ;  /* 0x0000000fff107219 */ /* 0x080fe40000011610 */
[--C-:B------:R-:W-:Y:S02]  /*3410*/  LOP3.LUT P1, RZ, R17, R15, R18.reuse, 0xf8, !PT ;  /* 0x0000000f11ff7212 */ /* 0x100fe4000782f812 */
[C---:B------:R-:W-:Y:S02]  /*3420*/  LOP3.LUT P0, RZ, R16.reuse, 0x1, RZ, 0xc0, !PT ;  /* 0x0000000110ff7812 */ /* 0x040fe4000780c0ff */
[----:B------:R-:W-:Y:S02]  /*3430*/  LOP3.LUT P2, RZ, R16, 0x2, RZ, 0xc0, !PT ;  /* 0x0000000210ff7812 */ /* 0x000fe4000784c0ff */
[----:B------:R-:W-:Y:S02]  /*3440*/  SHF.R.U32.HI R11, RZ, R11, R18 ;  /* 0x0000000bff0b7219 */ /* 0x000fe40000011612 */
[----:B------:R-:W-:-:S02]  /*3450*/  PLOP3.LUT P0, PT, P0, P1, P2, 0xe0, 0x0 ;  /* 0x000000000000781c */ /* 0x000fc40000703c20 */
[----:B------:R-:W-:Y:S02]  /*3460*/  LOP3.LUT P1, RZ, R10, 0x7fffff, RZ, 0xc0, !PT ;  /* 0x007fffff0aff7812 */ /* 0x000fe4000782c0ff */
[----:B------:R-:W-:-:S05]  /*3470*/  SEL R15, RZ, 0x1, !P0 ;  /* 0x00000001ff0f7807 */ /* 0x000fca0004000000 */
[----:B------:R-:W-:-:S05]  /*3480*/  IMAD.MOV R15, RZ, RZ, -R15 ;  /* 0x000000ffff0f7224 */ /* 0x000fca00078e0a0f */
[----:B------:R-:W-:-:S13]  /*3490*/  ISETP.GE.AND P0, PT, R15, RZ, PT ;  /* 0x000000ff0f00720c */ /* 0x000fda0003f06270 */
[----:B------:R-:W-:-:S05]  /*34a0*/  @!P0 VIADD R11, R11, 0x1 ;  /* 0x000000010b0b8836 */ /* 0x000fca0000000000 */
[----:B------:R-:W-:-:S04]  /*34b0*/  @!P1 SHF.L.U32 R11, R11, 0x1, RZ ;  /* 0x000000010b0b9819 */ /* 0x000fc800000006ff */
[----:B------:R-:W-:Y:S01]  /*34c0*/  LOP3.LUT R15, R11, 0x80000000, R10, 0xf8, !PT ;  /* 0x800000000b0f7812 */ /* 0x000fe200078ef80a */
[----:B------:R-:W-:Y:S06]  /*34d0*/  BRA `(.L_x_111) ;  /* 0x0000000000047947 */ /* 0x000fec0003800000 */
.L_x_112:
[----:B------:R0:W1:Y:S02]  /*34e0*/  MUFU.RCP R15, R10 ;  /* 0x0000000a000f7308 */ /* 0x0000640000001000 */
.L_x_111:
[----:B------:R-:W-:Y:S05]  /*34f0*/  BSYNC.RECONVERGENT B2 ;  /* 0x0000000000027941 */ /* 0x000fea0003800200 */
.L_x_109:
[----:B01----:R-:W-:Y:S01]  /*3500*/  IMAD.MOV.U32 R10, RZ, RZ, R15 ;  /* 0x000000ffff0a7224 */ /* 0x003fe200078e000f */
[----:B------:R-:W-:-:S04]  /*3510*/  MOV R15, 0x0 ;  /* 0x00000000000f7802 */ /* 0x000fc80000000f00 */
[----:B------:R-:W-:Y:S05]  /*3520*/  RET.REL.NODEC R14 `(_Z23model_fit_shared_memoryPfPdS_S_S0_S0_S_S_S_S0_S0_S_S_S_S_iiii) ;  /* 0xffffffc80eb47950 */ /* 0x000fea0003c3ffff */
        .weak           $__internal_3_$__cuda_sm3x_div_rn_noftz_f32_slowpath
        .type           $__internal_3_$__cuda_sm3x_div_rn_noftz_f32_slowpath,@function
        .size           $__internal_3_$__cuda_sm3x_div_rn_noftz_f32_slowpath,(.L_x_353 - $__internal_3_$__cuda_sm3x_div_rn_noftz_f32_slowpath)
$__internal_3_$__cuda_sm3x_div_rn_noftz_f32_slowpath:
        /* <DEDUP_REMOVED lines=12> */
[----:B------:R-:W-:Y:S02]  /*35f0*/  FSETP.GTU.FTZ.AND P2, PT, |R27|, +INF , PT ;  /* 0x7f8000001b00780b */ /* 0x000fe40003f5c200 */
[----:B------:R-:W-:Y:S02]  /*3600*/  MOV R20, R27 ;  /* 0x0000001b00147202 */ /* 0x000fe40000000f00 */
        /* <DEDUP_REMOVED lines=16> */
[----:B------:R-:W-:Y:S01]  /*3710*/  @P0 IMAD.MOV.U32 R26, RZ, RZ, RZ ;  /* 0x000000ffff1a0224 */ /* 0x000fe200078e00ff */
[----:B------:R-:W-:Y:S01]  /*3720*/  @!P0 MOV R26, 0xffffffc0 ;  /* 0xffffffc0001a8802 */ /* 0x000fe20000000f00 */
[----:B------:R-:W-:Y:S01]  /*3730*/  @!P0 FFMA R21, R21, 1.84467440737095516160e+19, RZ ;  /* 0x5f80000015158823 */ /* 0x000fe200000000ff */
[----:B------:R-:W-:-:S03]  /*3740*/  @!P2 FFMA R27, R20, 1.84467440737095516160e+19, RZ ;  /* 0x5f800000141ba823 */ /* 0x000fc600000000ff */
[----:B------:R-:W-:-:S07]  /*3750*/  @!P2 VIADD R26, R26, 0x40 ;  /* 0x000000401a1aa836 */ /* 0x000fce0000000000 */
.L_x_114:
[----:B------:R-:W-:Y:S01]  /*3760*/  LEA R20, R23, 0xc0800000, 0x17 ;  /* 0xc080000017147811 */ /* 0x000fe200078eb8ff */
[----:B------:R-:W-:Y:S01]  /*3770*/  VIADD R30, R30, 0xffffff81 ;  /* 0xffffff811e1e7836 */ /* 0x000fe20000000000 */
[----:B------:R-:W-:Y:S02]  /*3780*/  BSSY.RECONVERGENT B5, `(.L_x_119) ;  /* 0x0000035000057945 */ /* 0x000fe40003800200 */
[----:B------:R-:W-:Y:S01]  /*3790*/  IADD3 R29, PT, PT, -R20, R27, RZ ;  /* 0x0000001b141d7210 */ /* 0x000fe20007ffe1ff */
[----:B------:R-:W-:-:S03]  /*37a0*/  IMAD R20, R30, -0x800000, R21 ;  /* 0xff8000001e147824 */ /* 0x000fc600078e0215 */
[----:B------:R0:W1:Y:S01]  /*37b0*/  MUFU.RCP R27, R29 ;  /* 0x0000001d001b7308 */ /* 0x0000620000001000 */
[----:B------:R-:W-:Y:S01]  /*37c0*/  FADD.FTZ R31, -R29, -RZ ;  /* 0x800000ff1d1f7221 */ /* 0x000fe20000010100 */
[----:B0-----:R-:W-:-:S04]  /*37d0*/  IADD3 R29, PT, PT, R30, 0x7f, -R23 ;  /* 0x0000007f1e1d7810 */ /* 0x001fc80007ffe817 */
[----:B------:R-:W-:Y:S01]  /*37e0*/  IADD3 R29, PT, PT, R29, R26, RZ ;  /* 0x0000001a1d1d7210 */ /* 0x000fe20007ffe0ff */
        /* <DEDUP_REMOVED lines=8> */
[----:B------:R-:W-:-:S05]  /*3870*/  LOP3.LUT R23, R23, 0xff, RZ, 0xc0, !PT ;  /* 0x000000ff17177812 */ /* 0x000fca00078ec0ff */
[----:B------:R-:W-:-:S05]  /*3880*/  IMAD.IADD R30, R23, 0x1, R29 ;  /* 0x00000001171e7824 */ /* 0x000fca00078e021d */
[----:B------:R-:W-:-:S04]  /*3890*/  IADD3 R23, PT, PT, R30, -0x1, RZ ;  /* 0xffffffff1e177810 */ /* 0x000fc80007ffe0ff */
        /* <DEDUP_REMOVED lines=31> */
.L_x_121:
[----:B------:R-:W-:-:S04]  /*3a90*/  LOP3.LUT R20, R20, 0x80000000, RZ, 0xc0, !PT ;  /* 0x8000000014147812 */ /* 0x000fc800078ec0ff */
[----:B------:R-:W-:Y:S01]  /*3aa0*/  LOP3.LUT R20, R20, 0x7f800000, RZ, 0xfc, !PT ;  /* 0x7f80000014147812 */ /* 0x000fe200078efcff */
[----:B------:R-:W-:Y:S06]  /*3ab0*/  BRA `(.L_x_122) ;  /* 0x0000000000047947 */ /* 0x000fec0003800000 */
.L_x_120:
[----:B------:R-:W-:-:S07]  /*3ac0*/  LEA R20, R29, R20, 0x17 ;  /* 0x000000141d147211 */ /* 0x000fce00078eb8ff */
.L_x_122:
[----:B------:R-:W-:Y:S05]  /*3ad0*/  BSYNC.RECONVERGENT B5 ;  /* 0x0000000000057941 */ /* 0x000fea0003800200 */
.L_x_119:
[----:B------:R-:W-:Y:S05]  /*3ae0*/  BRA `(.L_x_123) ;  /* 0x0000000000207947 */ /* 0x000fea0003800000 */
.L_x_118:
[----:B------:R-:W-:-:S04]  /*3af0*/  LOP3.LUT R20, R27, 0x80000000, R21, 0x48, !PT ;  /* 0x800000001b147812 */ /* 0x000fc800078e4815 */
[----:B------:R-:W-:Y:S01]  /*3b00*/  LOP3.LUT R20, R20, 0x7f800000, RZ, 0xfc, !PT ;  /* 0x7f80000014147812 */ /* 0x000fe200078efcff */
[----:B------:R-:W-:Y:S06]  /*3b10*/  BRA `(.L_x_123) ;  /* 0x0000000000147947 */ /* 0x000fec0003800000 */
.L_x_117:
[----:B------:R-:W-:Y:S01]  /*3b20*/  LOP3.LUT R20, R27, 0x80000000, R21, 0x48, !PT ;  /* 0x800000001b147812 */ /* 0x000fe200078e4815 */
[----:B------:R-:W-:Y:S06]  /*3b30*/  BRA `(.L_x_123) ;  /* 0x00000000000c7947 */ /* 0x000fec0003800000 */
.L_x_116:
[----:B------:R-:W0:Y:S01]  /*3b40*/  MUFU.RSQ R20, -QNAN ;  /* 0xffc0000000147908 */ /* 0x000e220000001400 */
[----:B------:R-:W-:Y:S05]  /*3b50*/  BRA `(.L_x_123) ;  /* 0x0000000000047947 */ /* 0x000fea0003800000 */
.L_x_115:
[----:B------:R-:W-:-:S07]  /*3b60*/  FADD.FTZ R20, R21, R20 ;  /* 0x0000001415147221 */ /* 0x000fce0000010000 */
.L_x_123:
[----:B------:R-:W-:Y:S05]  /*3b70*/  BSYNC.RECONVERGENT B4 ;  /* 0x0000000000047941 */ /* 0x000fea0003800200 */
.L_x_113:
[----:B------:R-:W-:Y:S02]  /*3b80*/  HFMA2 R21, -RZ, RZ, 0, 0 ;  /* 0x00000000ff157431 */ /* 0x000fe400000001ff */
[----:B0-----:R-:W-:Y:S01]  /*3b90*/  IMAD.MOV.U32 R26, RZ, RZ, R20 ;  /* 0x000000ffff1a7224 */ /* 0x001fe200078e0014 */
[----:B------:R-:W-:-:S04]  /*3ba0*/  MOV R20, R22 ;  /* 0x0000001600147202 */ /* 0x000fc80000000f00 */
[----:B------:R-:W-:Y:S05]  /*3bb0*/  RET.REL.NODEC R20 `(_Z23model_fit_shared_memoryPfPdS_S_S0_S0_S_S_S_S0_S0_S_S_S_S_iiii) ;  /* 0xffffffc414107950 */ /* 0x000fea0003c3ffff */
.L_x_124:
        /* <DEDUP_REMOVED lines=12> */
.L_x_353:


//--------------------- .text._Z9model_fitPfPdS_S_S0_S0_S_S_S_S0_S0_S_S_S_S_iiii --------------------------
	.section	.text._Z9model_fitPfPdS_S_S0_S0_S_S_S_S0_S0_S_S_S_S_iiii,"ax",@progbits
	.align	128
        .global         _Z9model_fitPfPdS_S_S0_S0_S_S_S_S0_S0_S_S_S_S_iiii
        .type           _Z9model_fitPfPdS_S_S0_S0_S_S_S_S0_S0_S_S_S_S_iiii,@function
        .size           _Z9model_fitPfPdS_S_S0_S0_S_S_S_S0_S0_S_S_S_S_iiii,(.L_x_355 - _Z9model_fitPfPdS_S_S0_S0_S_S_S_S0_S0_S_S_S_S_iiii)
        .other          _Z9model_fitPfPdS_S_S0_S0_S_S_S_S0_S0_S_S_S_S_iiii,@"STO_CUDA_ENTRY STV_DEFAULT"
_Z9model_fitPfPdS_S_S0_S0_S_S_S_S0_S0_S_S_S_S_iiii:
.text._Z9model_fitPfPdS_S_S0_S0_S_S_S_S0_S0_S_S_S_S_iiii:
[----:B------:R-:W-:Y:S08]  /*0000*/  LDC R1, c[0x0][0x37c] ;  /* 0x0000df00ff017b82 */ /* 0x000ff00000000800 */
[----:B------:R-:W0:Y:S01]  /*0010*/  LDC R0, c[0x0][0x400] ;  /* 0x00010000ff007b82 */ /* 0x000e220000000800 */
[----:B------:R-:W1:Y:S07]  /*0020*/  S2R R2, SR_TID.X ;  /* 0x0000000000027919 */ /* 0x000e6e0000002100 */
[----:B------:R-:W2:Y:S08]  /*0030*/  S2UR UR4, SR_CTAID.X ;  /* 0x00000000000479c3 */ /* 0x000eb00000002500 */
[----:B------:R-:W1:Y:S01]  /*0040*/  LDC R3, c[0x0][0x3fc] ;  /* 0x0000ff00ff037b82 */ /* 0x000e620000000800 */
        /* <DEDUP_REMOVED lines=17> */
[----:B0-----:R-:W-:-:S05]  /*0160*/  IMAD.WIDE R10, R0, 0x4, R10 ;  /* 0x00000004000a7825 */ /* 0x001fca00078e020a */
[----:B------:R-:W4:Y:S01]  /*0170*/  LDG.E R3, desc[UR4][R10.64] ;  /* 0x000000040a037981 */ /* 0x000f22000c1e1900 */
[C---:B-1----:R-:W-:Y:S01]  /*0180*/  IMAD.WIDE R8, R0.reuse, 0x4, R8 ;  /* 0x0000000400087825 */ /* 0x042fe200078e0208 */
[----:B------:R-:W0:Y:S04]  /*0190*/  LDC.64 R16, c[0x0][0x3d8] ;  /* 0x0000f600ff107b82 */ /* 0x000e280000000a00 */
[----:B------:R-:W5:Y:S01]  /*01a0*/  LDG.E R2, desc[UR4][R8.64] ;  /* 0x0000000408027981 */ /* 0x000f62000c1e1900 */
[----:B--2---:R-:W-:-:S06]  /*01b0*/  IMAD.WIDE R6, R0, 0x8, R6 ;  /* 0x0000000800067825 */ /* 0x004fcc00078e0206 */
[----:B------:R-:W2:Y:S01]  /*01c0*/  LDG.E.64 R6, desc[UR4][R6.64] ;  /* 0x0000000406067981 */ /* 0x000ea2000c1e1b00 */
[----:B---3--:R-:W-:-:S06]  /*01d0*/  IMAD.WIDE R12, R0, 0x8, R12 ;  /* 0x00000008000c7825 */ /* 0x008fcc00078e020c */
[----:B------:R-:W3:Y:S01]  /*01e0*/  LDG.E.64 R12, desc[UR4][R12.64] ;  /* 0x000000040c0c7981 */ /* 0x000ee2000c1e1b00 */
[----:B------:R-:W-:Y:S01]  /*01f0*/  BSSY.RECONVERGENT B0, `(.L_x_125) ;  /* 0x00001ad000007945 */ /* 0x000fe20003800200 */
[----:B----4-:R-:W1:Y:S02]  /*0200*/  F2I.TRUNC.NTZ R3, R3 ;  /* 0x0000000300037305 */ /* 0x010e64000020f100 */
[----:B-1----:R-:W-:-:S06]  /*0210*/  ISETP.GE.AND P0, PT, R3, 0x1, PT ;  /* 0x000000010300780c */ /* 0x002fcc0003f06270 */
[----:B--2---:R1:W2:Y:S01]  /*0220*/  F2I.F64.TRUNC R4, R6 ;  /* 0x0000000600047311 */ /* 0x0042a2000030d100 */
[----:B-----5:R-:W-:-:S07]  /*0230*/  FSETP.GTU.OR P0, PT, R2, 9.99999995904000000000e+11, !P0 ;  /* 0x5368d4a50200780b */ /* 0x020fce000470c400 */
[----:B---3--:R1:W3:Y:S06]  /*0240*/  F2I.F64.TRUNC R5, R12 ;  /* 0x0000000c00057311 */ /* 0x0082ec000030d100 */
[----:B0-----:R-:W-:Y:S05]  /*0250*/  @P0 BRA `(.L_x_126) ;  /* 0x0000001800980947 */ /* 0x001fea0003800000 */
[----:B-1----:R-:W0:Y:S08]  /*0260*/  LDC.64 R6, c[0x0][0x3c8] ;  /* 0x0000f200ff067b82 */ /* 0x002e300000000a00 */
[----:B------:R-:W1:Y:S08]  /*0270*/  LDC.64 R14, c[0x0][0x3a8] ;  /* 0x0000ea00ff0e7b82 */ /* 0x000e700000000a00 */
[----:B------:R-:W4:Y:S01]  /*0280*/  LDC.64 R22, c[0x0][0x3f0] ;  /* 0x0000fc00ff167b82 */ /* 0x000f220000000a00 */
[----:B0-----:R-:W-:-:S07]  /*0290*/  IMAD.WIDE R6, R0, 0x8, R6 ;  /* 0x0000000800067825 */ /* 0x001fce00078e0206 */
[----:B------:R-:W0:Y:S01]  /*02a0*/  LDC.64 R8, c[0x0][0x3a0] ;  /* 0x0000e800ff087b82 */ /* 0x000e220000000a00 */
[----:B------:R-:W2:Y:S01]  /*02b0*/  LDG.E.64 R20, desc[UR4][R6.64] ;  /* 0x0000000406147981 */ /* 0x000ea2000c1e1b00 */
[----:B-1----:R-:W-:-:S06]  /*02c0*/  IMAD.WIDE R14, R0, 0x8, R14 ;  /* 0x00000008000e7825 */ /* 0x002fcc00078e020e */
[----:B------:R-:W1:Y:S01]  /*02d0*/  LDC.64 R18, c[0x0][0x3c0] ;  /* 0x0000f000ff127b82 */ /* 0x000e620000000a00 */
[----:B------:R-:W3:Y:S01]  /*02e0*/  LDG.E.64 R14, desc[UR4][R14.64] ;  /* 0x000000040e0e7981 */ /* 0x000ee2000c1e1b00 */
[----:B----4-:R-:W-:-:S06]  /*02f0*/  IMAD.WIDE R22, R0, 0x4, R22 ;  /* 0x0000000400167825 */ /* 0x010fcc00078e0216 */
[----:B------:R-:W4:Y:S01]  /*0300*/  LDG.E R22, desc[UR4][R22.64] ;  /* 0x0000000416167981 */ /* 0x000f22000c1e1900 */
[----:B0-----:R-:W-:-:S05]  /*0310*/  IMAD.WIDE R8, R0, 0x8, R8 ;  /* 0x0000000800087825 */ /* 0x001fca00078e0208 */
[----:B------:R0:W4:Y:S01]  /*0320*/  LDG.E.64 R10, desc[UR4][R8.64] ;  /* 0x00000004080a7981 */ /* 0x000122000c1e1b00 */
[----:B------:R-:W-:-:S04]  /*0330*/  IMAD.WIDE R16, R0, 0x4, R16 ;  /* 0x0000000400107825 */ /* 0x000fc800078e0210 */
[----:B-1----:R-:W-:Y:S01]  /*0340*/  IMAD.WIDE R18, R0, 0x4, R18 ;  /* 0x0000000400127825 */ /* 0x002fe200078e0212 */
[----:B------:R1:W5:Y:S04]  /*0350*/  LDG.E R12, desc[UR4][R16.64] ;  /* 0x00000004100c7981 */ /* 0x000368000c1e1900 */
[----:B------:R1:W5:Y:S01]  /*0360*/  LDG.E R13, desc[UR4][R18.64] ;  /* 0x00000004120d7981 */ /* 0x000362000c1e1900 */
[----:B------:R-:W-:Y:S01]  /*0370*/  BSSY.RECONVERGENT B1, `(.L_x_127) ;  /* 0x0000012000017945 */ /* 0x000fe20003800200 */
[----:B--2---:R-:W2:Y:S02]  /*0380*/  F2I.F64.TRUNC R6, R20 ;  /* 0x0000001400067311 */ /* 0x004ea4000030d100 */
[----:B--2---:R-:W-:-:S04]  /*0390*/  I2FP.F32.S32 R24, R6 ;  /* 0x0000000600187245 */ /* 0x004fc80000201400 */
[----:B0-----:R-:W-:-:S04]  /*03a0*/  IADD3 R9, PT, PT, R24, 0x1800000, RZ ;  /* 0x0180000018097810 */ /* 0x001fc80007ffe0ff */
[----:B------:R-:W-:Y:S01]  /*03b0*/  LOP3.LUT R25, R9, 0x7f800000, RZ, 0xc0, !PT ;  /* 0x7f80000009197812 */ /* 0x000fe200078ec0ff */
[----:B---3--:R1:W0:Y:S03]  /*03c0*/  F2I.F64.TRUNC R8, R14 ;  /* 0x0000000e00087311 */ /* 0x008226000030d100 */
[----:B------:R-:W-:-:S05]  /*03d0*/  ISETP.GT.U32.AND P0, PT, R25, 0x1ffffff, PT ;  /* 0x01ffffff1900780c */ /* 0x000fca0003f04070 */
[----:B----4-:R1:W2:Y:S08]  /*03e0*/  F2I.F64.TRUNC R7, R10 ;  /* 0x0000000a00077311 */ /* 0x0102b0000030d100 */
[----:B------:R1:W3:Y:S01]  /*03f0*/  F2I.TRUNC.NTZ R9, R22 ;  /* 0x0000001600097305 */ /* 0x0002e2000020f100 */
[----:B0-----:R-:W-:Y:S05]  /*0400*/  @P0 BRA `(.L_x_128) ;  /* 0x0000000000100947 */ /* 0x001fea0003800000 */
[----:B-1----:R-:W-:-:S07]  /*0410*/  MOV R19, 0x430 ;  /* 0x0000043000137802 */ /* 0x002fce0000000f00 */
[----:B--23-5:R-:W-:Y:S05]  /*0420*/  CALL.REL.NOINC `($__internal_4_$__cuda_sm20_rcp_rn_f32_slowpath) ;  /* 0x0000001800e87944 */ /* 0x02cfea0003c00000 */
[----:B------:R-:W-:Y:S01]  /*0430*/  IMAD.MOV.U32 R10, RZ, RZ, R14 ;  /* 0x000000ffff0a7224 */ /* 0x000fe200078e000e */
[----:B------:R-:W-:Y:S06]  /*0440*/  BRA `(.L_x_129) ;  /* 0x0000000000107947 */ /* 0x000fec0003800000 */
.L_x_128:
[----:B-1----:R-:W0:Y:S02]  /*0450*/  MUFU.RCP R11, R24 ;  /* 0x00000018000b7308 */ /* 0x002e240000001000 */
[----:B0-----:R-:W-:-:S04]  /*0460*/  FFMA R10, R24, R11, -1 ;  /* 0xbf800000180a7423 */ /* 0x001fc8000000000b */
[----:B------:R-:W-:-:S04]  /*0470*/  FADD.FTZ R10, -R10, -RZ ;  /* 0x800000ff0a0a7221 */ /* 0x000fc80000010100 */
[----:B------:R-:W-:-:S07]  /*0480*/  FFMA R10, R11, R10, R11 ;  /* 0x0000000a0b0a7223 */ /* 0x000fce000000000b */
.L_x_129:
[----:B------:R-:W-:Y:S05]  /*0490*/  BSYNC.RECONVERGENT B1 ;  /* 0x0000000000017941 */ /* 0x000fea0003800200 */
.L_x_127:
[----:B------:R-:W0:Y:S01]  /*04a0*/  LDC.64 R22, c[0x0][0x3b0] ;  /* 0x0000ec00ff167b82 */ /* 0x000e220000000a00 */
[----:B-----5:R-:W-:Y:S01]  /*04b0*/  FADD R14, -R12, 1 ;  /* 0x3f8000000c0e7421 */ /* 0x020fe20000000100 */
[C---:B------:R-:W-:Y:S01]  /*04c0*/  FMUL R11, R13.reuse, R12 ;  /* 0x0000000c0d0b7220 */ /* 0x040fe20000400000 */
[----:B------:R-:W-:Y:S01]  /*04d0*/  HFMA2 R18, -RZ, RZ, 0, 0 ;  /* 0x00000000ff127431 */ /* 0x000fe200000001ff */
[C---:B------:R-:W-:Y:S01]  /*04e0*/  LOP3.LUT R15, R6.reuse, 0x3, RZ, 0xc0, !PT ;  /* 0x00000003060f7812 */ /* 0x040fe200078ec0ff */
[----:B------:R-:W-:Y:S01]  /*04f0*/  FMUL R12, R13, R14 ;  /* 0x0000000e0d0c7220 */ /* 0x000fe20000400000 */
[C---:B------:R-:W-:Y:S02]  /*0500*/  LOP3.LUT R14, R6.reuse, 0x7ffffff0, RZ, 0xc0, !PT ;  /* 0x7ffffff0060e7812 */ /* 0x040fe400078ec0ff */
[----:B------:R-:W1:Y:S01]  /*0510*/  LDC.64 R20, c[0x0][0x398] ;  /* 0x0000e600ff147b82 */ /* 0x000e620000000a00 */
[C---:B------:R-:W-:Y:S02]  /*0520*/  LOP3.LUT R13, R6.reuse, 0x7, RZ, 0xc0, !PT ;  /* 0x00000007060d7812 */ /* 0x040fe400078ec0ff */
[----:B------:R-:W-:Y:S01]  /*0530*/  LOP3.LUT R16, R6, 0x7ffffffc, RZ, 0xc0, !PT ;  /* 0x7ffffffc06107812 */ /* 0x000fe200078ec0ff */
[----:B------:R-:W-:Y:S01]  /*0540*/  IMAD.MOV R17, RZ, RZ, -R14 ;  /* 0x000000ffff117224 */ /* 0x000fe200078e0a0e */
[----:B0-----:R-:W-:-:S05]  /*0550*/  IADD3 R22, P1, PT, R22, 0x20, RZ ;  /* 0x0000002016167810 */ /* 0x001fca0007f3e0ff */
[----:B------:R-:W-:Y:S01]  /*0560*/  IMAD.X R23, RZ, RZ, R23, P1 ;  /* 0x000000ffff177224 */ /* 0x000fe200008e0617 */
[----:B-1----:R-:W-:-:S04]  /*0570*/  IADD3 R20, P0, PT, R20, 0x20, RZ ;  /* 0x0000002014147810 */ /* 0x002fc80007f1e0ff */
[----:B------:R-:W-:-:S09]  /*0580*/  IADD3.X R21, PT, PT, RZ, R21, RZ, P0, !PT ;  /* 0x00000015ff157210 */ /* 0x000fd200007fe4ff */
.L_x_161:
[----:B------:R-:W-:Y:S01]  /*0590*/  ISETP.GE.AND P0, PT, R5, 0x1, PT ;  /* 0x000000010500780c */ /* 0x000fe20003f06270 */
[----:B------:R-:W-:Y:S01]  /*05a0*/  BSSY.RECONVERGENT B2, `(.L_x_130) ;  /* 0x000016d000027945 */ /* 0x000fe20003800200 */
[----:B------:R-:W-:-:S11]  /*05b0*/  MOV R19, RZ ;  /* 0x000000ff00137202 */ /* 0x000fd60000000f00 */
[----:B01-34-:R-:W-:Y:S05]  /*05c0*/  @!P0 BRA `(.L_x_131) ;  /* 0x0000001400a88947 */ /* 0x01bfea0003800000 */
[----:B------:R-:W-:Y:S01]  /*05d0*/  IMAD.MOV.U32 R19, RZ, RZ, RZ ;  /* 0x000000ffff137224 */ /* 0x000fe200078e00ff */
[----:B------:R-:W-:-:S07]  /*05e0*/  MOV R30, RZ ;  /* 0x000000ff001e7202 */ /* 0x000fce0000000f00 */
.L_x_160:
[----:B0-----:R-:W0:Y:S01]  /*05f0*/  LDC.64 R24, c[0x0][0x380] ;  /* 0x0000e000ff187b82 */ /* 0x001e220000000a00 */
[----:B-1-34-:R-:W-:-:S04]  /*0600*/  IMAD.IADD R27, R4, 0x1, R30 ;  /* 0x00000001041b7824 */ /* 0x01afc800078e021e */
[----:B0-----:R-:W-:-:S05]  /*0610*/  IMAD.WIDE R24, R27, 0x4, R24 ;  /* 0x000000041b187825 */ /* 0x001fca00078e0218 */
[----:B------:R-:W4:Y:S01]  /*0620*/  LDG.E R31, desc[UR4][R24.64] ;  /* 0x00000004181f7981 */ /* 0x000f22000c1e1900 */
[----:B------:R-:W-:Y:S01]  /*0630*/  BSSY.RECONVERGENT B1, `(.L_x_132) ;  /* 0x00000e8000017945 */ /* 0x000fe20003800200 */
[----:B------:R-:W-:Y:S01]  /*0640*/  HFMA2 R35, -RZ, RZ, 0, 0 ;  /* 0x00000000ff237431 */ /* 0x000fe200000001ff */
[----:B----4-:R-:W-:-:S13]  /*0650*/  FSETP.NEU.AND P0, PT, R31, RZ, PT ;  /* 0x000000ff1f00720b */ /* 0x010fda0003f0d000 */
[----:B------:R-:W-:Y:S05]  /*0660*/  @P0 BRA `(.L_x_133) ;  /* 0x0000000800780947 */ /* 0x000fea0003800000 */
[----:B------:R-:W-:-:S13]  /*0670*/  ISETP.GE.AND P0, PT, R6, 0x1, PT ;  /* 0x000000010600780c */ /* 0x000fda0003f06270 */
[----:B------:R-:W-:Y:S05]  /*0680*/  @!P0 BRA `(.L_x_134) ;  /* 0x0000000c00888947 */ /* 0x000fea0003800000 */
[C---:B------:R-:W-:Y:S01]  /*0690*/  ISETP.GE.U32.AND P0, PT, R6.reuse, 0x10, PT ;  /* 0x000000100600780c */ /* 0x040fe20003f06070 */
[----:B------:R-:W-:Y:S01]  /*06a0*/  BSSY.RECONVERGENT B3, `(.L_x_135) ;  /* 0x0000043000037945 */ /* 0x000fe20003800200 */
[----:B--2---:R-:W-:Y:S01]  /*06b0*/  IMAD R32, R6, R30, R7 ;  /* 0x0000001e06207224 */ /* 0x004fe200078e0207 */
[----:B------:R-:W-:Y:S01]  /*06c0*/  MOV R33, RZ ;  /* 0x000000ff00217202 */ /* 0x000fe20000000f00 */
[----:B------:R-:W-:-:S09]  /*06d0*/  IMAD.MOV.U32 R35, RZ, RZ, RZ ;  /* 0x000000ffff237224 */ /* 0x000fd200078e00ff */
[----:B------:R-:W-:Y:S05]  /*06e0*/  @!P0 BRA `(.L_x_136) ;  /* 0x0000000000f88947 */ /* 0x000fea0003800000 */
[----:B------:R-:W-:Y:S01]  /*06f0*/  BSSY.RECONVERGENT B4, `(.L_x_137) ;  /* 0x000003c000047945 */ /* 0x000fe20003800200 */
[----:B------:R-:W-:Y:S01]  /*0700*/  IMAD.MOV.U32 R35, RZ, RZ, RZ ;  /* 0x000000ffff237224 */ /* 0x000fe200078e00ff */
[----:B------:R-:W-:Y:S01]  /*0710*/  MOV R33, R8 ;  /* 0x0000000800217202 */ /* 0x000fe20000000f00 */
[----:B------:R-:W-:Y:S01]  /*0720*/  IMAD.MOV.U32 R37, RZ, RZ, R32 ;  /* 0x000000ffff257224 */ /* 0x000fe200078e0020 */
[----:B------:R-:W-:-:S07]  /*0730*/  MOV R34, R17 ;  /* 0x0000001100227202 */ /* 0x000fce0000000f00 */
.L_x_138:
[----:B------:R-:W-:-:S04]  /*0740*/  IMAD.WIDE R28, R37, 0x4, R20 ;  /* 0x00000004251c7825 */ /* 0x000fc800078e0214 */
[----:B------:R-:W-:Y:S01]  /*0750*/  IMAD.WIDE R26, R33, 0x4, R22 ;  /* 0x00000004211a7825 */ /* 0x000fe200078e0216 */
[----:B------:R-:W2:Y:S04]  /*0760*/  LDG.E R38, desc[UR4][R28.64+-0x20] ;  /* 0xffffe0041c267981 */ /* 0x000ea8000c1e1900 */
[----:B------:R-:W2:Y:S04]  /*0770*/  LDG.E R40, desc[UR4][R26.64+-0x20] ;  /* 0xffffe0041a287981 */ /* 0x000ea8000c1e1900 */
[----:B------:R-:W4:Y:S04]  /*0780*/  LDG.E R41, desc[UR4][R28.64+-0x1c] ;  /* 0xffffe4041c297981 */ /* 0x000f28000c1e1900 */
[----:B------:R-:W4:Y:S04]  /*0790*/  LDG.E R42, desc[UR4][R26.64+-0x1c] ;  /* 0xffffe4041a2a7981 */ /* 0x000f28000c1e1900 */
[----:B------:R-:W5:Y:S04]  /*07a0*/  LDG.E R36, desc[UR4][R28.64+-0x18] ;  /* 0xffffe8041c247981 */ /* 0x000f68000c1e1900 */
[----:B------:R-:W5:Y:S04]  /*07b0*/  LDG.E R39, desc[UR4][R26.64+-0x18] ;  /* 0xffffe8041a277981 */ /* 0x000f68000c1e1900 */
[----:B------:R-:W3:Y:S04]  /*07c0*/  LDG.E R43, desc[UR4][R28.64+0x14] ;  /* 0x000014041c2b7981 */ /* 0x000ee8000c1e1900 */
[----:B------:R-:W3:Y:S01]  /*07d0*/  LDG.E R44, desc[UR4][R26.64+0x1c] ;  /* 0x00001c041a2c7981 */ /* 0x000ee2000c1e1900 */
[----:B--2---:R-:W-:-:S03]  /*07e0*/  FFMA R38, R38, R40, R35 ;  /* 0x0000002826267223 */ /* 0x004fc60000000023 */
[----:B------:R-:W2:Y:S04]  /*07f0*/  LDG.E R40, desc[UR4][R26.64+-0x14] ;  /* 0xffffec041a287981 */ /* 0x000ea8000c1e1900 */
[----:B------:R-:W3:Y:S01]  /*0800*/  LDG.E R35, desc[UR4][R28.64+-0xc] ;  /* 0xfffff4041c237981 */ /* 0x000ee2000c1e1900 */
[----:B----4-:R-:W-:-:S03]  /*0810*/  FFMA R41, R41, R42, R38 ;  /* 0x0000002a29297223 */ /* 0x010fc60000000026 */
[----:B------:R-:W2:Y:S04]  /*0820*/  LDG.E R38, desc[UR4][R28.64+-0x14] ;  /* 0xffffec041c267981 */ /* 0x000ea8000c1e1900 */
[----:B------:R-:W4:Y:S01]  /*0830*/  LDG.E R42, desc[UR4][R26.64+-0x10] ;  /* 0xfffff0041a2a7981 */ /* 0x000f22000c1e1900 */
[----:B-----5:R-:W-:-:S03]  /*0840*/  FFMA R39, R36, R39, R41 ;  /* 0x0000002724277223 */ /* 0x020fc60000000029 */
[----:B------:R-:W4:Y:S04]  /*0850*/  LDG.E R41, desc[UR4][R28.64+-0x10] ;  /* 0xfffff0041c297981 */ /* 0x000f28000c1e1900 */
[----:B------:R-:W3:Y:S01]  /*0860*/  LDG.E R36, desc[UR4][R26.64+-0xc] ;  /* 0xfffff4041a247981 */ /* 0x000ee2000c1e1900 */
[----:B--2---:R-:W-:-:S03]  /*0870*/  FFMA R38, R38, R40, R39 ;  /* 0x0000002826267223 */ /* 0x004fc60000000027 */
[----:B------:R-:W2:Y:S04]  /*0880*/  LDG.E R39, desc[UR4][R28.64+-0x8] ;  /* 0xfffff8041c277981 */ /* 0x000ea8000c1e1900 */
[----:B------:R-:W2:Y:S01]  /*0890*/  LDG.E R40, desc[UR4][R26.64+-0x8] ;  /* 0xfffff8041a287981 */ /* 0x000ea2000c1e1900 */
[----:B----4-:R-:W-:-:S03]  /*08a0*/  FFMA R38, R41, R42, R38 ;  /* 0x0000002a29267223 */ /* 0x010fc60000000026 */
[----:B------:R-:W4:Y:S04]  /*08b0*/  LDG.E R41, desc[UR4][R28.64+-0x4] ;  /* 0xfffffc041c297981 */ /* 0x000f28000c1e1900 */
[----:B------:R-:W4:Y:S01]  /*08c0*/  LDG.E R42, desc[UR4][R26.64+-0x4] ;  /* 0xfffffc041a2a7981 */ /* 0x000f22000c1e1900 */
[----:B---3--:R-:W-:-:S03]  /*08d0*/  FFMA R38, R35, R36, R38 ;  /* 0x0000002423267223 */ /* 0x008fc60000000026 */
[----:B------:R-:W3:Y:S04]  /*08e0*/  LDG.E R35, desc[UR4][R28.64] ;  /* 0x000000041c237981 */ /* 0x000ee8000c1e1900 */
        /* <DEDUP_REMOVED lines=12> */
[----:B------:R-:W5:Y:S01]  /*09b0*/  LDG.E R40, desc[UR4][R26.64+0x18] ;  /* 0x000018041a287981 */ /* 0x000f62000c1e1900 */
[----:B----4-:R-:W-:-:S03]  /*09c0*/  FFMA R41, R41, R42, R38 ;  /* 0x0000002a29297223 */ /* 0x010fc60000000026 */
[----:B------:R-:W2:Y:S04]  /*09d0*/  LDG.E R38, desc[UR4][R28.64+0x10] ;  /* 0x000010041c267981 */ /* 0x000ea8000c1e1900 */
[----:B------:R-:W4:Y:S01]  /*09e0*/  LDG.E R42, desc[UR4][R28.64+0x1c] ;  /* 0x00001c041c2a7981 */ /* 0x000f22000c1e1900 */
[----:B---3--:R-:W-:-:S03]  /*09f0*/  FFMA R41, R36, R35, R41 ;  /* 0x0000002324297223 */ /* 0x008fc60000000029 */
[----:B------:R-:W3:Y:S04]  /*0a00*/  LDG.E R36, desc[UR4][R26.64+0x14] ;  /* 0x000014041a247981 */ /* 0x000ee8000c1e1900 */
[----:B------:R-:W5:Y:S01]  /*0a10*/  LDG.E R35, desc[UR4][R28.64+0x18] ;  /* 0x000018041c237981 */ /* 0x000f62000c1e1900 */
[----:B------:R-:W-:-:S05]  /*0a20*/  VIADD R34, R34, 0x10 ;  /* 0x0000001022227836 */ /* 0x000fca0000000000 */
[----:B------:R-:W-:Y:S01]  /*0a30*/  ISETP.NE.AND P0, PT, R34, RZ, PT ;  /* 0x000000ff2200720c */ /* 0x000fe20003f05270 */
[----:B------:R-:W-:Y:S01]  /*0a40*/  VIADD R33, R33, 0x10 ;  /* 0x0000001021217836 */ /* 0x000fe20000000000 */
[----:B------:R-:W-:Y:S01]  /*0a50*/  IADD3 R37, PT, PT, R37, 0x10, RZ ;  /* 0x0000001025257810 */ /* 0x000fe20007ffe0ff */
[----:B--2---:R-:W-:-:S04]  /*0a60*/  FFMA R38, R38, R39, R41 ;  /* 0x0000002726267223 */ /* 0x004fc80000000029 */
[----:B---3--:R-:W-:-:S04]  /*0a70*/  FFMA R36, R43, R36, R38 ;  /* 0x000000242b247223 */ /* 0x008fc80000000026 */
[----:B-----5:R-:W-:-:S04]  /*0a80*/  FFMA R35, R35, R40, R36 ;  /* 0x0000002823237223 */ /* 0x020fc80000000024 */
[----:B----4-:R-:W-:Y:S01]  /*0a90*/  FFMA R35, R42, R44, R35 ;  /* 0x0000002c2a237223 */ /* 0x010fe20000000023 */
[----:B------:R-:W-:Y:S06]  /*0aa0*/  @P0 BRA `(.L_x_138) ;  /* 0xfffffffc00240947 */ /* 0x000fec000383ffff */
[----:B------:R-:W-:Y:S05]  /*0ab0*/  BSYNC.RECONVERGENT B4 ;  /* 0x0000000000047941 */ /* 0x000fea0003800200 */
.L_x_137:
[----:B------:R-:W-:-:S07]  /*0ac0*/  MOV R33, R14 ;  /* 0x0000000e00217202 */ /* 0x000fce0000000f00 */
.L_x_136:
[----:B------:R-:W-:Y:S05]  /*0ad0*/  BSYNC.RECONVERGENT B3 ;  /* 0x0000000000037941 */ /* 0x000fea0003800200 */
.L_x_135:
[----:B------:R-:W-:-:S04]  /*0ae0*/  LOP3.LUT R26, R6, 0xf, RZ, 0xc0, !PT ;  /* 0x0000000f061a7812 */ /* 0x000fc800078ec0ff */
[----:B------:R-:W-:-:S13]  /*0af0*/  ISETP.NE.AND P0, PT, R26, RZ, PT ;  /* 0x000000ff1a00720c */ /* 0x000fda0003f05270 */
[----:B------:R-:W-:Y:S05]  /*0b00*/  @!P0 BRA `(.L_x_134) ;  /* 0x0000000800688947 */ /* 0x000fea0003800000 */
[----:B------:R-:W-:Y:S01]  /*0b10*/  VIADD R26, R26, 0xffffffff ;  /* 0xffffffff1a1a7836 */ /* 0x000fe20000000000 */
[----:B------:R-:W-:Y:S01]  /*0b20*/  BSSY.RECONVERGENT B3, `(.L_x_139) ;  /* 0x0000023000037945 */ /* 0x000fe20003800200 */
[----:B------:R-:W-:-:S03]  /*0b30*/  ISETP.NE.AND P1, PT, R13, RZ, PT ;  /* 0x000000ff0d00720c */ /* 0x000fc60003f25270 */
[----:B------:R-:W-:-:S13]  /*0b40*/  ISETP.GE.U32.AND P0, PT, R26, 0x7, PT ;  /* 0x000000071a00780c */ /* 0x000fda0003f06070 */
[----:B------:R-:W-:Y:S05]  /*0b50*/  @!P0 BRA `(.L_x_140) ;  /* 0x00000000007c8947 */ /* 0x000fea0003800000 */
[----:B------:R-:W0:Y:S01]  /*0b60*/  LDC.64 R28, c[0x0][0x398] ;  /* 0x0000e600ff1c7b82 */ /* 0x000e220000000a00 */
[----:B------:R-:W-:Y:S01]  /*0b70*/  IADD3 R37, PT, PT, R32, R33, RZ ;  /* 0x0000002120257210 */ /* 0x000fe20007ffe0ff */
[----:B------:R-:W-:-:S06]  /*0b80*/  IMAD.IADD R39, R8, 0x1, R33 ;  /* 0x0000000108277824 */ /* 0x000fcc00078e0221 */
[----:B------:R-:W1:Y:S01]  /*0b90*/  LDC.64 R26, c[0x0][0x3b0] ;  /* 0x0000ec00ff1a7b82 */ /* 0x000e620000000a00 */
[----:B0-----:R-:W-:-:S05]  /*0ba0*/  IMAD.WIDE R28, R37, 0x4, R28 ;  /* 0x00000004251c7825 */ /* 0x001fca00078e021c */
[----:B------:R-:W2:Y:S01]  /*0bb0*/  LDG.E R34, desc[UR4][R28.64] ;  /* 0x000000041c227981 */ /* 0x000ea2000c1e1900 */
[----:B-1----:R-:W-:-:S03]  /*0bc0*/  IMAD.WIDE R26, R39, 0x4, R26 ;  /* 0x00000004271a7825 */ /* 0x002fc600078e021a */
[----:B------:R-:W4:Y:S04]  /*0bd0*/  LDG.E R37, desc[UR4][R28.64+0x4] ;  /* 0x000004041c257981 */ /* 0x000f28000c1e1900 */
[----:B------:R-:W2:Y:S04]  /*0be0*/  LDG.E R36, desc[UR4][R26.64] ;  /* 0x000000041a247981 */ /* 0x000ea8000c1e1900 */
[----:B------:R-:W4:Y:S04]  /*0bf0*/  LDG.E R38, desc[UR4][R26.64+0x4] ;  /* 0x000004041a267981 */ /* 0x000f28000c1e1900 */
[----:B------:R-:W5:Y:S04]  /*0c00*/  LDG.E R39, desc[UR4][R28.64+0x8] ;  /* 0x000008041c277981 */ /* 0x000f68000c1e1900 */
[----:B------:R-:W5:Y:S04]  /*0c10*/  LDG.E R40, desc[UR4][R26.64+0x8] ;  /* 0x000008041a287981 */ /* 0x000f68000c1e1900 */
[----:B------:R-:W3:Y:S04]  /*0c20*/  LDG.E R42, desc[UR4][R28.64+0x10] ;  /* 0x000010041c2a7981 */ /* 0x000ee8000c1e1900 */
[----:B------:R-:W3:Y:S04]  /*0c30*/  LDG.E R41, desc[UR4][R26.64+0x14] ;  /* 0x000014041a297981 */ /* 0x000ee8000c1e1900 */
[----:B------:R-:W3:Y:S04]  /*0c40*/  LDG.E R43, desc[UR4][R26.64+0x18] ;  /* 0x000018041a2b7981 */ /* 0x000ee8000c1e1900 */
[----:B------:R-:W3:Y:S01]  /*0c50*/  LDG.E R44, desc[UR4][R26.64+0x1c] ;  /* 0x00001c041a2c7981 */ /* 0x000ee2000c1e1900 */
[----:B--2---:R-:W-:-:S03]  /*0c60*/  FFMA R34, R34, R36, R35 ;  /* 0x0000002422227223 */ /* 0x004fc60000000023 */
[----:B------:R-:W2:Y:S01]  /*0c70*/  LDG.E R35, desc[UR4][R28.64+0xc] ;  /* 0x00000c041c237981 */ /* 0x000ea2000c1e1900 */
[----:B----4-:R-:W-:-:S03]  /*0c80*/  FFMA R34, R37, R38, R34 ;  /* 0x0000002625227223 */ /* 0x010fc60000000022 */
[----:B------:R-:W2:Y:S04]  /*0c90*/  LDG.E R36, desc[UR4][R26.64+0xc] ;  /* 0x00000c041a247981 */ /* 0x000ea8000c1e1900 */
[----:B------:R-:W4:Y:S01]  /*0ca0*/  LDG.E R38, desc[UR4][R28.64+0x14] ;  /* 0x000014041c267981 */ /* 0x000f22000c1e1900 */
[----:B-----5:R-:W-:-:S03]  /*0cb0*/  FFMA R40, R39, R40, R34 ;  /* 0x0000002827287223 */ /* 0x020fc60000000022 */
[----:B------:R-:W3:Y:S04]  /*0cc0*/  LDG.E R39, desc[UR4][R26.64+0x10] ;  /* 0x000010041a277981 */ /* 0x000ee8000c1e1900 */
[----:B------:R-:W5:Y:S04]  /*0cd0*/  LDG.E R34, desc[UR4][R28.64+0x18] ;  /* 0x000018041c227981 */ /* 0x000f68000c1e1900 */
[----:B------:R-:W5:Y:S01]  /*0ce0*/  LDG.E R37, desc[UR4][R28.64+0x1c] ;  /* 0x00001c041c257981 */ /* 0x000f62000c1e1900 */
[----:B------:R-:W-:Y:S01]  /*0cf0*/  IADD3 R33, PT, PT, R33, 0x8, RZ ;  /* 0x0000000821217810 */ /* 0x000fe20007ffe0ff */
[----:B--2---:R-:W-:-:S04]  /*0d00*/  FFMA R35, R35, R36, R40 ;  /* 0x0000002423237223 */ /* 0x004fc80000000028 */
[----:B---3--:R-:W-:-:S04]  /*0d10*/  FFMA R35, R42, R39, R35 ;  /* 0x000000272a237223 */ /* 0x008fc80000000023 */
[----:B----4-:R-:W-:-:S04]  /*0d20*/  FFMA R35, R38, R41, R35 ;  /* 0x0000002926237223 */ /* 0x010fc80000000023 */
[----:B-----5:R-:W-:-:S04]  /*0d30*/  FFMA R34, R34, R43, R35 ;  /* 0x0000002b22227223 */ /* 0x020fc80000000023 */
[----:B------:R-:W-:-:S07]  /*0d40*/  FFMA R35, R37, R44, R34 ;  /* 0x0000002c25237223 */ /* 0x000fce0000000022 */
.L_x_140:
[----:B------:R-:W-:Y:S05]  /*0d50*/  BSYNC.RECONVERGENT B3 ;  /* 0x0000000000037941 */ /* 0x000fea0003800200 */
.L_x_139:
        /* <DEDUP_REMOVED lines=19> */
[----:B------:R-:W3:Y:S01]  /*0e90*/  LDG.E R42, desc[UR4][R26.64+0xc] ;  /* 0x00000c041a2a7981 */ /* 0x000ee2000c1e1900 */
[----:B------:R-:W-:Y:S01]  /*0ea0*/  IADD3 R33, PT, PT, R33, 0x4, RZ ;  /* 0x0000000421217810 */ /* 0x000fe20007ffe0ff */
[----:B--2---:R-:W-:-:S04]  /*0eb0*/  FFMA R34, R34, R36, R35 ;  /* 0x0000002422227223 */ /* 0x004fc80000000023 */
[----:B----4-:R-:W-:-:S04]  /*0ec0*/  FFMA R34, R37, R38, R34 ;  /* 0x0000002625227223 */ /* 0x010fc80000000022 */
[----:B-----5:R-:W-:-:S04]  /*0ed0*/  FFMA R34, R39, R40, R34 ;  /* 0x0000002827227223 */ /* 0x020fc80000000022 */
[----:B---3--:R-:W-:-:S07]  /*0ee0*/  FFMA R35, R41, R42, R34 ;  /* 0x0000002a29237223 */ /* 0x008fce0000000022 */
.L_x_142:
[----:B------:R-:W-:Y:S05]  /*0ef0*/  BSYNC.RECONVERGENT B3 ;  /* 0x0000000000037941 */ /* 0x000fea0003800200 */
.L_x_141:
[----:B------:R-:W-:Y:S05]  /*0f00*/  @!P1 BRA `(.L_x_134) ;  /* 0x0000000400689947 */ /* 0x000fea0003800000 */
[----:B------:R-:W0:Y:S01]  /*0f10*/  LDC.64 R26, c[0x0][0x398] ;  /* 0x0000e600ff1a7b82 */ /* 0x000e220000000a00 */
[----:B------:R-:W-:Y:S01]  /*0f20*/  IMAD.IADD R37, R32, 0x1, R33 ;  /* 0x0000000120257824 */ /* 0x000fe200078e0221 */
[----:B------:R-:W-:-:S06]  /*0f30*/  IADD3 R33, PT, PT, R8, R33, RZ ;  /* 0x0000002108217210 */ /* 0x000fcc0007ffe0ff */
[----:B------:R-:W1:Y:S01]  /*0f40*/  LDC.64 R28, c[0x0][0x3b0] ;  /* 0x0000ec00ff1c7b82 */ /* 0x000e620000000a00 */
[----:B0-----:R-:W-:-:S05]  /*0f50*/  IMAD.WIDE R26, R37, 0x4, R26 ;  /* 0x00000004251a7825 */ /* 0x001fca00078e021a */
[----:B------:R-:W2:Y:S01]  /*0f60*/  LDG.E R32, desc[UR4][R26.64] ;  /* 0x000000041a207981 */ /* 0x000ea2000c1e1900 */
[----:B-1----:R-:W-:-:S05]  /*0f70*/  IMAD.WIDE R28, R33, 0x4, R28 ;  /* 0x00000004211c7825 */ /* 0x002fca00078e021c */
[----:B------:R-:W2:Y:S01]  /*0f80*/  LDG.E R33, desc[UR4][R28.64] ;  /* 0x000000041c217981 */ /* 0x000ea2000c1e1900 */
[----:B------:R-:W-:Y:S01]  /*0f90*/  ISETP.NE.AND P0, PT, R15, 0x1, PT ;  /* 0x000000010f00780c */ /* 0x000fe20003f05270 */
[----:B--2---:R-:W-:-:S12]  /*0fa0*/  FFMA R35, R32, R33, R35 ;  /* 0x0000002120237223 */ /* 0x004fd80000000023 */
[----:B------:R-:W-:Y:S05]  /*0fb0*/  @!P0 BRA `(.L_x_134) ;  /* 0x00000004003c8947 */ /* 0x000fea0003800000 */
[----:B------:R-:W2:Y:S04]  /*0fc0*/  LDG.E R32, desc[UR4][R26.64+0x4] ;  /* 0x000004041a207981 */ /* 0x000ea8000c1e1900 */
[----:B------:R-:W2:Y:S01]  /*0fd0*/  LDG.E R33, desc[UR4][R28.64+0x4] ;  /* 0x000004041c217981 */ /* 0x000ea2000c1e1900 */
[----:B------:R-:W-:Y:S01]  /*0fe0*/  ISETP.NE.AND P0, PT, R15, 0x2, PT ;  /* 0x000000020f00780c */ /* 0x000fe20003f05270 */
[----:B--2---:R-:W-:-:S12]  /*0ff0*/  FFMA R35, R32, R33, R35 ;  /* 0x0000002120237223 */ /* 0x004fd80000000023 */
[----:B------:R-:W-:Y:S05]  /*1000*/  @!P0 BRA `(.L_x_134) ;  /* 0x0000000400288947 */ /* 0x000fea0003800000 */
[----:B------:R-:W2:Y:S04]  /*1010*/  LDG.E R26, desc[UR4][R26.64+0x8] ;  /* 0x000008041a1a7981 */ /* 0x000ea8000c1e1900 */
[----:B------:R-:W2:Y:S02]  /*1020*/  LDG.E R28, desc[UR4][R28.64+0x8] ;  /* 0x000008041c1c7981 */ /* 0x000ea4000c1e1900 */
[----:B--2---:R-:W-:Y:S01]  /*1030*/  FFMA R35, R26, R28, R35 ;  /* 0x0000001c1a237223 */ /* 0x004fe20000000023 */
[----:B------:R-:W-:Y:S06]  /*1040*/  BRA `(.L_x_134) ;  /* 0x0000000400187947 */ /* 0x000fec0003800000 */
.L_x_133:
[----:B------:R-:W-:-:S13]  /*1050*/  ISETP.GE.AND P0, PT, R6, 0x1, PT ;  /* 0x000000010600780c */ /* 0x000fda0003f06270 */
[----:B------:R-:W-:Y:S05]  /*1060*/  @!P0 BRA `(.L_x_134) ;  /* 0x0000000400108947 */ /* 0x000fea0003800000 */
[C---:B------:R-:W-:Y:S01]  /*1070*/  ISETP.GE.U32.AND P0, PT, R6.reuse, 0x4, PT ;  /* 0x000000040600780c */ /* 0x040fe20003f06070 */
[----:B------:R-:W-:Y:S01]  /*1080*/  BSSY.RECONVERGENT B3, `(.L_x_143) ;  /* 0x0000027000037945 */ /* 0x000fe20003800200 */
[----:B------:R-:W-:Y:S02]  /*1090*/  HFMA2 R33, -RZ, RZ, 0, 0 ;  /* 0x00000000ff217431 */ /* 0x000fe400000001ff */
[----:B--2---:R-:W-:Y:S02]  /*10a0*/  IMAD R32, R6, R30, R7 ;  /* 0x0000001e06207224 */ /* 0x004fe400078e0207 */
[----:B------:R-:W-:-:S07]  /*10b0*/  IMAD.MOV.U32 R35, RZ, RZ, RZ ;  /* 0x000000ffff237224 */ /* 0x000fce00078e00ff */
[----:B------:R-:W-:Y:S05]  /*10c0*/  @!P0 BRA `(.L_x_144) ;  /* 0x0000000000888947 */ /* 0x000fea0003800000 */
[----:B------:R-:W-:Y:S01]  /*10d0*/  BSSY.RECONVERGENT B4, `(.L_x_145) ;  /* 0x0000020000047945 */ /* 0x000fe20003800200 */
[----:B------:R-:W-:Y:S01]  /*10e0*/  IMAD.MOV.U32 R35, RZ, RZ, RZ ;  /* 0x000000ffff237224 */ /* 0x000fe200078e00ff */
[----:B------:R-:W-:-:S07]  /*10f0*/  MOV R33, RZ ;  /* 0x000000ff00217202 */ /* 0x000fce0000000f00 */
.L_x_146:
[----:B0-----:R-:W0:Y:S01]  /*1100*/  LDC.64 R28, c[0x0][0x398] ;  /* 0x0000e600ff1c7b82 */ /* 0x001e220000000a00 */
[----:B------:R-:W-:Y:S01]  /*1110*/  IADD3 R39, PT, PT, R8, R33, RZ ;  /* 0x0000002108277210 */ /* 0x000fe20007ffe0ff */
[----:B------:R-:W-:-:S06]  /*1120*/  IMAD.IADD R37, R32, 0x1, R33 ;  /* 0x0000000120257824 */ /* 0x000fcc00078e0221 */
[----:B------:R-:W1:Y:S01]  /*1130*/  LDC.64 R26, c[0x0][0x3b0] ;  /* 0x0000ec00ff1a7b82 */ /* 0x000e620000000a00 */
[----:B0-----:R-:W-:-:S05]  /*1140*/  IMAD.WIDE R28, R37, 0x4, R28 ;  /* 0x00000004251c7825 */ /* 0x001fca00078e021c */
[----:B------:R-:W2:Y:S01]  /*1150*/  LDG.E R38, desc[UR4][R28.64] ;  /* 0x000000041c267981 */ /* 0x000ea2000c1e1900 */
[----:B-1----:R-:W-:-:S05]  /*1160*/  IMAD.WIDE R26, R39, 0x4, R26 ;  /* 0x00000004271a7825 */ /* 0x002fca00078e021a */
[----:B------:R-:W2:Y:S04]  /*1170*/  LDG.E R34, desc[UR4][R26.64] ;  /* 0x000000041a227981 */ /* 0x000ea8000c1e1900 */
[----:B------:R-:W4:Y:S04]  /*1180*/  LDG.E R40, desc[UR4][R26.64+0x8] ;  /* 0x000008041a287981 */ /* 0x000f28000c1e1900 */
[----:B------:R-:W5:Y:S01]  /*1190*/  LDG.E R42, desc[UR4][R26.64+0xc] ;  /* 0x00000c041a2a7981 */ /* 0x000f62000c1e1900 */
[----:B--2---:R-:W-:-:S03]  /*11a0*/  FFMA R37, R31, R38, R34 ;  /* 0x000000261f257223 */ /* 0x004fc60000000022 */
[----:B------:R-:W2:Y:S04]  /*11b0*/  LDG.E R34, desc[UR4][R26.64+0x4] ;  /* 0x000004041a227981 */ /* 0x000ea8000c1e1900 */
[----:B------:R0:W-:Y:S04]  /*11c0*/  STG.E desc[UR4][R26.64], R37 ;  /* 0x000000251a007986 */ /* 0x0001e8000c101904 */
[----:B------:R-:W2:Y:S02]  /*11d0*/  LDG.E R36, desc[UR4][R28.64+0x4] ;  /* 0x000004041c247981 */ /* 0x000ea4000c1e1900 */
[----:B--2---:R-:W-:-:S05]  /*11e0*/  FFMA R39, R31, R36, R34 ;  /* 0x000000241f277223 */ /* 0x004fca0000000022 */
[----:B------:R0:W-:Y:S04]  /*11f0*/  STG.E desc[UR4][R26.64+0x4], R39 ;  /* 0x000004271a007986 */ /* 0x0001e8000c101904 */
[----:B------:R-:W4:Y:S02]  /*1200*/  LDG.E R34, desc[UR4][R28.64+0x8] ;  /* 0x000008041c227981 */ /* 0x000f24000c1e1900 */
[----:B----4-:R-:W-:-:S05]  /*1210*/  FFMA R41, R31, R34, R40 ;  /* 0x000000221f297223 */ /* 0x010fca0000000028 */
[----:B------:R0:W-:Y:S04]  /*1220*/  STG.E desc[UR4][R26.64+0x8], R41 ;  /* 0x000008291a007986 */ /* 0x0001e8000c101904 */
[----:B------:R-:W5:Y:S01]  /*1230*/  LDG.E R40, desc[UR4][R28.64+0xc] ;  /* 0x00000c041c287981 */ /* 0x000f62000c1e1900 */
[----:B------:R-:W-:Y:S02]  /*1240*/  VIADD R33, R33, 0x4 ;  /* 0x0000000421217836 */ /* 0x000fe40000000000 */
[----:B------:R-:W-:-:S03]  /*1250*/  FFMA R35, R38, R37, R35 ;  /* 0x0000002526237223 */ /* 0x000fc60000000023 */
[----:B------:R-:W-:Y:S01]  /*1260*/  ISETP.NE.AND P0, PT, R33, R16, PT ;  /* 0x000000102100720c */ /* 0x000fe20003f05270 */
[----:B------:R-:W-:-:S04]  /*1270*/  FFMA R35, R36, R39, R35 ;  /* 0x0000002724237223 */ /* 0x000fc80000000023 */
[----:B------:R-:W-:Y:S01]  /*1280*/  FFMA R35, R34, R41, R35 ;  /* 0x0000002922237223 */ /* 0x000fe20000000023 */
[----:B-----5:R-:W-:-:S05]  /*1290*/  FFMA R43, R31, R40, R42 ;  /* 0x000000281f2b7223 */ /* 0x020fca000000002a */
[----:B------:R0:W-:Y:S01]  /*12a0*/  STG.E desc[UR4][R26.64+0xc], R43 ;  /* 0x00000c2b1a007986 */ /* 0x0001e2000c101904 */
[----:B------:R-:W-:Y:S01]  /*12b0*/  FFMA R35, R40, R43, R35 ;  /* 0x0000002b28237223 */ /* 0x000fe20000000023 */
[----:B------:R-:W-:Y:S06]  /*12c0*/  @P0 BRA `(.L_x_146) ;  /* 0xfffffffc008c0947 */ /* 0x000fec000383ffff */
[----:B------:R-:W-:Y:S05]  /*12d0*/  BSYNC.RECONVERGENT B4 ;  /* 0x0000000000047941 */ /* 0x000fea0003800200 */
.L_x_145:
[----:B------:R-:W-:-:S07]  /*12e0*/  MOV R33, R16 ;  /* 0x0000001000217202 */ /* 0x000fce0000000f00 */
.L_x_144:
[----:B------:R-:W-:Y:S05]  /*12f0*/  BSYNC.RECONVERGENT B3 ;  /* 0x0000000000037941 */ /* 0x000fea0003800200 */
.L_x_143:
[----:B------:R-:W-:-:S13]  /*1300*/  ISETP.NE.AND P0, PT, R15, RZ, PT ;  /* 0x000000ff0f00720c */ /* 0x000fda0003f05270 */
[----:B------:R-:W-:Y:S05]  /*1310*/  @!P0 BRA `(.L_x_134) ;  /* 0x0000000000648947 */ /* 0x000fea0003800000 */
[----:B------:R-:W1:Y:S01]  /*1320*/  LDC.64 R28, c[0x0][0x398] ;  /* 0x0000e600ff1c7b82 */ /* 0x000e620000000a00 */
[----:B0-----:R-:W-:Y:S01]  /*1330*/  IMAD.IADD R37, R32, 0x1, R33 ;  /* 0x0000000120257824 */ /* 0x001fe200078e0221 */
[----:B------:R-:W-:-:S06]  /*1340*/  IADD3 R33, PT, PT, R8, R33, RZ ;  /* 0x0000002108217210 */ /* 0x000fcc0007ffe0ff */
[----:B------:R-:W0:Y:S01]  /*1350*/  LDC.64 R26, c[0x0][0x3b0] ;  /* 0x0000ec00ff1a7b82 */ /* 0x000e220000000a00 */
[----:B-1----:R-:W-:-:S05]  /*1360*/  IMAD.WIDE R28, R37, 0x4, R28 ;  /* 0x00000004251c7825 */ /* 0x002fca00078e021c */
[----:B------:R-:W2:Y:S01]  /*1370*/  LDG.E R32, desc[UR4][R28.64] ;  /* 0x000000041c207981 */ /* 0x000ea2000c1e1900 */
[----:B0-----:R-:W-:-:S05]  /*1380*/  IMAD.WIDE R26, R33, 0x4, R26 ;  /* 0x00000004211a7825 */ /* 0x001fca00078e021a */
[----:B------:R-:W2:Y:S01]  /*1390*/  LDG.E R34, desc[UR4][R26.64] ;  /* 0x000000041a227981 */ /* 0x000ea2000c1e1900 */
[----:B------:R-:W-:Y:S01]  /*13a0*/  ISETP.NE.AND P0, PT, R15, 0x1, PT ;  /* 0x000000010f00780c */ /* 0x000fe20003f05270 */
[----:B--2---:R-:W-:-:S05]  /*13b0*/  FFMA R33, R31, R32, R34 ;  /* 0x000000201f217223 */ /* 0x004fca0000000022 */
[----:B------:R1:W-:Y:S01]  /*13c0*/  STG.E desc[UR4][R26.64], R33 ;  /* 0x000000211a007986 */ /* 0x0003e2000c101904 */
[----:B------:R-:W-:-:S06]  /*13d0*/  FFMA R35, R32, R33, R35 ;  /* 0x0000002120237223 */ /* 0x000fcc0000000023 */
[----:B------:R-:W-:Y:S05]  /*13e0*/  @!P0 BRA `(.L_x_134) ;  /* 0x0000000000308947 */ /* 0x000fea0003800000 */
[----:B------:R-:W1:Y:S04]  /*13f0*/  LDG.E R32, desc[UR4][R28.64+0x4] ;  /* 0x000004041c207981 */ /* 0x000e68000c1e1900 */
[----:B------:R-:W1:Y:S01]  /*1400*/  LDG.E R34, desc[UR4][R26.64+0x4] ;  /* 0x000004041a227981 */ /* 0x000e62000c1e1900 */
[----:B------:R-:W-:Y:S01]  /*1410*/  ISETP.NE.AND P0, PT, R15, 0x2, PT ;  /* 0x000000020f00780c */ /* 0x000fe20003f05270 */
[----:B-1----:R-:W-:-:S04]  /*1420*/  FFMA R33, R31, R32, R34 ;  /* 0x000000201f217223 */ /* 0x002fc80000000022 */
[----:B------:R-:W-:Y:S01]  /*1430*/  FFMA R35, R32, R33, R35 ;  /* 0x0000002120237223 */ /* 0x000fe20000000023 */
[----:B------:R4:W-:Y:S07]  /*1440*/  STG.E desc[UR4][R26.64+0x4], R33 ;  /* 0x000004211a007986 */ /* 0x0009ee000c101904 */
[----:B------:R-:W-:Y:S05]  /*1450*/  @!P0 BRA `(.L_x_134) ;  /* 0x0000000000148947 */ /* 0x000fea0003800000 */
[----:B------:R-:W4:Y:S04]  /*1460*/  LDG.E R28, desc[UR4][R28.64+0x8] ;  /* 0x000008041c1c7981 */ /* 0x000f28000c1e1900 */
[----:B------:R-:W4:Y:S02]  /*1470*/  LDG.E R32, desc[UR4][R26.64+0x8] ;  /* 0x000008041a207981 */ /* 0x000f24000c1e1900 */
[----:B----4-:R-:W-:-:S04]  /*1480*/  FFMA R33, R31, R28, R32 ;  /* 0x0000001c1f217223 */ /* 0x010fc80000000020 */
[----:B------:R-:W-:Y:S01]  /*1490*/  FFMA R35, R28, R33, R35 ;  /* 0x000000211c237223 */ /* 0x000fe20000000023 */
[----:B------:R0:W-:Y:S06]  /*14a0*/  STG.E desc[UR4][R26.64+0x8], R33 ;  /* 0x000008211a007986 */ /* 0x0001ec000c101904 */
.L_x_134:
[----:B------:R-:W-:Y:S05]  /*14b0*/  BSYNC.RECONVERGENT B1 ;  /* 0x0000000000017941 */ /* 0x000fea0003800200 */
.L_x_132:
[----:B------:R-:W-:Y:S01]  /*14c0*/  FMUL R28, R35, R10 ;  /* 0x0000000a231c7220 */ /* 0x000fe20000400000 */
[----:B------:R-:W5:Y:S01]  /*14d0*/  LDCU UR6, c[0x0][0x3f8] ;  /* 0x00007f00ff0677ac */ /* 0x000f620008000800 */
[----:B------:R-:W-:-:S03]  /*14e0*/  IMAD.MOV.U32 R29, RZ, RZ, 0x3f800000 ;  /* 0x3f800000ff1d7424 */ /* 0x000fc600078e00ff */
[----:B------:R-:W-:-:S04]  /*14f0*/  FSETP.GEU.AND P0, PT, R11, |R28|, PT ;  /* 0x4000001c0b00720b */ /* 0x000fc80003f0e000 */
[----:B------:R-:W-:Y:S01]  /*1500*/  FSETP.LEU.OR P1, PT, R28, RZ, P0 ;  /* 0x000000ff1c00720b */ /* 0x000fe2000072b400 */
[----:B-----5:R-:W-:-:S12]  /*1510*/  UISETP.GT.AND UP0, UPT, UR6, 0x2, UPT ;  /* 0x000000020600788c */ /* 0x020fd8000bf04270 */
[C-C-:B01--4-:R-:W-:Y:S01]  /*1520*/  @P1 FADD R26, R11.reuse, R28.reuse ;  /* 0x0000001c0b1a1221 */ /* 0x153fe20000000000 */
        /* <DEDUP_REMOVED lines=11> */
.L_x_147:
[----:B------:R-:W-:-:S09]  /*15e0*/  UISETP.NE.AND UP0, UPT, UR6, 0x3, UPT ;  /* 0x000000030600788c */ /* 0x000fd2000bf05270 */
[----:B------:R-:W-:Y:S05]  /*15f0*/  BRA.U !UP0, `(.L_x_148) ;  /* 0x0000000108107547 */ /* 0x000fea000b800000 */
[----:B------:R-:W-:Y:S01]  /*1600*/  UISETP.NE.AND UP0, UPT, UR6, 0x4, UPT ;  /* 0x000000040600788c */ /* 0x000fe2000bf05270 */
[----:B------:R-:W-:-:S08]  /*1610*/  IMAD.MOV.U32 R29, RZ, RZ, R10 ;  /* 0x000000ffff1d7224 */ /* 0x000fd000078e000a */
[----:B------:R-:W-:Y:S05]  /*1620*/  BRA.U !UP0, `(.L_x_148) ;  /* 0x0000000108047547 */ /* 0x000fea000b800000 */
.L_x_149:
[----:B------:R-:W-:-:S07]  /*1630*/  HFMA2 R29, -RZ, RZ, 0, 0 ;  /* 0x00000000ff1d7431 */ /* 0x000fce00000001ff */
.L_x_148:
[----:B------:R-:W-:Y:S01]  /*1640*/  ISETP.NE.AND P0, PT, R30, RZ, PT ;  /* 0x000000ff1e00720c */ /* 0x000fe20003f05270 */
[----:B------:R-:W-:Y:S01]  /*1650*/  BSSY.RECONVERGENT B1, `(.L_x_150) ;  /* 0x0000011000017945 */ /* 0x000fe20003800200 */
[----:B---3--:R-:W-:-:S13]  /*1660*/  ISETP.EQ.AND P1, PT, R9, 0x1, PT ;  /* 0x000000010900780c */ /* 0x008fda0003f22270 */
[----:B------:R-:W-:Y:S05]  /*1670*/  @!P0 BRA P1, `(.L_x_151) ;  /* 0x0000000000388947 */ /* 0x000fea0000800000 */
[----:B------:R-:W-:Y:S01]  /*1680*/  FADD R34, R12, R29 ;  /* 0x0000001d0c227221 */ /* 0x000fe20000000000 */
[----:B------:R-:W-:Y:S03]  /*1690*/  BSSY.RECONVERGENT B3, `(.L_x_151) ;  /* 0x000000c000037945 */ /* 0x000fe60003800200 */
[----:B------:R-:W0:Y:S08]  /*16a0*/  MUFU.RCP R26, R34 ;  /* 0x00000022001a7308 */ /* 0x000e300000001000 */
[----:B------:R-:W1:Y:S01]  /*16b0*/  FCHK P1, R27, R34 ;  /* 0x000000221b007302 */ /* 0x000e620000020000 */
[----:B0-----:R-:W-:-:S04]  /*16c0*/  FFMA R29, -R34, R26, 1 ;  /* 0x3f800000221d7423 */ /* 0x001fc8000000011a */
[----:B------:R-:W-:-:S04]  /*16d0*/  FFMA R26, R26, R29, R26 ;  /* 0x0000001d1a1a7223 */ /* 0x000fc8000000001a */
[----:B------:R-:W-:-:S04]  /*16e0*/  FFMA R28, R26, R27, RZ ;  /* 0x0000001b1a1c7223 */ /* 0x000fc800000000ff */
[----:B------:R-:W-:-:S04]  /*16f0*/  FFMA R29, -R34, R28, R27 ;  /* 0x0000001c221d7223 */ /* 0x000fc8000000011b */
[----:B------:R-:W-:Y:S01]  /*1700*/  FFMA R28, R26, R29, R28 ;  /* 0x0000001d1a1c7223 */ /* 0x000fe2000000001c */
[----:B-1----:R-:W-:Y:S06]  /*1710*/  @!P1 BRA `(.L_x_152) ;  /* 0x00000000000c9947 */ /* 0x002fec0003800000 */
[----:B------:R-:W-:-:S07]  /*1720*/  MOV R28, 0x1740 ;  /* 0x00001740001c7802 */ /* 0x000fce0000000f00 */
[----:B--2---:R-:W-:Y:S05]  /*1730*/  CALL.REL.NOINC `($__internal_5_$__cuda_sm3x_div_rn_noftz_f32_slowpath) ;  /* 0x0000000800fc7944 */ /* 0x004fea0003c00000 */
[----:B------:R-:W-:-:S07]  /*1740*/  IMAD.MOV.U32 R28, RZ, RZ, R29 ;  /* 0x000000ffff1c7224 */ /* 0x000fce00078e001d */
.L_x_152:
[----:B------:R-:W-:Y:S05]  /*1750*/  BSYNC.RECONVERGENT B3 ;  /* 0x0000000000037941 */ /* 0x000fea0003800200 */
.L_x_151:
[----:B------:R-:W-:Y:S05]  /*1760*/  BSYNC.RECONVERGENT B1 ;  /* 0x0000000000017941 */ /* 0x000fea0003800200 */
.L_x_150:
[----:B------:R0:W-:Y:S01]  /*1770*/  STG.E desc[UR4][R24.64], R28 ;  /* 0x0000001c18007986 */ /* 0x0001e2000c101904 */
[----:B------:R-:W-:Y:S01]  /*1780*/  ISETP.GE.AND P1, PT, R6, 0x1, PT ;  /* 0x000000010600780c */ /* 0x000fe20003f26270 */
[----:B------:R-:W-:Y:S03]  /*1790*/  BSSY.RECONVERGENT B1, `(.L_x_153) ;  /* 0x000003e000017945 */ /* 0x000fe60003800200 */
[----:B------:R-:W-:-:S13]  /*17a0*/  FSETP.EQ.OR P1, PT, R28, RZ, !P1 ;  /* 0x000000ff1c00720b */ /* 0x000fda0004f22400 */
[----:B0-----:R-:W-:Y:S05]  /*17b0*/  @P1 BRA `(.L_x_154) ;  /* 0x0000000000ec1947 */ /* 0x001fea0003800000 */
[C---:B------:R-:W-:Y:S01]  /*17c0*/  ISETP.GE.U32.AND P1, PT, R6.reuse, 0x4, PT ;  /* 0x000000040600780c */ /* 0x040fe20003f26070 */
[----:B------:R-:W-:Y:S01]  /*17d0*/  BSSY.RECONVERGENT B3, `(.L_x_155) ;  /* 0x0000021000037945 */ /* 0x000fe20003800200 */
[----:B--2---:R-:W-:Y:S01]  /*17e0*/  IMAD R29, R6, R30, R7 ;  /* 0x0000001e061d7224 */ /* 0x004fe200078e0207 */
[----:B------:R-:W-:-:S10]  /*17f0*/  MOV R32, RZ ;  /* 0x000000ff00207202 */ /* 0x000fd40000000f00 */
[----:B------:R-:W-:Y:S05]  /*1800*/  @!P1 BRA `(.L_x_156) ;  /* 0x0000000000749947 */ /* 0x000fea0003800000 */
[----:B------:R-:W-:Y:S01]  /*1810*/  BSSY.RECONVERGENT B4, `(.L_x_157) ;  /* 0x000001b000047945 */ /* 0x000fe20003800200 */
[----:B------:R-:W-:-:S07]  /*1820*/  IMAD.MOV.U32 R33, RZ, RZ, RZ ;  /* 0x000000ffff217224 */ /* 0x000fce00078e00ff */
.L_x_158:
[----:B0-----:R-:W0:Y:S01]  /*1830*/  LDC.64 R26, c[0x0][0x3b0] ;  /* 0x0000ec00ff1a7b82 */ /* 0x001e220000000a00 */
[----:B------:R-:W-:Y:S01]  /*1840*/  IADD3 R35, PT, PT, R8, R33, RZ ;  /* 0x0000002108237210 */ /* 0x000fe20007ffe0ff */
[----:B------:R-:W-:-:S06]  /*1850*/  IMAD.IADD R37, R29, 0x1, R33 ;  /* 0x000000011d257824 */ /* 0x000fcc00078e0221 */
[----:B------:R-:W1:Y:S01]  /*1860*/  LDC.64 R24, c[0x0][0x398] ;  /* 0x0000e600ff187b82 */ /* 0x000e620000000a00 */
[----:B0-----:R-:W-:-:S05]  /*1870*/  IMAD.WIDE R26, R35, 0x4, R26 ;  /* 0x00000004231a7825 */ /* 0x001fca00078e021a */
[----:B------:R-:W2:Y:S01]  /*1880*/  LDG.E R35, desc[UR4][R26.64] ;  /* 0x000000041a237981 */ /* 0x000ea2000c1e1900 */
[----:B-1----:R-:W-:-:S03]  /*1890*/  IMAD.WIDE R24, R37, 0x4, R24 ;  /* 0x0000000425187825 */ /* 0x002fc600078e0218 */
[----:B------:R-:W3:Y:S04]  /*18a0*/  LDG.E R39, desc[UR4][R26.64+0x8] ;  /* 0x000008041a277981 */ /* 0x000ee8000c1e1900 */
[----:B------:R-:W2:Y:S04]  /*18b0*/  LDG.E R32, desc[UR4][R24.64] ;  /* 0x0000000418207981 */ /* 0x000ea8000c1e1900 */
[----:B------:R-:W4:Y:S04]  /*18c0*/  LDG.E R37, desc[UR4][R26.64+0x4] ;  /* 0x000004041a257981 */ /* 0x000f28000c1e1900 */
[----:B------:R-:W5:Y:S01]  /*18d0*/  LDG.E R41, desc[UR4][R26.64+0xc] ;  /* 0x00000c041a297981 */ /* 0x000f62000c1e1900 */
[----:B--2---:R-:W-:-:S05]  /*18e0*/  FFMA R35, R32, -R28, R35 ;  /* 0x8000001c20237223 */ /* 0x004fca0000000023 */
[----:B------:R0:W-:Y:S04]  /*18f0*/  STG.E desc[UR4][R26.64], R35 ;  /* 0x000000231a007986 */ /* 0x0001e8000c101904 */
[----:B------:R-:W4:Y:S02]  /*1900*/  LDG.E R32, desc[UR4][R24.64+0x4] ;  /* 0x0000040418207981 */ /* 0x000f24000c1e1900 */
[----:B----4-:R-:W-:-:S05]  /*1910*/  FFMA R37, R32, -R28, R37 ;  /* 0x8000001c20257223 */ /* 0x010fca0000000025 */
[----:B------:R0:W-:Y:S04]  /*1920*/  STG.E desc[UR4][R26.64+0x4], R37 ;  /* 0x000004251a007986 */ /* 0x0001e8000c101904 */
[----:B------:R-:W3:Y:S02]  /*1930*/  LDG.E R32, desc[UR4][R24.64+0x8] ;  /* 0x0000080418207981 */ /* 0x000ee4000c1e1900 */
[----:B---3--:R-:W-:-:S05]  /*1940*/  FFMA R39, R32, -R28, R39 ;  /* 0x8000001c20277223 */ /* 0x008fca0000000027 */
[----:B------:R0:W-:Y:S04]  /*1950*/  STG.E desc[UR4][R26.64+0x8], R39 ;  /* 0x000008271a007986 */ /* 0x0001e8000c101904 */
[----:B------:R-:W5:Y:S01]  /*1960*/  LDG.E R32, desc[UR4][R24.64+0xc] ;  /* 0x00000c0418207981 */ /* 0x000f62000c1e1900 */
[----:B------:R-:W-:-:S04]  /*1970*/  IADD3 R33, PT, PT, R33, 0x4, RZ ;  /* 0x0000000421217810 */ /* 0x000fc80007ffe0ff */
[----:B------:R-:W-:Y:S01]  /*1980*/  ISETP.NE.AND P1, PT, R33, R16, PT ;  /* 0x000000102100720c */ /* 0x000fe20003f25270 */
[----:B-----5:R-:W-:-:S05]  /*1990*/  FFMA R41, R32, -R28, R41 ;  /* 0x8000001c20297223 */ /* 0x020fca0000000029 */
[----:B------:R0:W-:Y:S07]  /*19a0*/  STG.E desc[UR4][R26.64+0xc], R41 ;  /* 0x00000c291a007986 */ /* 0x0001ee000c101904 */
[----:B------:R-:W-:Y:S05]  /*19b0*/  @P1 BRA `(.L_x_158) ;  /* 0xfffffffc009c1947 */ /* 0x000fea000383ffff */
[----:B------:R-:W-:Y:S05]  /*19c0*/  BSYNC.RECONVERGENT B4 ;  /* 0x0000000000047941 */ /* 0x000fea0003800200 */
.L_x_157:
[----:B------:R-:W-:-:S07]  /*19d0*/  IMAD.MOV.U32 R32, RZ, RZ, R16 ;  /* 0x000000ffff207224 */ /* 0x000fce00078e0010 */
.L_x_156:
[----:B------:R-:W-:Y:S05]  /*19e0*/  BSYNC.RECONVERGENT B3 ;  /* 0x0000000000037941 */ /* 0x000fea0003800200 */
.L_x_155:
[----:B------:R-:W-:-:S13]  /*19f0*/  ISETP.NE.AND P1, PT, R15, RZ, PT ;  /* 0x000000ff0f00720c */ /* 0x000fda0003f25270 */
[----:B------:R-:W-:Y:S05]  /*1a00*/  @!P1 BRA `(.L_x_154) ;  /* 0x0000000000589947 */ /* 0x000fea0003800000 */
[----:B0-----:R-:W0:Y:S01]  /*1a10*/  LDC.64 R26, c[0x0][0x3b0] ;  /* 0x0000ec00ff1a7b82 */ /* 0x001e220000000a00 */
[----:B------:R-:W-:Y:S01]  /*1a20*/  IADD3 R33, PT, PT, R8, R32, RZ ;  /* 0x0000002008217210 */ /* 0x000fe20007ffe0ff */
[----:B------:R-:W-:-:S06]  /*1a30*/  IMAD.IADD R29, R29, 0x1, R32 ;  /* 0x000000011d1d7824 */ /* 0x000fcc00078e0220 */
[----:B------:R-:W1:Y:S01]  /*1a40*/  LDC.64 R24, c[0x0][0x398] ;  /* 0x0000e600ff187b82 */ /* 0x000e620000000a00 */
[----:B0-----:R-:W-:-:S04]  /*1a50*/  IMAD.WIDE R26, R33, 0x4, R26 ;  /* 0x00000004211a7825 */ /* 0x001fc800078e021a */
[----:B-1----:R-:W-:Y:S02]  /*1a60*/  IMAD.WIDE R24, R29, 0x4, R24 ;  /* 0x000000041d187825 */ /* 0x002fe400078e0218 */
[----:B------:R-:W2:Y:S04]  /*1a70*/  LDG.E R29, desc[UR4][R26.64] ;  /* 0x000000041a1d7981 */ /* 0x000ea8000c1e1900 */
[----:B------:R-:W2:Y:S01]  /*1a80*/  LDG.E R32, desc[UR4][R24.64] ;  /* 0x0000000418207981 */ /* 0x000ea2000c1e1900 */
[----:B------:R-:W-:Y:S01]  /*1a90*/  ISETP.NE.AND P1, PT, R15, 0x1, PT ;  /* 0x000000010f00780c */ /* 0x000fe20003f25270 */
[----:B--2---:R-:W-:-:S05]  /*1aa0*/  FFMA R29, R32, -R28, R29 ;  /* 0x8000001c201d7223 */ /* 0x004fca000000001d */
[----:B------:R1:W-:Y:S07]  /*1ab0*/  STG.E desc[UR4][R26.64], R29 ;  /* 0x0000001d1a007986 */ /* 0x0003ee000c101904 */
[----:B------:R-:W-:Y:S05]  /*1ac0*/  @!P1 BRA `(.L_x_154) ;  /* 0x0000000000289947 */ /* 0x000fea0003800000 */
[----:B-1----:R-:W2:Y:S04]  /*1ad0*/  LDG.E R29, desc[UR4][R26.64+0x4] ;  /* 0x000004041a1d7981 */ /* 0x002ea8000c1e1900 */
[----:B------:R-:W2:Y:S01]  /*1ae0*/  LDG.E R32, desc[UR4][R24.64+0x4] ;  /* 0x0000040418207981 */ /* 0x000ea2000c1e1900 */
[----:B------:R-:W-:Y:S01]  /*1af0*/  ISETP.NE.AND P1, PT, R15, 0x2, PT ;  /* 0x000000020f00780c */ /* 0x000fe20003f25270 */
[----:B--2---:R-:W-:-:S05]  /*1b00*/  FFMA R29, R32, -R28, R29 ;  /* 0x8000001c201d7223 */ /* 0x004fca000000001d */
[----:B------:R3:W-:Y:S07]  /*1b10*/  STG.E desc[UR4][R26.64+0x4], R29 ;  /* 0x0000041d1a007986 */ /* 0x0007ee000c101904 */
[----:B------:R-:W-:Y:S05]  /*1b20*/  @!P1 BRA `(.L_x_154) ;  /* 0x0000000000109947 */ /* 0x000fea0003800000 */
[----:B------:R-:W2:Y:S04]  /*1b30*/  LDG.E R24, desc[UR4][R24.64+0x8] ;  /* 0x0000080418187981 */ /* 0x000ea8000c1e1900 */
[----:B---3--:R-:W2:Y:S02]  /*1b40*/  LDG.E R29, desc[UR4][R26.64+0x8] ;  /* 0x000008041a1d7981 */ /* 0x008ea4000c1e1900 */
[----:B--2---:R-:W-:-:S05]  /*1b50*/  FFMA R29, R24, -R28, R29 ;  /* 0x8000001c181d7223 */ /* 0x004fca000000001d */
[----:B------:R4:W-:Y:S02]  /*1b60*/  STG.E desc[UR4][R26.64+0x8], R29 ;  /* 0x0000081d1a007986 */ /* 0x0009e4000c101904 */
.L_x_154:
[----:B------:R-:W-:Y:S05]  /*1b70*/  BSYNC.RECONVERGENT B1 ;  /* 0x0000000000017941 */ /* 0x000fea0003800200 */
.L_x_153:
        /* <DEDUP_REMOVED lines=10> */
.L_x_159:
[----:B------:R-:W-:Y:S02]  /*1c20*/  IADD3 R30, PT, PT, R30, 0x1, RZ ;  /* 0x000000011e1e7810 */ /* 0x000fe40007ffe0ff */
[----:B------:R-:W-:Y:S02]  /*1c30*/  FSETP.GT.AND P0, PT, R28, R19, PT ;  /* 0x000000131c00720b */ /* 0x000fe40003f04000 */
[----:B------:R-:W-:Y:S02]  /*1c40*/  ISETP.NE.AND P1, PT, R30, R5, PT ;  /* 0x000000051e00720c */ /* 0x000fe40003f25270 */
[----:B------:R-:W-:-:S11]  /*1c50*/  FSEL R19, R28, R19, P0 ;  /* 0x000000131c137208 */ /* 0x000fd60000000000 */
[----:B------:R-:W-:Y:S05]  /*1c60*/  @P1 BRA `(.L_x_160) ;  /* 0xffffffe800601947 */ /* 0x000fea000383ffff */
.L_x_131:
[----:B------:R-:W-:Y:S05]  /*1c70*/  BSYNC.RECONVERGENT B2 ;  /* 0x0000000000027941 */ /* 0x000fea0003800200 */
.L_x_130:
[----:B------:R-:W-:Y:S01]  /*1c80*/  VIADD R18, R18, 0x1 ;  /* 0x0000000112127836 */ /* 0x000fe20000000000 */
[----:B------:R-:W-:-:S04]  /*1c90*/  FSETP.GE.AND P1, PT, R19, R2, PT ;  /* 0x000000021300720b */ /* 0x000fc80003f26000 */
[----:B------:R-:W-:-:S13]  /*1ca0*/  ISETP.GE.AND P0, PT, R18, R3, PT ;  /* 0x000000031200720c */ /* 0x000fda0003f06270 */
[----:B------:R-:W-:Y:S05]  /*1cb0*/  @!P0 BRA P1, `(.L_x_161) ;  /* 0xffffffe800348947 */ /* 0x000fea000083ffff */
.L_x_126:
[----:B------:R-:W-:Y:S05]  /*1cc0*/  BSYNC.RECONVERGENT B0 ;  /* 0x0000000000007941 */ /* 0x000fea0003800200 */
.L_x_125:
[----:B------:R-:W5:Y:S01]  /*1cd0*/  LDC.64 R2, c[0x0][0x3b8] ;  /* 0x0000ee00ff027b82 */ /* 0x000f620000000a00 */
[----:B---3--:R-:W-:Y:S01]  /*1ce0*/  ISETP.GE.AND P0, PT, R5, 0x1, PT ;  /* 0x000000010500780c */ /* 0x008fe20003f06270 */
        /* <DEDUP_REMOVED lines=8> */
[----:B---3--:R-:W-:Y:S06]  /*1d70*/  @!P0 BRA `(.L_x_163) ;  /* 0x00000000005c8947 */ /* 0x008fec0003800000 */
[----:B-12---:R-:W1:Y:S01]  /*1d80*/  LDC.64 R6, c[0x0][0x380] ;  /* 0x0000e000ff067b82 */ /* 0x006e620000000a00 */
[----:B------:R-:W-:Y:S01]  /*1d90*/  LOP3.LUT R9, R5, 0x7ffffffc, RZ, 0xc0, !PT ;  /* 0x7ffffffc05097812 */ /* 0x000fe200078ec0ff */
[----:B------:R-:W-:-:S03]  /*1da0*/  IMAD.MOV.U32 R11, RZ, RZ, R4 ;  /* 0x000000ffff0b7224 */ /* 0x000fc600078e0004 */
[----:B------:R-:W-:Y:S02]  /*1db0*/  IADD3 R5, PT, PT, -R9, RZ, RZ ;  /* 0x000000ff09057210 */ /* 0x000fe40007ffe1ff */
[----:B-1----:R-:W-:-:S05]  /*1dc0*/  IADD3 R6, P0, PT, R6, 0x8, RZ ;  /* 0x0000000806067810 */ /* 0x002fca0007f1e0ff */
[----:B------:R-:W-:-:S08]  /*1dd0*/  IMAD.X R7, RZ, RZ, R7, P0 ;  /* 0x000000ffff077224 */ /* 0x000fd000000e0607 */
.L_x_164:
[----:B---3--:R-:W-:-:S05]  /*1de0*/  IMAD.WIDE R2, R11, 0x4, R6 ;  /* 0x000000040b027825 */ /* 0x008fca00078e0206 */
[----:B------:R-:W2:Y:S04]  /*1df0*/  LDG.E R13, desc[UR4][R2.64+-0x8] ;  /* 0xfffff804020d7981 */ /* 0x000ea8000c1e1900 */
[----:B------:R-:W3:Y:S04]  /*1e00*/  LDG.E R15, desc[UR4][R2.64+-0x4] ;  /* 0xfffffc04020f7981 */ /* 0x000ee8000c1e1900 */
[----:B------:R-:W4:Y:S04]  /*1e10*/  LDG.E R17, desc[UR4][R2.64] ;  /* 0x0000000402117981 */ /* 0x000f28000c1e1900 */
[----:B------:R-:W4:Y:S01]  /*1e20*/  LDG.E R19, desc[UR4][R2.64+0x4] ;  /* 0x0000040402137981 */ /* 0x000f22000c1e1900 */
[----:B------:R-:W-:Y:S01]  /*1e30*/  IADD3 R5, PT, PT, R5, 0x4, RZ ;  /* 0x0000000405057810 */ /* 0x000fe20007ffe0ff */
[----:B------:R-:W-:-:S03]  /*1e40*/  VIADD R11, R11, 0x4 ;  /* 0x000000040b0b7836 */ /* 0x000fc60000000000 */
[----:B------:R-:W-:Y:S01]  /*1e50*/  ISETP.NE.AND P0, PT, R5, RZ, PT ;  /* 0x000000ff0500720c */ /* 0x000fe20003f05270 */
[C---:B--2--5:R-:W-:Y:S01]  /*1e60*/  FMUL R13, R0.reuse, R13 ;  /* 0x0000000d000d7220 */ /* 0x064fe20000400000 */
[----:B---3--:R-:W-:-:S04]  /*1e70*/  FMUL R15, R0, R15 ;  /* 0x0000000f000f7220 */ /* 0x008fc80000400000 */
[----:B------:R3:W-:Y:S01]  /*1e80*/  STG.E desc[UR4][R2.64+-0x8], R13 ;  /* 0xfffff80d02007986 */ /* 0x0007e2000c101904 */
[----:B----4-:R-:W-:-:S03]  /*1e90*/  FMUL R17, R0, R17 ;  /* 0x0000001100117220 */ /* 0x010fc60000400000 */
[----:B------:R3:W-:Y:S01]  /*1ea0*/  STG.E desc[UR4][R2.64+-0x4], R15 ;  /* 0xfffffc0f02007986 */ /* 0x0007e2000c101904 */
[----:B------:R-:W-:-:S03]  /*1eb0*/  FMUL R19, R0, R19 ;  /* 0x0000001300137220 */ /* 0x000fc60000400000 */
[----:B------:R3:W-:Y:S04]  /*1ec0*/  STG.E desc[UR4][R2.64], R17 ;  /* 0x0000001102007986 */ /* 0x0007e8000c101904 */
[----:B------:R3:W-:Y:S01]  /*1ed0*/  STG.E desc[UR4][R2.64+0x4], R19 ;  /* 0x0000041302007986 */ /* 0x0007e2000c101904 */
[----:B------:R-:W-:Y:S05]  /*1ee0*/  @P0 BRA `(.L_x_164) ;  /* 0xfffffffc00bc0947 */ /* 0x000fea000383ffff */
.L_x_163:
[----:B------:R-:W-:Y:S05]  /*1ef0*/  BSYNC.RECONVERGENT B0 ;  /* 0x0000000000007941 */ /* 0x000fea0003800200 */
.L_x_162:
[----:B------:R-:W-:Y:S05]  /*1f00*/  @!P1 EXIT ;  /* 0x000000000000994d */ /* 0x000fea0003800000 */
[----:B-12---:R-:W1:Y:S01]  /*1f10*/  LDC.64 R6, c[0x0][0x380] ;  /* 0x0000e000ff067b82 */ /* 0x006e620000000a00 */
[----:B------:R-:W-:Y:S01]  /*1f20*/  IADD3 R9, PT, PT, R4, R9, RZ ;  /* 0x0000000904097210 */ /* 0x000fe20007ffe0ff */
[----:B------:R-:W-:-:S07]  /*1f30*/  IMAD.MOV R8, RZ, RZ, -R8 ;  /* 0x000000ffff087224 */ /* 0x000fce00078e0a08 */
.L_x_165:
[----:B-123--:R-:W-:-:S05]  /*1f40*/  IMAD.WIDE R2, R9, 0x4, R6 ;  /* 0x0000000409027825 */ /* 0x00efca00078e0206 */
        /* <DEDUP_REMOVED lines=8> */
        .weak           $__internal_4_$__cuda_sm20_rcp_rn_f32_slowpath
        .type           $__internal_4_$__cuda_sm20_rcp_rn_f32_slowpath,@function
        .size           $__internal_4_$__cuda_sm20_rcp_rn_f32_slowpath,($__internal_5_$__cuda_sm3x_div_rn_noftz_f32_slowpath - $__internal_4_$__cuda_sm20_rcp_rn_f32_slowpath)
$__internal_4_$__cuda_sm20_rcp_rn_f32_slowpath:
[----:B------:R-:W-:Y:S01]  /*1fd0*/  SHF.L.U32 R10, R24, 0x1, RZ ;  /* 0x00000001180a7819 */ /* 0x000fe200000006ff */
[----:B------:R-:W-:Y:S03]  /*1fe0*/  BSSY.RECONVERGENT B2, `(.L_x_166) ;  /* 0x0000031000027945 */ /* 0x000fe60003800200 */
[----:B------:R-:W-:Y:S01]  /*1ff0*/  SHF.R.U32.HI R11, RZ, 0x18, R10 ;  /* 0x00000018ff0b7819 */ /* 0x000fe2000001160a */
[----:B------:R-:W-:-:S03]  /*2000*/  IMAD.MOV.U32 R10, RZ, RZ, R24 ;  /* 0x000000ffff0a7224 */ /* 0x000fc600078e0018 */
[----:B------:R-:W-:-:S13]  /*2010*/  ISETP.NE.U32.AND P0, PT, R11, RZ, PT ;  /* 0x000000ff0b00720c */ /* 0x000fda0003f05070 */
[----:B------:R-:W-:Y:S05]  /*2020*/  @P0 BRA `(.L_x_167) ;  /* 0x0000000000280947 */ /* 0x000fea0003800000 */
[----:B------:R-:W-:-:S04]  /*2030*/  SHF.L.U32 R11, R10, 0x1, RZ ;  /* 0x000000010a0b7819 */ /* 0x000fc800000006ff */
        /* <DEDUP_REMOVED lines=9> */
.L_x_167:
[----:B------:R-:W-:-:S05]  /*20d0*/  VIADD R14, R11, 0xffffff03 ;  /* 0xffffff030b0e7836 */ /* 0x000fca0000000000 */
[----:B------:R-:W-:-:S13]  /*20e0*/  ISETP.GT.U32.AND P0, PT, R14, 0x1, PT ;  /* 0x000000010e00780c */ /* 0x000fda0003f04070 */
[----:B------:R-:W-:Y:S05]  /*20f0*/  @P0 BRA `(.L_x_169) ;  /* 0x0000000000780947 */ /* 0x000fea0003800000 */
[----:B------:R-:W-:Y:S02]  /*2100*/  LOP3.LUT R15, R10, 0x7fffff, RZ, 0xc0, !PT ;  /* 0x007fffff0a0f7812 */ /* 0x000fe400078ec0ff */
[----:B------:R-:W-:Y:S02]  /*2110*/  MOV R21, 0x3 ;  /* 0x0000000300157802 */ /* 0x000fe40000000f00 */
        /* <DEDUP_REMOVED lines=11> */
[----:B------:R-:W-:-:S03]  /*21d0*/  LOP3.LUT R15, R20, R17, RZ, 0xc0, !PT ;  /* 0x00000011140f7212 */ /* 0x000fc600078ec0ff */
[----:B------:R-:W-:Y:S01]  /*21e0*/  IMAD.MOV R16, RZ, RZ, -R16 ;  /* 0x000000ffff107224 */ /* 0x000fe200078e0a10 */
[----:B------:R-:W-:-:S04]  /*21f0*/  SHF.R.U32.HI R15, RZ, R14, R15 ;  /* 0x0000000eff0f7219 */ /* 0x000fc8000001160f */
[----:B------:R-:W-:Y:S02]  /*2200*/  LOP3.LUT P1, RZ, R16, R14, R17, 0xf8, !PT ;  /* 0x0000000e10ff7212 */ /* 0x000fe4000782f811 */
[C---:B------:R-:W-:Y:S02]  /*2210*/  LOP3.LUT P0, RZ, R15.reuse, 0x1, RZ, 0xc0, !PT ;  /* 0x000000010fff7812 */ /* 0x040fe4000780c0ff */
[----:B------:R-:W-:-:S04]  /*2220*/  LOP3.LUT P2, RZ, R15, 0x2, RZ, 0xc0, !PT ;  /* 0x000000020fff7812 */ /* 0x000fc8000784c0ff */
[----:B------:R-:W-:Y:S02]  /*2230*/  PLOP3.LUT P0, PT, P0, P1, P2, 0xe0, 0x0 ;  /* 0x000000000000781c */ /* 0x000fe40000703c20 */
[----:B------:R-:W-:Y:S02]  /*2240*/  LOP3.LUT P1, RZ, R10, 0x7fffff, RZ, 0xc0, !PT ;  /* 0x007fffff0aff7812 */ /* 0x000fe4000782c0ff */
[----:B------:R-:W-:-:S04]  /*2250*/  SEL R14, RZ, 0x1, !P0 ;  /* 0x00000001ff0e7807 */ /* 0x000fc80004000000 */
[----:B------:R-:W-:-:S04]  /*2260*/  IADD3 R14, PT, PT, -R14, RZ, RZ ;  /* 0x000000ff0e0e7210 */ /* 0x000fc80007ffe1ff */
[----:B------:R-:W-:Y:S01]  /*2270*/  ISETP.GE.AND P0, PT, R14, RZ, PT ;  /* 0x000000ff0e00720c */ /* 0x000fe20003f06270 */
[----:B------:R-:W-:-:S05]  /*2280*/  VIADD R14, R11, 0xffffff04 ;  /* 0xffffff040b0e7836 */ /* 0x000fca0000000000 */
[----:B------:R-:W-:-:S07]  /*2290*/  SHF.R.U32.HI R17, RZ, R14, R17 ;  /* 0x0000000eff117219 */ /* 0x000fce0000011611 */
[----:B------:R-:W-:-:S05]  /*22a0*/  @!P0 IADD3 R17, PT, PT, R17, 0x1, RZ ;  /* 0x0000000111118810 */ /* 0x000fca0007ffe0ff */
[----:B------:R-:W-:-:S05]  /*22b0*/  @!P1 IMAD.SHL.U32 R17, R17, 0x2, RZ ;  /* 0x0000000211119824 */ /* 0x000fca00078e00ff */
[----:B------:R-:W-:Y:S01]  /*22c0*/  LOP3.LUT R14, R17, 0x80000000, R10, 0xf8, !PT ;  /* 0x80000000110e7812 */ /* 0x000fe200078ef80a */
[----:B------:R-:W-:Y:S06]  /*22d0*/  BRA `(.L_x_168) ;  /* 0x0000000000047947 */ /* 0x000fec0003800000 */
.L_x_169:
[----:B------:R0:W1:Y:S02]  /*22e0*/  MUFU.RCP R14, R10 ;  /* 0x0000000a000e7308 */ /* 0x0000640000001000 */
.L_x_168:
[----:B------:R-:W-:Y:S05]  /*22f0*/  BSYNC.RECONVERGENT B2 ;  /* 0x0000000000027941 */ /* 0x000fea0003800200 */
.L_x_166:
[----:B0-----:R-:W-:Y:S01]  /*2300*/  MOV R10, R19 ;  /* 0x00000013000a7202 */ /* 0x001fe20000000f00 */
[----:B------:R-:W-:-:S04]  /*2310*/  IMAD.MOV.U32 R11, RZ, RZ, 0x0 ;  /* 0x00000000ff0b7424 */ /* 0x000fc800078e00ff */
[----:B-1----:R-:W-:Y:S05]  /*2320*/  RET.REL.NODEC R10 `(_Z9model_fitPfPdS_S_S0_S0_S_S_S_S0_S0_S_S_S_S_iiii) ;  /* 0xffffffdc0a347950 */ /* 0x002fea0003c3ffff */
        .weak           $__internal_5_$__cuda_sm3x_div_rn_noftz_f32_slowpath
        .type           $__internal_5_$__cuda_sm3x_div_rn_noftz_f32_slowpath,@function
        .size           $__internal_5_$__cuda_sm3x_div_rn_noftz_f32_slowpath,(.L_x_355 - $__internal_5_$__cuda_sm3x_div_rn_noftz_f32_slowpath)
$__internal_5_$__cuda_sm3x_div_rn_noftz_f32_slowpath:
        /* <DEDUP_REMOVED lines=9> */
[----:B------:R-:W-:Y:S01]  /*23c0*/  @!P1 MOV R32, RZ ;  /* 0x000000ff00209202 */ /* 0x000fe20000000f00 */
[----:B------:R-:W-:Y:S06]  /*23d0*/  @!P1 BRA `(.L_x_171) ;  /* 0x0000000000649947 */ /* 0x000fec0003800000 */
[----:B------:R-:W-:Y:S01]  /*23e0*/  FSETP.GTU.FTZ.AND P1, PT, |R27|, +INF , PT ;  /* 0x7f8000001b00780b */ /* 0x000fe20003f3c200 */
[----:B------:R-:W-:Y:S01]  /*23f0*/  IMAD.MOV.U32 R26, RZ, RZ, R34 ;  /* 0x000000ffff1a7224 */ /* 0x000fe200078e0022 */
        /* <DEDUP_REMOVED lines=15> */
[----:B------:R-:W-:Y:S02]  /*24f0*/  IADD3 R32, PT, PT, R36, -0x1, RZ ;  /* 0xffffffff24207810 */ /* 0x000fe40007ffe0ff */
[----:B------:R-:W-:Y:S02]  /*2500*/  ISETP.GE.AND P2, PT, R33, RZ, PT ;  /* 0x000000ff2100720c */ /* 0x000fe40003f46270 */
[----:B------:R-:W-:-:S11]  /*2510*/  ISETP.GE.AND P1, PT, R32, RZ, PT ;  /* 0x000000ff2000720c */ /* 0x000fd60003f26270 */
[----:B------:R-:W-:Y:S02]  /*2520*/  @!P2 FFMA R34, R26, 1.84467440737095516160e+19, RZ ;  /* 0x5f8000001a22a823 */ /* 0x000fe400000000ff */
[----:B------:R-:W-:Y:S01]  /*2530*/  @P1 IMAD.MOV.U32 R32, RZ, RZ, RZ ;  /* 0x000000ffff201224 */ /* 0x000fe200078e00ff */
[----:B------:R-:W-:Y:S01]  /*2540*/  @!P1 MOV R32, 0xffffffc0 ;  /* 0xffffffc000209802 */ /* 0x000fe20000000f00 */
[----:B------:R-:W-:-:S04]  /*2550*/  @!P1 FFMA R27, R27, 1.84467440737095516160e+19, RZ ;  /* 0x5f8000001b1b9823 */ /* 0x000fc800000000ff */
[----:B------:R-:W-:-:S07]  /*2560*/  @!P2 VIADD R32, R32, 0x40 ;  /* 0x000000402020a836 */ /* 0x000fce0000000000 */
.L_x_171:
        /* <DEDUP_REMOVED lines=35> */
[----:B------:R-:W-:Y:S01]  /*27a0*/  VIADD R27, R36, 0x20 ;  /* 0x00000020241b7836 */ /* 0x000fe20000000000 */
[----:B------:R-:W-:Y:S02]  /*27b0*/  LOP3.LUT R32, R32, 0x800000, RZ, 0xfc, !PT ;  /* 0x0080000020207812 */ /* 0x000fe400078efcff */
[----:B------:R-:W-:-:S02]  /*27c0*/  IADD3 R33, PT, PT, -R36, RZ, RZ ;  /* 0x000000ff24217210 */ /* 0x000fc40007ffe1ff */
[----:B------:R-:W-:Y:S02]  /*27d0*/  SHF.L.U32 R27, R32, R27, RZ ;  /* 0x0000001b201b7219 */ /* 0x000fe400000006ff */
[----:B------:R-:W-:Y:S02]  /*27e0*/  FSETP.NEU.FTZ.AND P1, PT, R29, R34, PT ;  /* 0x000000221d00720b */ /* 0x000fe40003f3d000 */
[----:B------:R-:W-:Y:S02]  /*27f0*/  SEL R29, R33, RZ, P3 ;  /* 0x000000ff211d7207 */ /* 0x000fe40001800000 */
[----:B------:R-:W-:Y:S02]  /*2800*/  ISETP.NE.AND P2, PT, R27, RZ, P2 ;  /* 0x000000ff1b00720c */ /* 0x000fe40001745270 */
[----:B------:R-:W-:Y:S02]  /*2810*/  SHF.R.U32.HI R29, RZ, R29, R32 ;  /* 0x0000001dff1d7219 */ /* 0x000fe40000011620 */
[----:B------:R-:W-:-:S02]  /*2820*/  PLOP3.LUT P1, PT, P1, P2, PT, 0xf8, 0x8f ;  /* 0x00000000008f781c */ /* 0x000fc40000f25f70 */
[----:B------:R-:W-:Y:S02]  /*2830*/  SHF.R.U32.HI R32, RZ, 0x1, R29 ;  /* 0x00000001ff207819 */ /* 0x000fe4000001161d */
[----:B------:R-:W-:-:S04]  /*2840*/  SEL R27, RZ, 0x1, !P1 ;  /* 0x00000001ff1b7807 */ /* 0x000fc80004800000 */
[----:B------:R-:W-:-:S04]  /*2850*/  LOP3.LUT R34, R27, 0x1, R32, 0xf8, !PT ;  /* 0x000000011b227812 */ /* 0x000fc800078ef820 */
[----:B------:R-:W-:-:S05]  /*2860*/  LOP3.LUT R29, R34, R29, RZ, 0xc0, !PT ;  /* 0x0000001d221d7212 */ /* 0x000fca00078ec0ff */
[----:B------:R-:W-:-:S05]  /*2870*/  IMAD.IADD R29, R32, 0x1, R29 ;  /* 0x00000001201d7824 */ /* 0x000fca00078e021d */
[----:B------:R-:W-:Y:S01]  /*2880*/  LOP3.LUT R26, R29, R26, RZ, 0xfc, !PT ;  /* 0x0000001a1d1a7212 */ /* 0x000fe200078efcff */
[----:B------:R-:W-:Y:S06]  /*2890*/  BRA `(.L_x_179) ;  /* 0x0000000000107947 */ /* 0x000fec0003800000 */
.L_x_178:
[----:B------:R-:W-:-:S04]  /*28a0*/  LOP3.LUT R26, R26, 0x80000000, RZ, 0xc0, !PT ;  /* 0x800000001a1a7812 */ /* 0x000fc800078ec0ff */
[----:B------:R-:W-:Y:S01]  /*28b0*/  LOP3.LUT R26, R26, 0x7f800000, RZ, 0xfc, !PT ;  /* 0x7f8000001a1a7812 */ /* 0x000fe200078efcff */
[----:B------:R-:W-:Y:S06]  /*28c0*/  BRA `(.L_x_179) ;  /* 0x0000000000047947 */ /* 0x000fec0003800000 */
.L_x_177:
[----:B------:R-:W-:-:S07]  /*28d0*/  LEA R26, R33, R26, 0x17 ;  /* 0x0000001a211a7211 */ /* 0x000fce00078eb8ff */
.L_x_179:
[----:B------:R-:W-:Y:S05]  /*28e0*/  BSYNC.RECONVERGENT B5 ;  /* 0x0000000000057941 */ /* 0x000fea0003800200 */
.L_x_176:
[----:B------:R-:W-:Y:S05]  /*28f0*/  BRA `(.L_x_180) ;  /* 0x0000000000207947 */ /* 0x000fea0003800000 */
.L_x_175:
[----:B------:R-:W-:-:S04]  /*2900*/  LOP3.LUT R26, R34, 0x80000000, R27, 0x48, !PT ;  /* 0x80000000221a7812 */ /* 0x000fc800078e481b */
[----:B------:R-:W-:Y:S01]  /*2910*/  LOP3.LUT R26, R26, 0x7f800000, RZ, 0xfc, !PT ;  /* 0x7f8000001a1a7812 */ /* 0x000fe200078efcff */
[----:B------:R-:W-:Y:S06]  /*2920*/  BRA `(.L_x_180) ;  /* 0x0000000000147947 */ /* 0x000fec0003800000 */
.L_x_174:
[----:B------:R-:W-:Y:S01]  /*2930*/  LOP3.LUT R26, R34, 0x80000000, R27, 0x48, !PT ;  /* 0x80000000221a7812 */ /* 0x000fe200078e481b */
[----:B------:R-:W-:Y:S06]  /*2940*/  BRA `(.L_x_180) ;  /* 0x00000000000c7947 */ /* 0x000fec0003800000 */
.L_x_173:
[----:B------:R-:W0:Y:S01]  /*2950*/  MUFU.RSQ R26, -QNAN ;  /* 0xffc00000001a7908 */ /* 0x000e220000001400 */
[----:B------:R-:W-:Y:S05]  /*2960*/  BRA `(.L_x_180) ;  /* 0x0000000000047947 */ /* 0x000fea0003800000 */
.L_x_172:
[----:B------:R-:W-:-:S07]  /*2970*/  FADD.FTZ R26, R27, R26 ;  /* 0x0000001a1b1a7221 */ /* 0x000fce0000010000 */
.L_x_180:
[----:B------:R-:W-:Y:S05]  /*2980*/  BSYNC.RECONVERGENT B4 ;  /* 0x0000000000047941 */ /* 0x000fea0003800200 */
.L_x_170:
[----:B0-----:R-:W-:Y:S01]  /*2990*/  IMAD.MOV.U32 R29, RZ, RZ, R26 ;  /* 0x000000ffff1d7224 */ /* 0x001fe200078e001a */
[----:B------:R-:W-:Y:S01]  /*29a0*/  MOV R26, R28 ;  /* 0x0000001c001a7202 */ /* 0x000fe20000000f00 */
[----:B------:R-:W-:-:S04]  /*29b0*/  IMAD.MOV.U32 R27, RZ, RZ, 0x0 ;  /* 0x00000000ff1b7424 */ /* 0x000fc800078e00ff */
[----:B------:R-:W-:Y:S05]  /*29c0*/  RET.REL.NODEC R26 `(_Z9model_fitPfPdS_S_S0_S0_S_S_S_S0_S0_S_S_S_S_iiii) ;  /* 0xffffffd41a8c7950 */ /* 0x000fea0003c3ffff */
.L_x_181:
        /* <DEDUP_REMOVED lines=11> */
.L_x_355:


//--------------------- .text._Z21model_fit_preparationPfS_S_S_S_PdS0_iii --------------------------
	.section	.text._Z21model_fit_preparationPfS_S_S_S_PdS0_iii,"ax",@progbits
	.align	128
        .global         _Z21model_fit_preparationPfS_S_S_S_PdS0_iii
        .type           _Z21model_fit_preparationPfS_S_S_S_PdS0_iii,@function
        .size           _Z21model_fit_preparationPfS_S_S_S_PdS0_iii,(.L_x_357 - _Z21model_fit_preparationPfS_S_S_S_PdS0_iii)
        .other          _Z21model_fit_preparationPfS_S_S_S_PdS0_iii,@"STO_CUDA_ENTRY STV_DEFAULT"
_Z21model_fit_preparationPfS_S_S_S_PdS0_iii:
.text._Z21model_fit_preparationPfS_S_S_S_PdS0_iii:
[----:B------:R-:W-:Y:S08]  /*0000*/  LDC R1, c[0x0][0x37c] ;  /* 0x0000df00ff017b82 */ /* 0x000ff00000000800 */
[----:B------:R-:W0:Y:S01]  /*0010*/  LDC.64 R4, c[0x0][0x3b8] ;  /* 0x0000ee00ff047b82 */ /* 0x000e220000000a00 */
[----:B------:R-:W1:Y:S07]  /*0020*/  S2R R3, SR_TID.X ;  /* 0x0000000000037919 */ /* 0x000e6e0000002100 */
[----:B------:R-:W2:Y:S01]  /*0030*/  S2UR UR4, SR_CTAID.X ;  /* 0x00000000000479c3 */ /* 0x000ea20000002500 */
[----:B0-----:R-:W-:-:S04]  /*0040*/  IADD3 R0, PT, PT, R5, -0x1, RZ ;  /* 0xffffffff05007810 */ /* 0x001fc80007ffe0ff */
[----:B--2---:R-:W-:Y:S01]  /*0050*/  ISETP.NE.AND P0, PT, R0, UR4, PT ;  /* 0x0000000400007c0c */ /* 0x004fe2000bf05270 */
[----:B-1----:R-:W-:-:S12]  /*0060*/  IMAD R12, R4, UR4, R3 ;  /* 0x00000004040c7c24 */ /* 0x002fd8000f8e0203 */
[----:B------:R-:W0:Y:S02]  /*0070*/  @!P0 LDC R4, c[0x0][0x3c0] ;  /* 0x0000f000ff048b82 */ /* 0x000e240000000800 */
[----:B0-----:R-:W-:-:S13]  /*0080*/  ISETP.GE.AND P0, PT, R3, R4, PT ;  /* 0x000000040300720c */ /* 0x001fda0003f06270 */
[----:B------:R-:W-:Y:S05]  /*0090*/  @P0 EXIT ;  /* 0x000000000000094d */ /* 0x000fea0003800000 */
[----:B------:R-:W0:Y:S01]  /*00a0*/  LDC.64 R2, c[0x0][0x3a8] ;  /* 0x0000ea00ff027b82 */ /* 0x000e220000000a00 */
[----:B------:R-:W1:Y:S07]  /*00b0*/  LDCU.64 UR4, c[0x0][0x358] ;  /* 0x00006b00ff0477ac */ /* 0x000e6e0008000a00 */
[----:B------:R-:W2:Y:S01]  /*00c0*/  LDC.64 R6, c[0x0][0x3b0] ;  /* 0x0000ec00ff067b82 */ /* 0x000ea20000000a00 */
[----:B0-----:R-:W-:-:S06]  /*00d0*/  IMAD.WIDE R2, R12, 0x8, R2 ;  /* 0x000000080c027825 */ /* 0x001fcc00078e0202 */
[----:B-1----:R-:W3:Y:S01]  /*00e0*/  LDG.E.64 R2, desc[UR4][R2.64] ;  /* 0x0000000402027981 */ /* 0x002ee2000c1e1b00 */
[----:B--2---:R-:W-:-:S05]  /*00f0*/  IMAD.WIDE R6, R12, 0x8, R6 ;  /* 0x000000080c067825 */ /* 0x004fca00078e0206 */
[----:B------:R-:W2:Y:S01]  /*0100*/  LDG.E.64 R4, desc[UR4][R6.64] ;  /* 0x0000000406047981 */ /* 0x000ea2000c1e1b00 */
[----:B------:R-:W-:Y:S01]  /*0110*/  BSSY.RECONVERGENT B0, `(.L_x_182) ;  /* 0x0000073000007945 */ /* 0x000fe20003800200 */
[----:B------:R-:W-:Y:S01]  /*0120*/  HFMA2 R8, -RZ, RZ, 0, 0 ;  /* 0x00000000ff087431 */ /* 0x000fe200000001ff */
[----:B---3--:R-:W0:Y:S08]  /*0130*/  F2I.F64.TRUNC R10, R2 ;  /* 0x00000002000a7311 */ /* 0x008e30000030d100 */
[----:B--2---:R1:W2:Y:S01]  /*0140*/  F2I.F64.TRUNC R4, R4 ;  /* 0x0000000400047311 */ /* 0x0042a2000030d100 */
[----:B0-----:R-:W-:-:S13]  /*0150*/  ISETP.GE.AND P2, PT, R10, 0x1, PT ;  /* 0x000000010a00780c */ /* 0x001fda0003f46270 */
[----:B-12---:R-:W-:Y:S05]  /*0160*/  @!P2 BRA `(.L_x_183) ;  /* 0x0000000400b4a947 */ /* 0x006fea0003800000 */
[C---:B------:R-:W-:Y:S01]  /*0170*/  ISETP.GE.U32.AND P0, PT, R10.reuse, 0x10, PT ;  /* 0x000000100a00780c */ /* 0x040fe20003f06070 */
[----:B------:R-:W-:Y:S01]  /*0180*/  BSSY.RECONVERGENT B1, `(.L_x_184) ;  /* 0x0000032000017945 */ /* 0x000fe20003800200 */
[----:B------:R-:W-:Y:S02]  /*0190*/  LOP3.LUT R26, R10, 0xf, RZ, 0xc0, !PT ;  /* 0x0000000f0a1a7812 */ /* 0x000fe400078ec0ff */
[----:B------:R-:W-:Y:S02]  /*01a0*/  MOV R8, RZ ;  /* 0x000000ff00087202 */ /* 0x000fe40000000f00 */
[----:B------:R-:W-:Y:S02]  /*01b0*/  ISETP.NE.AND P1, PT, R26, RZ, PT ;  /* 0x000000ff1a00720c */ /* 0x000fe40003f25270 */
[----:B------:R-:W-:-:S05]  /*01c0*/  MOV R5, RZ ;  /* 0x000000ff00057202 */ /* 0x000fca0000000f00 */
[----:B------:R-:W-:Y:S06]  /*01d0*/  @!P0 BRA `(.L_x_185) ;  /* 0x0000000000b08947 */ /* 0x000fec0003800000 */
[----:B------:R-:W0:Y:S01]  /*01e0*/  LDC.64 R2, c[0x0][0x380] ;  /* 0x0000e000ff027b82 */ /* 0x000e220000000a00 */
[----:B------:R-:W-:Y:S02]  /*01f0*/  LOP3.LUT R5, R10, 0x7ffffff0, RZ, 0xc0, !PT ;  /* 0x7ffffff00a057812 */ /* 0x000fe400078ec0ff */
[----:B------:R-:W-:Y:S02]  /*0200*/  MOV R8, RZ ;  /* 0x000000ff00087202 */ /* 0x000fe40000000f00 */
[----:B------:R-:W-:Y:S02]  /*0210*/  MOV R9, R4 ;  /* 0x0000000400097202 */ /* 0x000fe40000000f00 */
[----:B------:R-:W-:Y:S02]  /*0220*/  IADD3 R27, PT, PT, -R5, RZ, RZ ;  /* 0x000000ff051b7210 */ /* 0x000fe40007ffe1ff */
[----:B0-----:R-:W-:-:S04]  /*0230*/  IADD3 R2, P0, PT, R2, 0x20, RZ ;  /* 0x0000002002027810 */ /* 0x001fc80007f1e0ff */
[----:B------:R-:W-:-:S09]  /*0240*/  IADD3.X R3, PT, PT, RZ, R3, RZ, P0, !PT ;  /* 0x00000003ff037210 */ /* 0x000fd200007fe4ff */
.L_x_186:
[----:B------:R-:W-:-:S05]  /*0250*/  IMAD.WIDE R6, R9, 0x4, R2 ;  /* 0x0000000409067825 */ /* 0x000fca00078e0202 */
[----:B------:R-:W2:Y:S04]  /*0260*/  LDG.E R23, desc[UR4][R6.64+-0x20] ;  /* 0xffffe00406177981 */ /* 0x000ea8000c1e1900 */
[----:B------:R-:W3:Y:S04]  /*0270*/  LDG.E R25, desc[UR4][R6.64+-0x1c] ;  /* 0xffffe40406197981 */ /* 0x000ee8000c1e1900 */
[----:B------:R-:W4:Y:S04]  /*0280*/  LDG.E R22, desc[UR4][R6.64+-0x18] ;  /* 0xffffe80406167981 */ /* 0x000f28000c1e1900 */
[----:B------:R-:W5:Y:S04]  /*0290*/  LDG.E R21, desc[UR4][R6.64+-0x14] ;  /* 0xffffec0406157981 */ /* 0x000f68000c1e1900 */
        /* <DEDUP_REMOVED lines=9> */
[----:B------:R-:W5:Y:S01]  /*0330*/  LDG.E R0, desc[UR4][R6.64+0x14] ;  /* 0x0000140406007981 */ /* 0x000f62000c1e1900 */
[----:B--2---:R-:W-:-:S03]  /*0340*/  FADD R24, R23, R8 ;  /* 0x0000000817187221 */ /* 0x004fc60000000000 */
[----:B------:R-:W2:Y:S04]  /*0350*/  LDG.E R8, desc[UR4][R6.64+0x18] ;  /* 0x0000180406087981 */ /* 0x000ea8000c1e1900 */
[----:B------:R-:W2:Y:S01]  /*0360*/  LDG.E R23, desc[UR4][R6.64+0x1c] ;  /* 0x00001c0406177981 */ /* 0x000ea2000c1e1900 */
[----:B---3--:R-:W-:Y:S01]  /*0370*/  FADD R25, R24, R25 ;  /* 0x0000001918197221 */ /* 0x008fe20000000000 */
[----:B------:R-:W-:Y:S02]  /*0380*/  IADD3 R27, PT, PT, R27, 0x10, RZ ;  /* 0x000000101b1b7810 */ /* 0x000fe40007ffe0ff */
[----:B------:R-:W-:Y:S01]  /*0390*/  IADD3 R9, PT, PT, R9, 0x10, RZ ;  /* 0x0000001009097810 */ /* 0x000fe20007ffe0ff */
[----:B----4-:R-:W-:Y:S01]  /*03a0*/  FADD R22, R25, R22 ;  /* 0x0000001619167221 */ /* 0x010fe20000000000 */
[----:B------:R-:W-:-:S03]  /*03b0*/  ISETP.NE.AND P0, PT, R27, RZ, PT ;  /* 0x000000ff1b00720c */ /* 0x000fc60003f05270 */
[----:B-----5:R-:W-:-:S04]  /*03c0*/  FADD R21, R22, R21 ;  /* 0x0000001516157221 */ /* 0x020fc80000000000 */
[----:B------:R-:W-:-:S04]  /*03d0*/  FADD R20, R21, R20 ;  /* 0x0000001415147221 */ /* 0x000fc80000000000 */
        /* <DEDUP_REMOVED lines=9> */
[----:B--2---:R-:W-:-:S04]  /*0470*/  FADD R8, R11, R8 ;  /* 0x000000080b087221 */ /* 0x004fc80000000000 */
[----:B------:R-:W-:Y:S01]  /*0480*/  FADD R8, R8, R23 ;  /* 0x0000001708087221 */ /* 0x000fe20000000000 */
[----:B------:R-:W-:Y:S06]  /*0490*/  @P0 BRA `(.L_x_186) ;  /* 0xfffffffc006c0947 */ /* 0x000fec000383ffff */
.L_x_185:
[----:B------:R-:W-:Y:S05]  /*04a0*/  BSYNC.RECONVERGENT B1 ;  /* 0x0000000000017941 */ /* 0x000fea0003800200 */
.L_x_184:
[----:B------:R-:W-:Y:S05]  /*04b0*/  @!P1 BRA `(.L_x_183) ;  /* 0x0000000000e09947 */ /* 0x000fea0003800000 */
[----:B------:R-:W-:Y:S01]  /*04c0*/  ISETP.GE.U32.AND P0, PT, R26, 0x8, PT ;  /* 0x000000081a00780c */ /* 0x000fe20003f06070 */
[----:B------:R-:W-:Y:S01]  /*04d0*/  BSSY.RECONVERGENT B1, `(.L_x_187) ;  /* 0x0000018000017945 */ /* 0x000fe20003800200 */
[----:B------:R-:W-:-:S04]  /*04e0*/  LOP3.LUT R6, R10, 0x7, RZ, 0xc0, !PT ;  /* 0x000000070a067812 */ /* 0x000fc800078ec0ff */
[----:B------:R-:W-:-:S07]  /*04f0*/  ISETP.NE.AND P1, PT, R6, RZ, PT ;  /* 0x000000ff0600720c */ /* 0x000fce0003f25270 */
[----:B------:R-:W-:Y:S06]  /*0500*/  @!P0 BRA `(.L_x_188) ;  /* 0x0000000000508947 */ /* 0x000fec0003800000 */
[----:B------:R-:W0:Y:S01]  /*0510*/  LDC.64 R2, c[0x0][0x380] ;  /* 0x0000e000ff027b82 */ /* 0x000e220000000a00 */
[----:B------:R-:W-:-:S05]  /*0520*/  IADD3 R7, PT, PT, R4, R5, RZ ;  /* 0x0000000504077210 */ /* 0x000fca0007ffe0ff */
[----:B0-----:R-:W-:-:S05]  /*0530*/  IMAD.WIDE R2, R7, 0x4, R2 ;  /* 0x0000000407027825 */ /* 0x001fca00078e0202 */
[----:B------:R-:W2:Y:S04]  /*0540*/  LDG.E R7, desc[UR4][R2.64] ;  /* 0x0000000402077981 */ /* 0x000ea8000c1e1900 */
[----:B------:R-:W3:Y:S04]  /*0550*/  LDG.E R0, desc[UR4][R2.64+0x4] ;  /* 0x0000040402007981 */ /* 0x000ee8000c1e1900 */
[----:B------:R-:W4:Y:S04]  /*0560*/  LDG.E R9, desc[UR4][R2.64+0x8] ;  /* 0x0000080402097981 */ /* 0x000f28000c1e1900 */
[----:B------:R-:W5:Y:S04]  /*0570*/  LDG.E R11, desc[UR4][R2.64+0xc] ;  /* 0x00000c04020b7981 */ /* 0x000f68000c1e1900 */
[----:B------:R-:W5:Y:S04]  /*0580*/  LDG.E R13, desc[UR4][R2.64+0x10] ;  /* 0x00001004020d7981 */ /* 0x000f68000c1e1900 */
[----:B------:R-:W5:Y:S04]  /*0590*/  LDG.E R15, desc[UR4][R2.64+0x14] ;  /* 0x00001404020f7981 */ /* 0x000f68000c1e1900 */
[----:B------:R-:W5:Y:S04]  /*05a0*/  LDG.E R17, desc[UR4][R2.64+0x18] ;  /* 0x0000180402117981 */ /* 0x000f68000c1e1900 */
[----:B------:R-:W5:Y:S01]  /*05b0*/  LDG.E R19, desc[UR4][R2.64+0x1c] ;  /* 0x00001c0402137981 */ /* 0x000f62000c1e1900 */
[----:B------:R-:W-:-:S02]  /*05c0*/  VIADD R5, R5, 0x8 ;  /* 0x0000000805057836 */ /* 0x000fc40000000000 */
[----:B--2---:R-:W-:-:S04]  /*05d0*/  FADD R7, R8, R7 ;  /* 0x0000000708077221 */ /* 0x004fc80000000000 */
[----:B---3--:R-:W-:-:S04]  /*05e0*/  FADD R0, R7, R0 ;  /* 0x0000000007007221 */ /* 0x008fc80000000000 */
[----:B----4-:R-:W-:-:S04]  /*05f0*/  FADD R0, R0, R9 ;  /* 0x0000000900007221 */ /* 0x010fc80000000000 */
[----:B-----5:R-:W-:-:S04]  /*0600*/  FADD R0, R0, R11 ;  /* 0x0000000b00007221 */ /* 0x020fc80000000000 */
[----:B------:R-:W-:-:S04]  /*0610*/  FADD R0, R0, R13 ;  /* 0x0000000d00007221 */ /* 0x000fc80000000000 */
[----:B------:R-:W-:-:S04]  /*0620*/  FADD R0, R0, R15 ;  /* 0x0000000f00007221 */ /* 0x000fc80000000000 */
[----:B------:R-:W-:-:S04]  /*0630*/  FADD R0, R0, R17 ;  /* 0x0000001100007221 */ /* 0x000fc80000000000 */
[----:B------:R-:W-:-:S07]  /*0640*/  FADD R8, R0, R19 ;  /* 0x0000001300087221 */ /* 0x000fce0000000000 */
.L_x_188:
[----:B------:R-:W-:Y:S05]  /*0650*/  BSYNC.RECONVERGENT B1 ;  /* 0x0000000000017941 */ /* 0x000fea0003800200 */
.L_x_187:
        /* <DEDUP_REMOVED lines=12> */
[----:B------:R-:W5:Y:S01]  /*0720*/  LDG.E R11, desc[UR4][R2.64+0xc] ;  /* 0x00000c04020b7981 */ /* 0x000f62000c1e1900 */
[----:B------:R-:W-:Y:S01]  /*0730*/  IADD3 R5, PT, PT, R5, 0x4, RZ ;  /* 0x0000000405057810 */ /* 0x000fe20007ffe0ff */
[----:B--2---:R-:W-:-:S04]  /*0740*/  FADD R7, R8, R7 ;  /* 0x0000000708077221 */ /* 0x004fc80000000000 */
[----:B---3--:R-:W-:-:S04]  /*0750*/  FADD R6, R7, R6 ;  /* 0x0000000607067221 */ /* 0x008fc80000000000 */
[----:B----4-:R-:W-:-:S04]  /*0760*/  FADD R6, R6, R9 ;  /* 0x0000000906067221 */ /* 0x010fc80000000000 */
[----:B-----5:R-:W-:-:S07]  /*0770*/  FADD R8, R6, R11 ;  /* 0x0000000b06087221 */ /* 0x020fce0000000000 */
.L_x_190:
[----:B------:R-:W-:Y:S05]  /*0780*/  BSYNC.RECONVERGENT B1 ;  /* 0x0000000000017941 */ /* 0x000fea0003800200 */
.L_x_189:
[----:B------:R-:W-:Y:S05]  /*0790*/  @!P1 BRA `(.L_x_183) ;  /* 0x0000000000289947 */ /* 0x000fea0003800000 */
[----:B------:R-:W0:Y:S01]  /*07a0*/  LDC.64 R6, c[0x0][0x380] ;  /* 0x0000e000ff067b82 */ /* 0x000e220000000a00 */
[----:B------:R-:W-:Y:S02]  /*07b0*/  IADD3 R5, PT, PT, R4, R5, RZ ;  /* 0x0000000504057210 */ /* 0x000fe40007ffe0ff */
[----:B------:R-:W-:-:S07]  /*07c0*/  IADD3 R0, PT, PT, -R0, RZ, RZ ;  /* 0x000000ff00007210 */ /* 0x000fce0007ffe1ff */
.L_x_191:
[----:B0-----:R-:W-:-:S06]  /*07d0*/  IMAD.WIDE R2, R5, 0x4, R6 ;  /* 0x0000000405027825 */ /* 0x001fcc00078e0206 */
[----:B------:R-:W2:Y:S01]  /*07e0*/  LDG.E R3, desc[UR4][R2.64] ;  /* 0x0000000402037981 */ /* 0x000ea2000c1e1900 */
[----:B------:R-:W-:Y:S02]  /*07f0*/  IADD3 R0, PT, PT, R0, 0x1, RZ ;  /* 0x0000000100007810 */ /* 0x000fe40007ffe0ff */
[----:B------:R-:W-:Y:S02]  /*0800*/  IADD3 R5, PT, PT, R5, 0x1, RZ ;  /* 0x0000000105057810 */ /* 0x000fe40007ffe0ff */
[----:B------:R-:W-:Y:S01]  /*0810*/  ISETP.NE.AND P0, PT, R0, RZ, PT ;  /* 0x000000ff0000720c */ /* 0x000fe20003f05270 */
[----:B--2---:R-:W-:-:S12]  /*0820*/  FADD R8, R3, R8 ;  /* 0x0000000803087221 */ /* 0x004fd80000000000 */
[----:B------:R-:W-:Y:S05]  /*0830*/  @P0 BRA `(.L_x_191) ;  /* 0xfffffffc00e40947 */ /* 0x000fea000383ffff */
.L_x_183:
[----:B------:R-:W-:Y:S05]  /*0840*/  BSYNC.RECONVERGENT B0 ;  /* 0x0000000000007941 */ /* 0x000fea0003800200 */
.L_x_182:
[----:B------:R-:W-:Y:S01]  /*0850*/  I2FP.F32.S32 R3, R10 ;  /* 0x0000000a00037245 */ /* 0x000fe20000201400 */
        /* <DEDUP_REMOVED lines=11> */
[----:B------:R-:W-:Y:S05]  /*0910*/  CALL.REL.NOINC `($__internal_7_$__cuda_sm3x_div_rn_noftz_f32_slowpath) ;  /* 0x0000001400487944 */ /* 0x000fea0003c00000 */
.L_x_193:
[----:B------:R-:W-:Y:S05]  /*0920*/  BSYNC.RECONVERGENT B0 ;  /* 0x0000000000007941 */ /* 0x000fea0003800200 */
.L_x_192:
[----:B------:R-:W-:Y:S01]  /*0930*/  BSSY.RECONVERGENT B0, `(.L_x_194) ;  /* 0x000008d000007945 */ /* 0x000fe20003800200 */
[----:B------:R-:W-:-:S03]  /*0940*/  HFMA2 R2, -RZ, RZ, 0, 0 ;  /* 0x00000000ff027431 */ /* 0x000fc600000001ff */
[----:B------:R-:W-:Y:S05]  /*0950*/  @!P2 BRA `(.L_x_195) ;  /* 0x000000080028a947 */ /* 0x000fea0003800000 */
[C---:B------:R-:W-:Y:S01]  /*0960*/  ISETP.GE.U32.AND P0, PT, R10.reuse, 0x10, PT ;  /* 0x000000100a00780c */ /* 0x040fe20003f06070 */
[----:B------:R-:W-:Y:S01]  /*0970*/  BSSY.RECONVERGENT B1, `(.L_x_196) ;  /* 0x0000042000017945 */ /* 0x000fe20003800200 */
[----:B------:R-:W-:Y:S01]  /*0980*/  LOP3.LUT R20, R10, 0xf, RZ, 0xc0, !PT ;  /* 0x0000000f0a147812 */ /* 0x000fe200078ec0ff */
[----:B------:R-:W-:Y:S01]  /*0990*/  IMAD.MOV.U32 R5, RZ, RZ, RZ ;  /* 0x000000ffff057224 */ /* 0x000fe200078e00ff */
[----:B------:R-:W-:Y:S02]  /*09a0*/  MOV R2, RZ ;  /* 0x000000ff00027202 */ /* 0x000fe40000000f00 */
[----:B------:R-:W-:-:S07]  /*09b0*/  ISETP.NE.AND P1, PT, R20, RZ, PT ;  /* 0x000000ff1400720c */ /* 0x000fce0003f25270 */
        /* <DEDUP_REMOVED lines=8> */
.L_x_198:
        /* <DEDUP_REMOVED lines=10> */
[----:B------:R-:W5:Y:S01]  /*0ae0*/  LDG.E R17, desc[UR4][R8.64+0x4] ;  /* 0x0000040408117981 */ /* 0x000f62000c1e1900 */
[----:B--2---:R-:W-:-:S03]  /*0af0*/  FADD R14, R27, -R0 ;  /* 0x800000001b0e7221 */ /* 0x004fc60000000000 */
[----:B------:R-:W2:Y:S01]  /*0b00*/  LDG.E R27, desc[UR4][R8.64+0x8] ;  /* 0x00000804081b7981 */ /* 0x000ea2000c1e1900 */
[----:B------:R-:W-:Y:S01]  /*0b10*/  FFMA R14, R14, R14, R2 ;  /* 0x0000000e0e0e7223 */ /* 0x000fe20000000002 */
[----:B---3--:R-:W-:Y:S02]  /*0b20*/  FADD R16, R16, -R0 ;  /* 0x8000000010107221 */ /* 0x008fe40000000000 */
[----:B------:R-:W3:Y:S02]  /*0b30*/  LDG.E R2, desc[UR4][R8.64+0xc] ;  /* 0x00000c0408027981 */ /* 0x000ee4000c1e1900 */
[----:B------:R-:W-:Y:S02]  /*0b40*/  FFMA R16, R16, R16, R14 ;  /* 0x0000001010107223 */ /* 0x000fe4000000000e */
[----:B------:R-:W3:Y:S01]  /*0b50*/  LDG.E R14, desc[UR4][R8.64+0x10] ;  /* 0x00001004080e7981 */ /* 0x000ee2000c1e1900 */
[----:B----4-:R-:W-:-:S03]  /*0b60*/  FADD R18, R29, -R0 ;  /* 0x800000001d127221 */ /* 0x010fc60000000000 */
[----:B------:R-:W4:Y:S01]  /*0b70*/  LDG.E R29, desc[UR4][R8.64+0x14] ;  /* 0x00001404081d7981 */ /* 0x000f22000c1e1900 */
[----:B------:R-:W-:-:S03]  /*0b80*/  FFMA R24, R18, R18, R16 ;  /* 0x0000001212187223 */ /* 0x000fc60000000010 */
[----:B------:R-:W4:Y:S04]  /*0b90*/  LDG.E R16, desc[UR4][R8.64+0x18] ;  /* 0x0000180408107981 */ /* 0x000f28000c1e1900 */
[----:B------:R3:W4:Y:S01]  /*0ba0*/  LDG.E R18, desc[UR4][R8.64+0x1c] ;  /* 0x00001c0408127981 */ /* 0x000722000c1e1900 */
[--C-:B-----5:R-:W-:Y:S01]  /*0bb0*/  FADD R15, R15, -R0.reuse ;  /* 0x800000000f0f7221 */ /* 0x120fe20000000000 */
[--C-:B------:R-:W-:Y:S01]  /*0bc0*/  FADD R11, R11, -R0.reuse ;  /* 0x800000000b0b7221 */ /* 0x100fe20000000000 */
[--C-:B------:R-:W-:Y:S01]  /*0bd0*/  FADD R25, R25, -R0.reuse ;  /* 0x8000000019197221 */ /* 0x100fe20000000000 */
[----:B------:R-:W-:Y:S01]  /*0be0*/  FADD R23, R23, -R0 ;  /* 0x8000000017177221 */ /* 0x000fe20000000000 */
[----:B------:R-:W-:Y:S01]  /*0bf0*/  FFMA R24, R15, R15, R24 ;  /* 0x0000000f0f187223 */ /* 0x000fe20000000018 */
[----:B------:R-:W-:Y:S01]  /*0c00*/  FADD R21, R21, -R0 ;  /* 0x8000000015157221 */ /* 0x000fe20000000000 */
[----:B------:R-:W-:-:S02]  /*0c10*/  IADD3 R22, PT, PT, R22, 0x10, RZ ;  /* 0x0000001016167810 */ /* 0x000fc40007ffe0ff */
[----:B------:R-:W-:Y:S01]  /*0c20*/  FFMA R24, R11, R11, R24 ;  /* 0x0000000b0b187223 */ /* 0x000fe20000000018 */
[----:B------:R-:W-:Y:S01]  /*0c30*/  FADD R19, R19, -R0 ;  /* 0x8000000013137221 */ /* 0x000fe20000000000 */
[----:B------:R-:W-:Y:S02]  /*0c40*/  ISETP.NE.AND P0, PT, R22, RZ, PT ;  /* 0x000000ff1600720c */ /* 0x000fe40003f05270 */
[----:B------:R-:W-:Y:S01]  /*0c50*/  FFMA R24, R25, R25, R24 ;  /* 0x0000001919187223 */ /* 0x000fe20000000018 */
[----:B------:R-:W-:Y:S01]  /*0c60*/  FADD R17, R17, -R0 ;  /* 0x8000000011117221 */ /* 0x000fe20000000000 */
[----:B------:R-:W-:Y:S02]  /*0c70*/  IADD3 R13, PT, PT, R13, 0x10, RZ ;  /* 0x000000100d0d7810 */ /* 0x000fe40007ffe0ff */
[----:B------:R-:W-:-:S04]  /*0c80*/  FFMA R24, R23, R23, R24 ;  /* 0x0000001717187223 */ /* 0x000fc80000000018 */
[----:B------:R-:W-:-:S04]  /*0c90*/  FFMA R24, R21, R21, R24 ;  /* 0x0000001515187223 */ /* 0x000fc80000000018 */
[----:B------:R-:W-:-:S04]  /*0ca0*/  FFMA R24, R19, R19, R24 ;  /* 0x0000001313187223 */ /* 0x000fc80000000018 */
[----:B------:R-:W-:Y:S01]  /*0cb0*/  FFMA R24, R17, R17, R24 ;  /* 0x0000001111187223 */ /* 0x000fe20000000018 */
[----:B--2---:R-:W-:-:S04]  /*0cc0*/  FADD R27, R27, -R0 ;  /* 0x800000001b1b7221 */ /* 0x004fc80000000000 */
[----:B------:R-:W-:Y:S01]  /*0cd0*/  FFMA R24, R27, R27, R24 ;  /* 0x0000001b1b187223 */ /* 0x000fe20000000018 */
[----:B---3--:R-:W-:-:S04]  /*0ce0*/  FADD R9, R2, -R0 ;  /* 0x8000000002097221 */ /* 0x008fc80000000000 */
[----:B------:R-:W-:Y:S01]  /*0cf0*/  FFMA R24, R9, R9, R24 ;  /* 0x0000000909187223 */ /* 0x000fe20000000018 */
[--C-:B------:R-:W-:Y:S01]  /*0d00*/  FADD R9, R14, -R0.reuse ;  /* 0x800000000e097221 */ /* 0x100fe20000000000 */
[----:B----4-:R-:W-:-:S03]  /*0d10*/  FADD R29, R29, -R0 ;  /* 0x800000001d1d7221 */ /* 0x010fc60000000000 */
[----:B------:R-:W-:Y:S01]  /*0d20*/  FFMA R24, R9, R9, R24 ;  /* 0x0000000909187223 */ /* 0x000fe20000000018 */
[----:B------:R-:W-:-:S03]  /*0d30*/  FADD R9, R16, -R0 ;  /* 0x8000000010097221 */ /* 0x000fc60000000000 */
[----:B------:R-:W-:Y:S01]  /*0d40*/  FFMA R24, R29, R29, R24 ;  /* 0x0000001d1d187223 */ /* 0x000fe20000000018 */
[----:B------:R-:W-:-:S03]  /*0d50*/  FADD R11, R18, -R0 ;  /* 0x80000000120b7221 */ /* 0x000fc60000000000 */
[----:B------:R-:W-:-:S04]  /*0d60*/  FFMA R24, R9, R9, R24 ;  /* 0x0000000909187223 */ /* 0x000fc80000000018 */
[----:B------:R-:W-:Y:S01]  /*0d70*/  FFMA R2, R11, R11, R24 ;  /* 0x0000000b0b027223 */ /* 0x000fe20000000018 */
[----:B------:R-:W-:Y:S06]  /*0d80*/  @P0 BRA `(.L_x_198) ;  /* 0xfffffffc002c0947 */ /* 0x000fec000383ffff */
.L_x_197:
[----:B------:R-:W-:Y:S05]  /*0d90*/  BSYNC.RECONVERGENT B1 ;  /* 0x0000000000017941 */ /* 0x000fea0003800200 */
.L_x_196:
        /* <DEDUP_REMOVED lines=17> */
[----:B------:R-:W-:Y:S01]  /*0eb0*/  IADD3 R5, PT, PT, R5, 0x8, RZ ;  /* 0x0000000805057810 */ /* 0x000fe20007ffe0ff */
[----:B--2---:R-:W-:-:S04]  /*0ec0*/  FADD R9, R9, -R0 ;  /* 0x8000000009097221 */ /* 0x004fc80000000000 */
[----:B------:R-:W-:Y:S01]  /*0ed0*/  FFMA R2, R9, R9, R2 ;  /* 0x0000000909027223 */ /* 0x000fe20000000002 */
[--C-:B---3--:R-:W-:Y:S01]  /*0ee0*/  FADD R11, R11, -R0.reuse ;  /* 0x800000000b0b7221 */ /* 0x108fe20000000000 */
[----:B----4-:R-:W-:-:S03]  /*0ef0*/  FADD R13, R13, -R0 ;  /* 0x800000000d0d7221 */ /* 0x010fc60000000000 */
[----:B------:R-:W-:Y:S01]  /*0f00*/  FFMA R2, R11, R11, R2 ;  /* 0x0000000b0b027223 */ /* 0x000fe20000000002 */
[----:B-----5:R-:W-:-:S03]  /*0f10*/  FADD R15, R15, -R0 ;  /* 0x800000000f0f7221 */ /* 0x020fc60000000000 */
[----:B------:R-:W-:Y:S01]  /*0f20*/  FFMA R2, R13, R13, R2 ;  /* 0x0000000d0d027223 */ /* 0x000fe20000000002 */
[----:B------:R-:W-:-:S03]  /*0f30*/  FADD R17, R17, -R0 ;  /* 0x8000000011117221 */ /* 0x000fc60000000000 */
[----:B------:R-:W-:Y:S01]  /*0f40*/  FFMA R2, R15, R15, R2 ;  /* 0x0000000f0f027223 */ /* 0x000fe20000000002 */
[----:B------:R-:W-:-:S03]  /*0f50*/  FADD R19, R19, -R0 ;  /* 0x8000000013137221 */ /* 0x000fc60000000000 */
[----:B------:R-:W-:Y:S01]  /*0f60*/  FFMA R2, R17, R17, R2 ;  /* 0x0000001111027223 */ /* 0x000fe20000000002 */
[----:B------:R-:W-:-:S03]  /*0f70*/  FADD R21, R21, -R0 ;  /* 0x8000000015157221 */ /* 0x000fc60000000000 */
[----:B------:R-:W-:Y:S01]  /*0f80*/  FFMA R2, R19, R19, R2 ;  /* 0x0000001313027223 */ /* 0x000fe20000000002 */
[----:B------:R-:W-:-:S03]  /*0f90*/  FADD R23, R23, -R0 ;  /* 0x8000000017177221 */ /* 0x000fc60000000000 */
[----:B------:R-:W-:-:S04]  /*0fa0*/  FFMA R2, R21, R21, R2 ;  /* 0x0000001515027223 */ /* 0x000fc80000000002 */
[----:B------:R-:W-:-:S07]  /*0fb0*/  FFMA R2, R23, R23, R2 ;  /* 0x0000001717027223 */ /* 0x000fce0000000002 */
.L_x_200:
[----:B------:R-:W-:Y:S05]  /*0fc0*/  BSYNC.RECONVERGENT B1 ;  /* 0x0000000000017941 */ /* 0x000fea0003800200 */
.L_x_199:
        /* <DEDUP_REMOVED lines=13> */
[----:B------:R-:W-:-:S02]  /*10a0*/  VIADD R5, R5, 0x4 ;  /* 0x0000000405057836 */ /* 0x000fc40000000000 */
[----:B--2---:R-:W-:-:S04]  /*10b0*/  FADD R9, R9, -R0 ;  /* 0x8000000009097221 */ /* 0x004fc80000000000 */
[----:B------:R-:W-:Y:S01]  /*10c0*/  FFMA R2, R9, R9, R2 ;  /* 0x0000000909027223 */ /* 0x000fe20000000002 */
[--C-:B---3--:R-:W-:Y:S01]  /*10d0*/  FADD R13, R13, -R0.reuse ;  /* 0x800000000d0d7221 */ /* 0x108fe20000000000 */
[----:B----4-:R-:W-:-:S03]  /*10e0*/  FADD R15, R15, -R0 ;  /* 0x800000000f0f7221 */ /* 0x010fc60000000000 */
[----:B------:R-:W-:Y:S01]  /*10f0*/  FFMA R2, R13, R13, R2 ;  /* 0x0000000d0d027223 */ /* 0x000fe20000000002 */
[----:B-----5:R-:W-:-:S03]  /*1100*/  FADD R17, R17, -R0 ;  /* 0x8000000011117221 */ /* 0x020fc60000000000 */
[----:B------:R-:W-:-:S04]  /*1110*/  FFMA R2, R15, R15, R2 ;  /* 0x0000000f0f027223 */ /* 0x000fc80000000002 */
[----:B------:R-:W-:-:S07]  /*1120*/  FFMA R2, R17, R17, R2 ;  /* 0x0000001111027223 */ /* 0x000fce0000000002 */
.L_x_202:
[----:B------:R-:W-:Y:S05]  /*1130*/  BSYNC.RECONVERGENT B1 ;  /* 0x0000000000017941 */ /* 0x000fea0003800200 */
.L_x_201:
[----:B------:R-:W-:Y:S05]  /*1140*/  @!P1 BRA `(.L_x_195) ;  /* 0x00000000002c9947 */ /* 0x000fea0003800000 */
[----:B------:R-:W0:Y:S01]  /*1150*/  LDC.64 R8, c[0x0][0x380] ;  /* 0x0000e000ff087b82 */ /* 0x000e220000000a00 */
[----:B------:R-:W-:Y:S02]  /*1160*/  IADD3 R5, PT, PT, R4, R5, RZ ;  /* 0x0000000504057210 */ /* 0x000fe40007ffe0ff */
[----:B------:R-:W-:-:S07]  /*1170*/  IADD3 R11, PT, PT, -R11, RZ, RZ ;  /* 0x000000ff0b0b7210 */ /* 0x000fce0007ffe1ff */
.L_x_203:
[----:B0-----:R-:W-:-:S06]  /*1180*/  IMAD.WIDE R6, R5, 0x4, R8 ;  /* 0x0000000405067825 */ /* 0x001fcc00078e0208 */
[----:B------:R-:W2:Y:S01]  /*1190*/  LDG.E R7, desc[UR4][R6.64] ;  /* 0x0000000406077981 */ /* 0x000ea2000c1e1900 */
[----:B------:R-:W-:Y:S02]  /*11a0*/  IADD3 R11, PT, PT, R11, 0x1, RZ ;  /* 0x000000010b0b7810 */ /* 0x000fe40007ffe0ff */
[----:B------:R-:W-:Y:S02]  /*11b0*/  IADD3 R5, PT, PT, R5, 0x1, RZ ;  /* 0x0000000105057810 */ /* 0x000fe40007ffe0ff */
[----:B------:R-:W-:Y:S01]  /*11c0*/  ISETP.NE.AND P0, PT, R11, RZ, PT ;  /* 0x000000ff0b00720c */ /* 0x000fe20003f05270 */
[----:B--2---:R-:W-:-:S04]  /*11d0*/  FADD R13, R7, -R0 ;  /* 0x80000000070d7221 */ /* 0x004fc80000000000 */
[----:B------:R-:W-:-:S08]  /*11e0*/  FFMA R2, R13, R13, R2 ;  /* 0x0000000d0d027223 */ /* 0x000fd00000000002 */
[----:B------:R-:W-:Y:S05]  /*11f0*/  @P0 BRA `(.L_x_203) ;  /* 0xfffffffc00e00947 */ /* 0x000fea000383ffff */
.L_x_195:
[----:B------:R-:W-:Y:S05]  /*1200*/  BSYNC.RECONVERGENT B0 ;  /* 0x0000000000007941 */ /* 0x000fea0003800200 */
.L_x_194:
[----:B------:R-:W0:Y:S01]  /*1210*/  MUFU.RCP R0, R3 ;  /* 0x0000000300007308 */ /* 0x000e220000001000 */
[----:B------:R-:W-:Y:S07]  /*1220*/  BSSY.RECONVERGENT B0, `(.L_x_204) ;  /* 0x000000b000007945 */ /* 0x000fee0003800200 */
        /* <DEDUP_REMOVED lines=10> */
.L_x_205:
[----:B------:R-:W-:Y:S05]  /*12d0*/  BSYNC.RECONVERGENT B0 ;  /* 0x0000000000007941 */ /* 0x000fea0003800200 */
.L_x_204:
[----:B------:R-:W-:Y:S01]  /*12e0*/  IADD3 R2, PT, PT, R0, -0xd000000, RZ ;  /* 0xf300000000027810 */ /* 0x000fe20007ffe0ff */
[----:B------:R0:W1:Y:S01]  /*12f0*/  MUFU.RSQ R5, R0 ;  /* 0x0000000000057308 */ /* 0x0000620000001400 */
[----:B------:R-:W-:Y:S02]  /*1300*/  BSSY.RECONVERGENT B0, `(.L_x_206) ;  /* 0x000000b000007945 */ /* 0x000fe40003800200 */
[----:B------:R-:W-:-:S13]  /*1310*/  ISETP.GT.U32.AND P0, PT, R2, 0x727fffff, PT ;  /* 0x727fffff0200780c */ /* 0x000fda0003f04070 */
[----:B0-----:R-:W-:Y:S05]  /*1320*/  @!P0 BRA `(.L_x_207) ;  /* 0x0000000000108947 */ /* 0x001fea0003800000 */
[----:B------:R-:W-:-:S07]  /*1330*/  MOV R8, 0x1350 ;  /* 0x0000135000087802 */ /* 0x000fce0000000f00 */
[----:B-1----:R-:W-:Y:S05]  /*1340*/  CALL.REL.NOINC `($__internal_6_$__cuda_sm20_sqrt_rn_f32_slowpath) ;  /* 0x0000000800607944 */ /* 0x002fea0003c00000 */
[----:B------:R-:W-:Y:S01]  /*1350*/  MOV R3, R0 ;  /* 0x0000000000037202 */ /* 0x000fe20000000f00 */
[----:B------:R-:W-:Y:S06]  /*1360*/  BRA `(.L_x_208) ;  /* 0x0000000000107947 */ /* 0x000fec0003800000 */
.L_x_207:
[C---:B-1----:R-:W-:Y:S01]  /*1370*/  FMUL.FTZ R3, R5.reuse, R0 ;  /* 0x0000000005037220 */ /* 0x042fe20000410000 */
[----:B------:R-:W-:-:S03]  /*1380*/  FMUL.FTZ R2, R5, 0.5 ;  /* 0x3f00000005027820 */ /* 0x000fc60000410000 */
[----:B------:R-:W-:-:S04]  /*1390*/  FFMA R0, -R3, R3, R0 ;  /* 0x0000000303007223 */ /* 0x000fc80000000100 */
[----:B------:R-:W-:-:S07]  /*13a0*/  FFMA R3, R0, R2, R3 ;  /* 0x0000000200037223 */ /* 0x000fce0000000003 */
.L_x_208:
[----:B------:R-:W-:Y:S05]  /*13b0*/  BSYNC.RECONVERGENT B0 ;  /* 0x0000000000007941 */ /* 0x000fea0003800200 */
.L_x_206:
[----:B------:R-:W0:Y:S01]  /*13c0*/  LDC.64 R6, c[0x0][0x398] ;  /* 0x0000e600ff067b82 */ /* 0x000e220000000a00 */
[----:B------:R-:W-:Y:S01]  /*13d0*/  FSETP.NEU.AND P0, PT, R3, RZ, PT ;  /* 0x000000ff0300720b */ /* 0x000fe20003f0d000 */
[----:B0-----:R-:W-:-:S05]  /*13e0*/  IMAD.WIDE R6, R12, 0x4, R6 ;  /* 0x000000040c067825 */ /* 0x001fca00078e0206 */
[----:B------:R0:W-:Y:S07]  /*13f0*/  STG.E desc[UR4][R6.64], R3 ;  /* 0x0000000306007986 */ /* 0x0001ee000c101904 */
[----:B------:R-:W-:Y:S05]  /*1400*/  @!P0 EXIT ;  /* 0x000000000000894d */ /* 0x000fea0003800000 */
[----:B0-----:R-:W0:Y:S01]  /*1410*/  LDC.64 R6, c[0x0][0x390] ;  /* 0x0000e400ff067b82 */ /* 0x001e220000000a00 */
[----:B------:R-:W-:-:S07]  /*1420*/  HFMA2 R11, -RZ, RZ, 1.875, 0 ;  /* 0x3f800000ff0b7431 */ /* 0x000fce00000001ff */
[----:B------:R-:W1:Y:S01]  /*1430*/  LDC.64 R8, c[0x0][0x3a0] ;  /* 0x0000e800ff087b82 */ /* 0x000e620000000a00 */
[----:B0-----:R-:W-:-:S05]  /*1440*/  IMAD.WIDE R6, R12, 0x4, R6 ;  /* 0x000000040c067825 */ /* 0x001fca00078e0206 */
[----:B------:R0:W-:Y:S01]  /*1450*/  STG.E desc[UR4][R6.64], R11 ;  /* 0x0000000b06007986 */ /* 0x0001e2000c101904 */
[----:B-1----:R-:W-:-:S05]  /*1460*/  IMAD.WIDE R12, R12, 0x4, R8 ;  /* 0x000000040c0c7825 */ /* 0x002fca00078e0208 */
[----:B------:R-:W2:Y:S01]  /*1470*/  LDG.E R0, desc[UR4][R12.64] ;  /* 0x000000040c007981 */ /* 0x000ea2000c1e1900 */
[----:B------:R-:W1:Y:S01]  /*1480*/  MUFU.RCP R2, R3 ;  /* 0x0000000300027308 */ /* 0x000e620000001000 */
[----:B------:R-:W-:Y:S01]  /*1490*/  BSSY.RECONVERGENT B0, `(.L_x_209) ;  /* 0x000000c000007945 */ /* 0x000fe20003800200 */
[----:B------:R-:W-:Y:S01]  /*14a0*/  ISETP.GE.AND P2, PT, R10, 0x1, PT ;  /* 0x000000010a00780c */ /* 0x000fe20003f46270 */
[----:B-1----:R-:W-:-:S04]  /*14b0*/  FFMA R5, R2, -R3, 1 ;  /* 0x3f80000002057423 */ /* 0x002fc80000000803 */
[----:B------:R-:W-:Y:S01]  /*14c0*/  FFMA R5, R2, R5, R2 ;  /* 0x0000000502057223 */ /* 0x000fe20000000002 */
[----:B--2---:R-:W1:Y:S03]  /*14d0*/  FCHK P0, R0, R3 ;  /* 0x0000000300007302 */ /* 0x004e660000000000 */
[----:B------:R-:W-:-:S04]  /*14e0*/  FFMA R2, R0, R5, RZ ;  /* 0x0000000500027223 */ /* 0x000fc800000000ff */
[----:B------:R-:W-:-:S04]  /*14f0*/  FFMA R8, R2, -R3, R0 ;  /* 0x8000000302087223 */ /* 0x000fc80000000000 */
[----:B------:R-:W-:Y:S01]  /*1500*/  FFMA R5, R5, R8, R2 ;  /* 0x0000000805057223 */ /* 0x000fe20000000002 */
[----:B01----:R-:W-:Y:S06]  /*1510*/  @!P0 BRA `(.L_x_210) ;  /* 0x00000000000c8947 */ /* 0x003fec0003800000 */
[----:B------:R-:W-:-:S07]  /*1520*/  MOV R2, 0x1540 ;  /* 0x0000154000027802 */ /* 0x000fce0000000f00 */
[----:B------:R-:W-:Y:S05]  /*1530*/  CALL.REL.NOINC `($__internal_7_$__cuda_sm3x_div_rn_noftz_f32_slowpath) ;  /* 0x0000000800407944 */ /* 0x000fea0003c00000 */
[----:B------:R-:W-:-:S07]  /*1540*/  MOV R5, R0 ;  /* 0x0000000000057202 */ /* 0x000fce0000000f00 */
.L_x_210:
[----:B------:R-:W-:Y:S05]  /*1550*/  BSYNC.RECONVERGENT B0 ;  /* 0x0000000000007941 */ /* 0x000fea0003800200 */
.L_x_209:
[----:B------:R0:W-:Y:S01]  /*1560*/  STG.E desc[UR4][R12.64], R5 ;  /* 0x000000050c007986 */ /* 0x0001e2000c101904 */
[----:B------:R-:W-:Y:S05]  /*1570*/  @!P2 EXIT ;  /* 0x000000000000a94d */ /* 0x000fea0003800000 */
[C---:B------:R-:W-:Y:S01]  /*1580*/  ISETP.GE.U32.AND P0, PT, R10.reuse, 0x4, PT ;  /* 0x000000040a00780c */ /* 0x040fe20003f06070 */
[----:B------:R-:W-:Y:S01]  /*1590*/  BSSY.RECONVERGENT B0, `(.L_x_211) ;  /* 0x0000056000007945 */ /* 0x000fe20003800200 */
[----:B0-----:R-:W-:Y:S01]  /*15a0*/  LOP3.LUT R5, R10, 0x3, RZ, 0xc0, !PT ;  /* 0x000000030a057812 */ /* 0x001fe200078ec0ff */
[----:B------:R-:W-:-:S10]  /*15b0*/  IMAD.MOV.U32 R7, RZ, RZ, RZ ;  /* 0x000000ffff077224 */ /* 0x000fd400078e00ff */
[----:B------:R-:W-:Y:S05]  /*15c0*/  @!P0 BRA `(.L_x_212) ;  /* 0x0000000400488947 */ /* 0x000fea0003800000 */
[----:B------:R-:W0:Y:S01]  /*15d0*/  LDC.64 R16, c[0x0][0x380] ;  /* 0x0000e000ff107b82 */ /* 0x000e220000000a00 */
[----:B------:R-:W-:Y:S02]  /*15e0*/  LOP3.LUT R7, R10, 0x7ffffffc, RZ, 0xc0, !PT ;  /* 0x7ffffffc0a077812 */ /* 0x000fe400078ec0ff */
[----:B------:R-:W-:Y:S02]  /*15f0*/  MOV R23, R4 ;  /* 0x0000000400177202 */ /* 0x000fe40000000f00 */
[----:B------:R-:W-:-:S03]  /*1600*/  IADD3 R20, PT, PT, -R7, RZ, RZ ;  /* 0x000000ff07147210 */ /* 0x000fc60007ffe1ff */
[----:B------:R-:W1:Y:S01]  /*1610*/  LDC.64 R14, c[0x0][0x388] ;  /* 0x0000e200ff0e7b82 */ /* 0x000e620000000a00 */
[----:B0-----:R-:W-:-:S04]  /*1620*/  IADD3 R16, P0, PT, R16, 0x8, RZ ;  /* 0x0000000810107810 */ /* 0x001fc80007f1e0ff */
[----:B------:R-:W-:Y:S02]  /*1630*/  IADD3.X R17, PT, PT, RZ, R17, RZ, P0, !PT ;  /* 0x00000011ff117210 */ /* 0x000fe400007fe4ff */
[----:B-1----:R-:W-:-:S04]  /*1640*/  IADD3 R14, P1, PT, R14, 0x8, RZ ;  /* 0x000000080e0e7810 */ /* 0x002fc80007f3e0ff */
[----:B------:R-:W-:-:S09]  /*1650*/  IADD3.X R15, PT, PT, RZ, R15, RZ, P1, !PT ;  /* 0x0000000fff0f7210 */ /* 0x000fd20000ffe4ff */
.L_x_221:
[----:B------:R-:W-:-:S05]  /*1660*/  IMAD.WIDE R12, R23, 0x4, R16 ;  /* 0x00000004170c7825 */ /* 0x000fca00078e0210 */
[----:B------:R-:W2:Y:S01]  /*1670*/  LDG.E R19, desc[UR4][R12.64+-0x8] ;  /* 0xfffff8040c137981 */ /* 0x000ea2000c1e1900 */
[----:B------:R-:W0:Y:S01]  /*1680*/  MUFU.RCP R0, R3 ;  /* 0x0000000300007308 */ /* 0x000e220000001000 */
[----:B------:R-:W-:Y:S01]  /*1690*/  BSSY.RECONVERGENT B1, `(.L_x_213) ;  /* 0x000000d000017945 */ /* 0x000fe20003800200 */
[----:B------:R-:W-:-:S04]  /*16a0*/  IMAD.WIDE R10, R23, 0x4, R14 ;  /* 0x00000004170a7825 */ /* 0x000fc800078e020e */
[----:B0-----:R-:W-:-:S04]  /*16b0*/  FFMA R9, R0, -R3, 1 ;  /* 0x3f80000000097423 */ /* 0x001fc80000000803 */
[----:B------:R-:W-:Y:S01]  /*16c0*/  FFMA R0, R0, R9, R0 ;  /* 0x0000000900007223 */ /* 0x000fe20000000000 */
[----:B--2---:R-:W0:Y:S03]  /*16d0*/  FCHK P0, R19, R3 ;  /* 0x0000000313007302 */ /* 0x004e260000000000 */
[----:B------:R-:W-:-:S04]  /*16e0*/  FFMA R2, R0, R19, RZ ;  /* 0x0000001300027223 */ /* 0x000fc800000000ff */
[----:B------:R-:W-:-:S04]  /*16f0*/  FFMA R9, R2, -R3, R19 ;  /* 0x8000000302097223 */ /* 0x000fc80000000013 */
[----:B------:R-:W-:Y:S01]  /*1700*/  FFMA R9, R0, R9, R2 ;  /* 0x0000000900097223 */ /* 0x000fe20000000002 */
[----:B0-----:R-:W-:Y:S06]  /*1710*/  @!P0 BRA `(.L_x_214) ;  /* 0x0000000000108947 */ /* 0x001fec0003800000 */
[----:B------:R-:W-:Y:S02]  /*1720*/  MOV R0, R19 ;  /* 0x0000001300007202 */ /* 0x000fe40000000f00 */
[----:B------:R-:W-:-:S07]  /*1730*/  MOV R2, 0x1750 ;  /* 0x0000175000027802 */ /* 0x000fce0000000f00 */
[----:B------:R-:W-:Y:S05]  /*1740*/  CALL.REL.NOINC `($__internal_7_$__cuda_sm3x_div_rn_noftz_f32_slowpath) ;  /* 0x0000000400bc7944 */ /* 0x000fea0003c00000 */
[----:B------:R-:W-:-:S07]  /*1750*/  MOV R9, R0 ;  /* 0x0000000000097202 */ /* 0x000fce0000000f00 */
.L_x_214:
[----:B------:R-:W-:Y:S05]  /*1760*/  BSYNC.RECONVERGENT B1 ;  /* 0x0000000000017941 */ /* 0x000fea0003800200 */
.L_x_213:
[----:B------:R0:W-:Y:S04]  /*1770*/  STG.E desc[UR4][R12.64+-0x8], R9 ;  /* 0xfffff8090c007986 */ /* 0x0001e8000c101904 */
[----:B------:R0:W-:Y:S04]  /*1780*/  STG.E desc[UR4][R10.64+-0x8], R9 ;  /* 0xfffff8090a007986 */ /* 0x0001e8000c101904 */
[----:B------:R-:W2:Y:S01]  /*1790*/  LDG.E R21, desc[UR4][R12.64+-0x4] ;  /* 0xfffffc040c157981 */ /* 0x000ea2000c1e1900 */
[----:B------:R-:W1:Y:S01]  /*17a0*/  MUFU.RCP R0, R3 ;  /* 0x0000000300007308 */ /* 0x000e620000001000 */
[----:B------:R-:W-:Y:S01]  /*17b0*/  BSSY.RECONVERGENT B1, `(.L_x_215) ;  /* 0x000000c000017945 */ /* 0x000fe20003800200 */
[----:B-1----:R-:W-:-:S04]  /*17c0*/  FFMA R19, R0, -R3, 1 ;  /* 0x3f80000000137423 */ /* 0x002fc80000000803 */
[----:B------:R-:W-:Y:S02]  /*17d0*/  FFMA R0, R0, R19, R0 ;  /* 0x0000001300007223 */ /* 0x000fe40000000000 */
[----:B--2---:R-:W1:Y:S02]  /*17e0*/  FCHK P0, R21, R3 ;  /* 0x0000000315007302 */ /* 0x004e640000000000 */
[----:B------:R-:W-:-:S04]  /*17f0*/  FFMA R2, R0, R21, RZ ;  /* 0x0000001500027223 */ /* 0x000fc800000000ff */
[----:B------:R-:W-:-:S04]  /*1800*/  FFMA R19, R2, -R3, R21 ;  /* 0x8000000302137223 */ /* 0x000fc80000000015 */
[----:B------:R-:W-:Y:S01]  /*1810*/  FFMA R19, R0, R19, R2 ;  /* 0x0000001300137223 */ /* 0x000fe20000000002 */
[----:B01----:R-:W-:Y:S06]  /*1820*/  @!P0 BRA `(.L_x_216) ;  /* 0x0000000000108947 */ /* 0x003fec0003800000 */
[----:B------:R-:W-:Y:S02]  /*1830*/  MOV R0, R21 ;  /* 0x0000001500007202 */ /* 0x000fe40000000f00 */
[----:B------:R-:W-:-:S07]  /*1840*/  MOV R2, 0x1860 ;  /* 0x0000186000027802 */ /* 0x000fce0000000f00 */
[----:B------:R-:W-:Y:S05]  /*1850*/  CALL.REL.NOINC `($__internal_7_$__cuda_sm3x_div_rn_noftz_f32_slowpath) ;  /* 0x0000000400787944 */ /* 0x000fea0003c00000 */
[----:B------:R-:W-:-:S07]  /*1860*/  MOV R19, R0 ;  /* 0x0000000000137202 */ /* 0x000fce0000000f00 */
.L_x_216:
[----:B------:R-:W-:Y:S05]  /*1870*/  BSYNC.RECONVERGENT B1 ;  /* 0x0000000000017941 */ /* 0x000fea0003800200 */
.L_x_215:
        /* <DEDUP_REMOVED lines=15> */
[----:B------:R-:W-:-:S07]  /*1970*/  IMAD.MOV.U32 R9, RZ, RZ, R0 ;  /* 0x000000ffff097224 */ /* 0x000fce00078e0000 */
.L_x_218:
[----:B------:R-:W-:Y:S05]  /*1980*/  BSYNC.RECONVERGENT B1 ;  /* 0x0000000000017941 */ /* 0x000fea0003800200 */
.L_x_217:
        /* <DEDUP_REMOVED lines=15> */
.L_x_220:
[----:B------:R-:W-:Y:S05]  /*1a80*/  BSYNC.RECONVERGENT B1 ;  /* 0x0000000000017941 */ /* 0x000fea0003800200 */
.L_x_219:
[----:B------:R0:W-:Y:S01]  /*1a90*/  STG.E desc[UR4][R12.64+0x4], R0 ;  /* 0x000004000c007986 */ /* 0x0001e2000c101904 */
[----:B------:R-:W-:Y:S02]  /*1aa0*/  IADD3 R20, PT, PT, R20, 0x4, RZ ;  /* 0x0000000414147810 */ /* 0x000fe40007ffe0ff */
[----:B------:R-:W-:Y:S01]  /*1ab0*/  IADD3 R23, PT, PT, R23, 0x4, RZ ;  /* 0x0000000417177810 */ /* 0x000fe20007ffe0ff */
[----:B------:R0:W-:Y:S01]  /*1ac0*/  STG.E desc[UR4][R10.64+0x4], R0 ;  /* 0x000004000a007986 */ /* 0x0001e2000c101904 */
[----:B------:R-:W-:-:S13]  /*1ad0*/  ISETP.NE.AND P0, PT, R20, RZ, PT ;  /* 0x000000ff1400720c */ /* 0x000fda0003f05270 */
[----:B0-----:R-:W-:Y:S05]  /*1ae0*/  @P0 BRA `(.L_x_221) ;  /* 0xfffffff800dc0947 */ /* 0x001fea000383ffff */
.L_x_212:
[----:B------:R-:W-:Y:S05]  /*1af0*/  BSYNC.RECONVERGENT B0 ;  /* 0x0000000000007941 */ /* 0x000fea0003800200 */
.L_x_211:
[----:B------:R-:W-:-:S13]  /*1b00*/  ISETP.NE.AND P0, PT, R5, RZ, PT ;  /* 0x000000ff0500720c */ /* 0x000fda0003f05270 */
[----:B------:R-:W-:Y:S05]  /*1b10*/  @!P0 EXIT ;  /* 0x000000000000894d */ /* 0x000fea0003800000 */
[----:B------:R-:W0:Y:S01]  /*1b20*/  LDC.64 R12, c[0x0][0x380] ;  /* 0x0000e000ff0c7b82 */ /* 0x000e220000000a00 */
[----:B------:R-:W-:Y:S02]  /*1b30*/  IADD3 R7, PT, PT, R4, R7, RZ ;  /* 0x0000000704077210 */ /* 0x000fe40007ffe0ff */
[----:B------:R-:W-:-:S05]  /*1b40*/  IADD3 R5, PT, PT, -R5, RZ, RZ ;  /* 0x000000ff05057210 */ /* 0x000fca0007ffe1ff */
[----:B------:R-:W1:Y:S02]  /*1b50*/  LDC.64 R10, c[0x0][0x388] ;  /* 0x0000e200ff0a7b82 */ /* 0x000e640000000a00 */
.L_x_224:
[----:B0-2---:R-:W-:-:S05]  /*1b60*/  IMAD.WIDE R14, R7, 0x4, R12 ;  /* 0x00000004070e7825 */ /* 0x005fca00078e020c */
[----:B------:R-:W2:Y:S01]  /*1b70*/  LDG.E R4, desc[UR4][R14.64] ;  /* 0x000000040e047981 */ /* 0x000ea2000c1e1900 */
[----:B------:R-:W0:Y:S01]  /*1b80*/  MUFU.RCP R0, R3 ;  /* 0x0000000300007308 */ /* 0x000e220000001000 */
[----:B------:R-:W-:Y:S01]  /*1b90*/  IADD3 R5, PT, PT, R5, 0x1, RZ ;  /* 0x0000000105057810 */ /* 0x000fe20007ffe0ff */
[----:B------:R-:W-:Y:S01]  /*1ba0*/  BSSY.RECONVERGENT B0, `(.L_x_222) ;  /* 0x000000d000007945 */ /* 0x000fe20003800200 */
[----:B-1----:R-:W-:Y:S02]  /*1bb0*/  IMAD.WIDE R16, R7, 0x4, R10 ;  /* 0x0000000407107825 */ /* 0x002fe400078e020a */
[----:B------:R-:W-:Y:S02]  /*1bc0*/  ISETP.NE.AND P2, PT, R5, RZ, PT ;  /* 0x000000ff0500720c */ /* 0x000fe40003f45270 */
        /* <DEDUP_REMOVED lines=10> */
.L_x_223:
[----:B------:R-:W-:Y:S05]  /*1c70*/  BSYNC.RECONVERGENT B0 ;  /* 0x0000000000007941 */ /* 0x000fea0003800200 */
.L_x_222:
[----:B------:R2:W-:Y:S01]  /*1c80*/  STG.E desc[UR4][R14.64], R0 ;  /* 0x000000000e007986 */ /* 0x0005e2000c101904 */
[----:B------:R-:W-:-:S03]  /*1c90*/  IADD3 R7, PT, PT, R7, 0x1, RZ ;  /* 0x0000000107077810 */ /* 0x000fc60007ffe0ff */
[----:B------:R2:W-:Y:S01]  /*1ca0*/  STG.E desc[UR4][R16.64], R0 ;  /* 0x0000000010007986 */ /* 0x0005e2000c101904 */
[----:B------:R-:W-:Y:S05]  /*1cb0*/  @P2 BRA `(.L_x_224) ;  /* 0xfffffffc00a82947 */ /* 0x000fea000383ffff */
[----:B------:R-:W-:Y:S05]  /*1cc0*/  EXIT ;  /* 0x000000000000794d */ /* 0x000fea0003800000 */
        .weak           $__internal_6_$__cuda_sm20_sqrt_rn_f32_slowpath
        .type           $__internal_6_$__cuda_sm20_sqrt_rn_f32_slowpath,@function
        .size           $__internal_6_$__cuda_sm20_sqrt_rn_f32_slowpath,($__internal_7_$__cuda_sm3x_div_rn_noftz_f32_slowpath - $__internal_6_$__cuda_sm20_sqrt_rn_f32_slowpath)
$__internal_6_$__cuda_sm20_sqrt_rn_f32_slowpath:
[----:B------:R-:W-:-:S13]  /*1cd0*/  LOP3.LUT P0, RZ, R0, 0x7fffffff, RZ, 0xc0, !PT ;  /* 0x7fffffff00ff7812 */ /* 0x000fda000780c0ff */
[----:B------:R-:W-:Y:S01]  /*1ce0*/  @!P0 MOV R2, R0 ;  /* 0x0000000000028202 */ /* 0x000fe20000000f00 */
[----:B------:R-:W-:Y:S06]  /*1cf0*/  @!P0 BRA `(.L_x_225) ;  /* 0x0000000000408947 */ /* 0x000fec0003800000 */
[----:B------:R-:W-:-:S13]  /*1d00*/  FSETP.GEU.FTZ.AND P0, PT, R0, RZ, PT ;  /* 0x000000ff0000720b */ /* 0x000fda0003f1e000 */
[----:B------:R-:W-:Y:S01]  /*1d10*/  @!P0 MOV R2, 0x7fffffff ;  /* 0x7fffffff00028802 */ /* 0x000fe20000000f00 */
[----:B------:R-:W-:Y:S06]  /*1d20*/  @!P0 BRA `(.L_x_225) ;  /* 0x0000000000348947 */ /* 0x000fec0003800000 */
[----:B------:R-:W-:-:S13]  /*1d30*/  FSETP.GTU.FTZ.AND P0, PT, |R0|, +INF , PT ;  /* 0x7f8000000000780b */ /* 0x000fda0003f1c200 */
[----:B------:R-:W-:Y:S01]  /*1d40*/  @P0 FADD.FTZ R2, R0, 1 ;  /* 0x3f80000000020421 */ /* 0x000fe20000010000 */
[----:B------:R-:W-:Y:S06]  /*1d50*/  @P0 BRA `(.L_x_225) ;  /* 0x0000000000280947 */ /* 0x000fec0003800000 */
[----:B------:R-:W-:-:S13]  /*1d60*/  FSETP.NEU.FTZ.AND P0, PT, |R0|, +INF , PT ;  /* 0x7f8000000000780b */ /* 0x000fda0003f1d200 */
[----:B------:R-:W-:-:S04]  /*1d70*/  @P0 FFMA R3, R0, 1.84467440737095516160e+19, RZ ;  /* 0x5f80000000030823 */ /* 0x000fc800000000ff */
[----:B------:R-:W0:Y:S02]  /*1d80*/  @P0 MUFU.RSQ R2, R3 ;  /* 0x0000000300020308 */ /* 0x000e240000001400 */
[----:B0-----:R-:W-:Y:S01]  /*1d90*/  @P0 FMUL.FTZ R6, R3, R2 ;  /* 0x0000000203060220 */ /* 0x001fe20000410000 */
[----:B------:R-:W-:Y:S01]  /*1da0*/  @P0 FMUL.FTZ R7, R2, 0.5 ;  /* 0x3f00000002070820 */ /* 0x000fe20000410000 */
[----:B------:R-:W-:Y:S02]  /*1db0*/  @!P0 IMAD.MOV.U32 R2, RZ, RZ, R0 ;  /* 0x000000ffff028224 */ /* 0x000fe400078e0000 */
[----:B------:R-:W-:-:S04]  /*1dc0*/  @P0 FADD.FTZ R5, -R6, -RZ ;  /* 0x800000ff06050221 */ /* 0x000fc80000010100 */
[----:B------:R-:W-:-:S04]  /*1dd0*/  @P0 FFMA R5, R6, R5, R3 ;  /* 0x0000000506050223 */ /* 0x000fc80000000003 */
[----:B------:R-:W-:-:S04]  /*1de0*/  @P0 FFMA R5, R5, R7, R6 ;  /* 0x0000000705050223 */ /* 0x000fc80000000006 */
[----:B------:R-:W-:-:S07]  /*1df0*/  @P0 FMUL.FTZ R2, R5, 2.3283064365386962891e-10 ;  /* 0x2f80000005020820 */ /* 0x000fce0000410000 */
.L_x_225:
[----:B------:R-:W-:Y:S01]  /*1e00*/  HFMA2 R3, -RZ, RZ, 0, 0 ;  /* 0x00000000ff037431 */ /* 0x000fe200000001ff */
[----:B------:R-:W-:Y:S02]  /*1e10*/  MOV R0, R2 ;  /* 0x0000000200007202 */ /* 0x000fe40000000f00 */
[----:B------:R-:W-:-:S04]  /*1e20*/  MOV R2, R8 ;  /* 0x0000000800027202 */ /* 0x000fc80000000f00 */
[----:B------:R-:W-:Y:S05]  /*1e30*/  RET.REL.NODEC R2 `(_Z21model_fit_preparationPfS_S_S_S_PdS0_iii) ;  /* 0xffffffe002707950 */ /* 0x000fea0003c3ffff */
        .weak           $__internal_7_$__cuda_sm3x_div_rn_noftz_f32_slowpath
        .type           $__internal_7_$__cuda_sm3x_div_rn_noftz_f32_slowpath,@function
        .size           $__internal_7_$__cuda_sm3x_div_rn_noftz_f32_slowpath,(.L_x_357 - $__internal_7_$__cuda_sm3x_div_rn_noftz_f32_slowpath)
$__internal_7_$__cuda_sm3x_div_rn_noftz_f32_slowpath:
[----:B------:R-:W-:Y:S01]  /*1e40*/  SHF.R.U32.HI R6, RZ, 0x17, R3 ;  /* 0x00000017ff067819 */ /* 0x000fe20000011603 */
[----:B------:R-:W-:Y:S01]  /*1e50*/  BSSY.RECONVERGENT B2, `(.L_x_226) ;  /* 0x0000063000027945 */ /* 0x000fe20003800200 */
[----:B------:R-:W-:Y:S02]  /*1e60*/  SHF.R.U32.HI R9, RZ, 0x17, R0 ;  /* 0x00000017ff097819 */ /* 0x000fe40000011600 */
[----:B------:R-:W-:Y:S02]  /*1e70*/  LOP3.LUT R6, R6, 0xff, RZ, 0xc0, !PT ;  /* 0x000000ff06067812 */ /* 0x000fe400078ec0ff */
[----:B------:R-:W-:Y:S02]  /*1e80*/  LOP3.LUT R9, R9, 0xff, RZ, 0xc0, !PT ;  /* 0x000000ff09097812 */ /* 0x000fe400078ec0ff */
[----:B------:R-:W-:Y:S02]  /*1e90*/  IADD3 R18, PT, PT, R6, -0x1, RZ ;  /* 0xffffffff06127810 */ /* 0x000fe40007ffe0ff */
[----:B------:R-:W-:-:S02]  /*1ea0*/  IADD3 R19, PT, PT, R9, -0x1, RZ ;  /* 0xffffffff09137810 */ /* 0x000fc40007ffe0ff */
[----:B------:R-:W-:Y:S02]  /*1eb0*/  ISETP.GT.U32.AND P0, PT, R18, 0xfd, PT ;  /* 0x000000fd1200780c */ /* 0x000fe40003f04070 */
[----:B------:R-:W-:Y:S02]  /*1ec0*/  MOV R21, R3 ;  /* 0x0000000300157202 */ /* 0x000fe40000000f00 */
[----:B------:R-:W-:-:S13]  /*1ed0*/  ISETP.GT.U32.OR P0, PT, R19, 0xfd, P0 ;  /* 0x000000fd1300780c */ /* 0x000fda0000704470 */
[----:B------:R-:W-:Y:S01]  /*1ee0*/  @!P0 MOV R8, RZ ;  /* 0x000000ff00088202 */ /* 0x000fe20000000f00 */
        /* <DEDUP_REMOVED lines=20> */
[----:B------:R-:W-:Y:S01]  /*2030*/  @!P0 FFMA R0, R0, 1.84467440737095516160e+19, RZ ;  /* 0x5f80000000008823 */ /* 0x000fe200000000ff */
[----:B------:R-:W-:Y:S01]  /*2040*/  @!P0 MOV R8, 0xffffffc0 ;  /* 0xffffffc000088802 */ /* 0x000fe20000000f00 */
[----:B------:R-:W-:-:S03]  /*2050*/  @!P1 FFMA R21, R3, 1.84467440737095516160e+19, RZ ;  /* 0x5f80000003159823 */ /* 0x000fc600000000ff */
[----:B------:R-:W-:-:S07]  /*2060*/  @!P1 IADD3 R8, PT, PT, R8, 0x40, RZ ;  /* 0x0000004008089810 */ /* 0x000fce0007ffe0ff */
.L_x_227:
[----:B------:R-:W-:Y:S01]  /*2070*/  LEA R24, R6, 0xc0800000, 0x17 ;  /* 0xc080000006187811 */ /* 0x000fe200078eb8ff */
[----:B------:R-:W-:Y:S01]  /*2080*/  BSSY.RECONVERGENT B3, `(.L_x_232) ;  /* 0x0000036000037945 */ /* 0x000fe20003800200 */
[----:B------:R-:W-:-:S03]  /*2090*/  IADD3 R9, PT, PT, R9, -0x7f, RZ ;  /* 0xffffff8109097810 */ /* 0x000fc60007ffe0ff */
[----:B------:R-:W-:Y:S02]  /*20a0*/  IMAD.IADD R24, R21, 0x1, -R24 ;  /* 0x0000000115187824 */ /* 0x000fe400078e0a18 */
[C---:B------:R-:W-:Y:S01]  /*20b0*/  IMAD R0, R9.reuse, -0x800000, R0 ;  /* 0xff80000009007824 */ /* 0x040fe200078e0200 */
[----:B------:R-:W-:Y:S01]  /*20c0*/  IADD3 R9, PT, PT, R9, 0x7f, -R6 ;  /* 0x0000007f09097810 */ /* 0x000fe20007ffe806 */
[----:B------:R-:W0:Y:S01]  /*20d0*/  MUFU.RCP R18, R24 ;  /* 0x0000001800127308 */ /* 0x000e220000001000 */
[----:B------:R-:W-:Y:S02]  /*20e0*/  FADD.FTZ R19, -R24, -RZ ;  /* 0x800000ff18137221 */ /* 0x000fe40000010100 */
[----:B------:R-:W-:Y:S02]  /*20f0*/  IADD3 R9, PT, PT, R9, R8, RZ ;  /* 0x0000000809097210 */ /* 0x000fe40007ffe0ff */
[----:B0-----:R-:W-:-:S04]  /*2100*/  FFMA R21, R18, R19, 1 ;  /* 0x3f80000012157423 */ /* 0x001fc80000000013 */
        /* <DEDUP_REMOVED lines=8> */
[----:B------:R-:W-:-:S04]  /*2190*/  IADD3 R6, PT, PT, R6, R9, RZ ;  /* 0x0000000906067210 */ /* 0x000fc80007ffe0ff */
        /* <DEDUP_REMOVED lines=13> */
[----:B------:R-:W-:Y:S02]  /*2270*/  IADD3 R18, PT, PT, R6, 0x20, RZ ;  /* 0x0000002006127810 */ /* 0x000fe40007ffe0ff */
[----:B------:R-:W-:Y:S02]  /*2280*/  LOP3.LUT R8, R8, 0x7fffff, RZ, 0xc0, !PT ;  /* 0x007fffff08087812 */ /* 0x000fe400078ec0ff */
[----:B------:R-:W-:Y:S02]  /*2290*/  ISETP.NE.AND P3, PT, R6, RZ, PT ;  /* 0x000000ff0600720c */ /* 0x000fe40003f65270 */
[----:B------:R-:W-:Y:S02]  /*22a0*/  LOP3.LUT R19, R8, 0x800000, RZ, 0xfc, !PT ;  /* 0x0080000008137812 */ /* 0x000fe400078efcff */
[----:B------:R-:W-:-:S02]  /*22b0*/  ISETP.NE.AND P1, PT, R6, RZ, PT ;  /* 0x000000ff0600720c */ /* 0x000fc40003f25270 */
[----:B------:R-:W-:Y:S02]  /*22c0*/  IADD3 R6, PT, PT, -R6, RZ, RZ ;  /* 0x000000ff06067210 */ /* 0x000fe40007ffe1ff */
[----:B------:R-:W-:Y:S02]  /*22d0*/  SHF.L.U32 R18, R19, R18, RZ ;  /* 0x0000001213127219 */ /* 0x000fe400000006ff */
[----:B------:R-:W-:Y:S02]  /*22e0*/  FSETP.NEU.FTZ.AND P0, PT, R9, R22, PT ;  /* 0x000000160900720b */ /* 0x000fe40003f1d000 */
[----:B------:R-:W-:Y:S02]  /*22f0*/  SEL R6, R6, RZ, P3 ;  /* 0x000000ff06067207 */ /* 0x000fe40001800000 */
[----:B------:R-:W-:Y:S02]  /*2300*/  ISETP.NE.AND P1, PT, R18, RZ, P1 ;  /* 0x000000ff1200720c */ /* 0x000fe40000f25270 */
[----:B------:R-:W-:-:S02]  /*2310*/  SHF.R.U32.HI R19, RZ, R6, R19 ;  /* 0x00000006ff137219 */ /* 0x000fc40000011613 */
[----:B------:R-:W-:Y:S02]  /*2320*/  PLOP3.LUT P0, PT, P0, P1, PT, 0xf8, 0x8f ;  /* 0x00000000008f781c */ /* 0x000fe40000703f70 */
[----:B------:R-:W-:Y:S02]  /*2330*/  SHF.R.U32.HI R8, RZ, 0x1, R19 ;  /* 0x00000001ff087819 */ /* 0x000fe40000011613 */
[----:B------:R-:W-:-:S04]  /*2340*/  SEL R9, RZ, 0x1, !P0 ;  /* 0x00000001ff097807 */ /* 0x000fc80004000000 */
[----:B------:R-:W-:-:S04]  /*2350*/  LOP3.LUT R6, R9, 0x1, R8, 0xf8, !PT ;  /* 0x0000000109067812 */ /* 0x000fc800078ef808 */
[----:B------:R-:W-:-:S04]  /*2360*/  LOP3.LUT R19, R6, R19, RZ, 0xc0, !PT ;  /* 0x0000001306137212 */ /* 0x000fc800078ec0ff */
[----:B------:R-:W-:-:S04]  /*2370*/  IADD3 R19, PT, PT, R8, R19, RZ ;  /* 0x0000001308137210 */ /* 0x000fc80007ffe0ff */
[----:B------:R-:W-:Y:S01]  /*2380*/  LOP3.LUT R0, R19, R0, RZ, 0xfc, !PT ;  /* 0x0000000013007212 */ /* 0x000fe200078efcff */
[----:B------:R-:W-:Y:S06]  /*2390*/  BRA `(.L_x_235) ;  /* 0x0000000000107947 */ /* 0x000fec0003800000 */
.L_x_234:
[----:B------:R-:W-:-:S04]  /*23a0*/  LOP3.LUT R0, R0, 0x80000000, RZ, 0xc0, !PT ;  /* 0x8000000000007812 */ /* 0x000fc800078ec0ff */
[----:B------:R-:W-:Y:S01]  /*23b0*/  LOP3.LUT R0, R0, 0x7f800000, RZ, 0xfc, !PT ;  /* 0x7f80000000007812 */ /* 0x000fe200078efcff */
[----:B------:R-:W-:Y:S06]  /*23c0*/  BRA `(.L_x_235) ;  /* 0x0000000000047947 */ /* 0x000fec0003800000 */
.L_x_233:
[----:B------:R-:W-:-:S07]  /*23d0*/  LEA R0, R9, R0, 0x17 ;  /* 0x0000000009007211 */ /* 0x000fce00078eb8ff */
.L_x_235:
[----:B------:R-:W-:Y:S05]  /*23e0*/  BSYNC.RECONVERGENT B3 ;  /* 0x0000000000037941 */ /* 0x000fea0003800200 */
.L_x_232:
[----:B------:R-:W-:Y:S05]  /*23f0*/  BRA `(.L_x_236) ;  /* 0x0000000000207947 */ /* 0x000fea0003800000 */
.L_x_231:
[----:B------:R-:W-:-:S04]  /*2400*/  LOP3.LUT R0, R21, 0x80000000, R0, 0x48, !PT ;  /* 0x8000000015007812 */ /* 0x000fc800078e4800 */
[----:B------:R-:W-:Y:S01]  /*2410*/  LOP3.LUT R0, R0, 0x7f800000, RZ, 0xfc, !PT ;  /* 0x7f80000000007812 */ /* 0x000fe200078efcff */
[----:B------:R-:W-:Y:S06]  /*2420*/  BRA `(.L_x_236) ;  /* 0x0000000000147947 */ /* 0x000fec0003800000 */
.L_x_230:
[----:B------:R-:W-:Y:S01]  /*2430*/  LOP3.LUT R0, R21, 0x80000000, R0, 0x48, !PT ;  /* 0x8000000015007812 */ /* 0x000fe200078e4800 */
[----:B------:R-:W-:Y:S06]  /*2440*/  BRA `(.L_x_236) ;  /* 0x00000000000c7947 */ /* 0x000fec0003800000 */
.L_x_229:
[----:B------:R-:W0:Y:S01]  /*2450*/  MUFU.RSQ R0, -QNAN ;  /* 0xffc0000000007908 */ /* 0x000e220000001400 */
[----:B------:R-:W-:Y:S05]  /*2460*/  BRA `(.L_x_236) ;  /* 0x0000000000047947 */ /* 0x000fea0003800000 */
.L_x_228:
[----:B------:R-:W-:-:S07]  /*2470*/  FADD.FTZ R0, R0, R3 ;  /* 0x0000000300007221 */ /* 0x000fce0000010000 */
.L_x_236:
[----:B------:R-:W-:Y:S05]  /*2480*/  BSYNC.RECONVERGENT B2 ;  /* 0x0000000000027941 */ /* 0x000fea0003800200 */
.L_x_226:
[----:B------:R-:W-:Y:S01]  /*2490*/  HFMA2 R9, -RZ, RZ, 0, 0 ;  /* 0x00000000ff097431 */ /* 0x000fe200000001ff */
[----:B------:R-:W-:-:S04]  /*24a0*/  MOV R8, R2 ;  /* 0x0000000200087202 */ /* 0x000fc80000000f00 */
[----:B0-----:R-:W-:Y:S05]  /*24b0*/  RET.REL.NODEC R8 `(_Z21model_fit_preparationPfS_S_S_S_PdS0_iii) ;  /* 0xffffffd808d07950 */ /* 0x001fea0003c3ffff */
.L_x_237:
        /* <DEDUP_REMOVED lines=12> */
.L_x_357:


//--------------------- .text._Z25predictor_standardizationPfS_S_PdS0_S0_S0_S_iii --------------------------
	.section	.text._Z25predictor_standardizationPfS_S_PdS0_S0_S0_S_iii,"ax",@progbits
	.align	128
        .global         _Z25predictor_standardizationPfS_S_PdS0_S0_S0_S_iii
        .type           _Z25predictor_standardizationPfS_S_PdS0_S0_S0_S_iii,@function
        .size           _Z25predictor_standardizationPfS_S_PdS0_S0_S0_S_iii,(.L_x_359 - _Z25predictor_standardizationPfS_S_PdS0_S0_S0_S_iii)
        .other          _Z25predictor_standardizationPfS_S_PdS0_S0_S0_S_iii,@"STO_CUDA_ENTRY STV_DEFAULT"
_Z25predictor_standardizationPfS_S_PdS0_S0_S0_S_iii:
.text._Z25predictor_standardizationPfS_S_PdS0_S0_S0_S_iii:
        /* <DEDUP_REMOVED lines=12> */
[----:B------:R-:W2:Y:S08]  /*00c0*/  LDC.64 R4, c[0x0][0x3b0] ;  /* 0x0000ec00ff047b82 */ /* 0x000eb00000000a00 */
[----:B------:R-:W3:Y:S01]  /*00d0*/  LDC.64 R2, c[0x0][0x3a0] ;  /* 0x0000e800ff027b82 */ /* 0x000ee20000000a00 */
[----:B0-----:R-:W-:-:S07]  /*00e0*/  IMAD.WIDE R8, R13, 0x4, R8 ;  /* 0x000000040d087825 */ /* 0x001fce00078e0208 */
[----:B------:R-:W0:Y:S01]  /*00f0*/  LDC.64 R10, c[0x0][0x3a8] ;  /* 0x0000ea00ff0a7b82 */ /* 0x000e220000000a00 */
[----:B-1----:R-:W4:Y:S01]  /*0100*/  LDG.E R8, desc[UR4][R8.64] ;  /* 0x0000000408087981 */ /* 0x002f22000c1e1900 */
[----:B--2---:R-:W-:-:S06]  /*0110*/  IMAD.WIDE R4, R13, 0x8, R4 ;  /* 0x000000080d047825 */ /* 0x004fcc00078e0204 */
[----:B------:R-:W1:Y:S01]  /*0120*/  LDC.64 R22, c[0x0][0x398] ;  /* 0x0000e600ff167b82 */ /* 0x000e620000000a00 */
[----:B------:R0:W2:Y:S01]  /*0130*/  LDG.E.64 R6, desc[UR4][R4.64] ;  /* 0x0000000404067981 */ /* 0x0000a2000c1e1b00 */
[----:B---3--:R-:W-:-:S06]  /*0140*/  IMAD.WIDE R2, R13, 0x8, R2 ;  /* 0x000000080d027825 */ /* 0x008fcc00078e0202 */
[----:B------:R-:W3:Y:S01]  /*0150*/  LDG.E.64 R2, desc[UR4][R2.64] ;  /* 0x0000000402027981 */ /* 0x000ee2000c1e1b00 */
[----:B------:R-:W-:Y:S01]  /*0160*/  BSSY.RECONVERGENT B0, `(.L_x_238) ;  /* 0x00001e5000007945 */ /* 0x000fe20003800200 */
[----:B0-----:R-:W-:-:S04]  /*0170*/  IMAD.WIDE R4, R13, 0x8, R10 ;  /* 0x000000080d047825 */ /* 0x001fc800078e020a */
[----:B-1----:R-:W-:Y:S01]  /*0180*/  IMAD.WIDE R22, R13, 0x8, R22 ;  /* 0x000000080d167825 */ /* 0x002fe200078e0216 */
[----:B----4-:R-:W0:Y:S08]  /*0190*/  F2I.TRUNC.NTZ R18, R8 ;  /* 0x0000000800127305 */ /* 0x010e30000020f100 */
[----:B--2---:R-:W1:Y:S01]  /*01a0*/  F2I.F64.TRUNC R21, R6 ;  /* 0x0000000600157311 */ /* 0x004e62000030d100 */
[----:B0-----:R-:W-:-:S07]  /*01b0*/  ISETP.NE.AND P0, PT, R18, 0x1, PT ;  /* 0x000000011200780c */ /* 0x001fce0003f05270 */
[----:B---3--:R0:W2:Y:S01]  /*01c0*/  F2I.F64.TRUNC R19, R2 ;  /* 0x0000000200137311 */ /* 0x0080a2000030d100 */
[----:B------:R-:W-:-:S04]  /*01d0*/  SEL R16, RZ, 0x1, P0 ;  /* 0x00000001ff107807 */ /* 0x000fc80000000000 */
[----:B-1----:R-:W-:-:S13]  /*01e0*/  ISETP.GT.AND P0, PT, R21, R16, PT ;  /* 0x000000101500720c */ /* 0x002fda0003f04270 */
[----:B0-2---:R-:W-:Y:S05]  /*01f0*/  @!P0 BRA `(.L_x_239) ;  /* 0x0000001c006c8947 */ /* 0x005fea0003800000 */
[----:B------:R-:W2:Y:S04]  /*0200*/  LDG.E.64 R4, desc[UR4][R4.64] ;  /* 0x0000000404047981 */ /* 0x000ea8000c1e1b00 */
[----:B------:R-:W3:Y:S01]  /*0210*/  LDG.E.64 R22, desc[UR4][R22.64] ;  /* 0x0000000416167981 */ /* 0x000ee2000c1e1b00 */
[----:B--2---:R-:W0:Y:S08]  /*0220*/  F2I.F64.TRUNC R17, R4 ;  /* 0x0000000400117311 */ /* 0x004e30000030d100 */
[----:B---3--:R1:W2:Y:S01]  /*0230*/  F2I.F64.TRUNC R15, R22 ;  /* 0x00000016000f7311 */ /* 0x0082a2000030d100 */
[----:B0-----:R-:W-:-:S02]  /*0240*/  LOP3.LUT R13, R17, 0xf, RZ, 0xc0, !PT ;  /* 0x0000000f110d7812 */ /* 0x001fc400078ec0ff */
[C---:B------:R-:W-:Y:S02]  /*0250*/  LOP3.LUT R12, R17.reuse, 0x7, RZ, 0xc0, !PT ;  /* 0x00000007110c7812 */ /* 0x040fe400078ec0ff */
[C---:B------:R-:W-:Y:S02]  /*0260*/  LOP3.LUT R11, R17.reuse, 0x7ffffff0, RZ, 0xc0, !PT ;  /* 0x7ffffff0110b7812 */ /* 0x040fe400078ec0ff */
[----:B------:R-:W-:Y:S02]  /*0270*/  I2FP.F32.S32 R14, R17 ;  /* 0x00000011000e7245 */ /* 0x000fe40000201400 */
[C---:B------:R-:W-:Y:S02]  /*0280*/  LOP3.LUT R10, R17.reuse, 0x3, RZ, 0xc0, !PT ;  /* 0x00000003110a7812 */ /* 0x040fe400078ec0ff */
[----:B------:R-:W-:Y:S02]  /*0290*/  LOP3.LUT R9, R17, 0x7ffffffc, RZ, 0xc0, !PT ;  /* 0x7ffffffc11097812 */ /* 0x000fe400078ec0ff */
[----:B------:R-:W-:-:S02]  /*02a0*/  IADD3 R8, PT, PT, R13, -0x1, RZ ;  /* 0xffffffff0d087810 */ /* 0x000fc40007ffe0ff */
[----:B------:R-:W-:Y:S02]  /*02b0*/  IADD3 R7, PT, PT, R12, -0x1, RZ ;  /* 0xffffffff0c077810 */ /* 0x000fe40007ffe0ff */
[----:B-12---:R-:W-:-:S07]  /*02c0*/  IADD3 R6, PT, PT, -R11, RZ, RZ ;  /* 0x000000ff0b067210 */ /* 0x006fce0007ffe1ff */
.L_x_287:
[----:B------:R-:W-:Y:S01]  /*02d0*/  ISETP.GE.AND P2, PT, R17, 0x1, PT ;  /* 0x000000011100780c */ /* 0x000fe20003f46270 */
[----:B------:R-:W-:Y:S01]  /*02e0*/  BSSY.RECONVERGENT B1, `(.L_x_240) ;  /* 0x0000070000017945 */ /* 0x000fe20003800200 */
[----:B0123--:R-:W-:-:S11]  /*02f0*/  HFMA2 R5, -RZ, RZ, 0, 0 ;  /* 0x00000000ff057431 */ /* 0x00ffd600000001ff */
[----:B------:R-:W-:Y:S05]  /*0300*/  @!P2 BRA `(.L_x_241) ;  /* 0x0000000400b4a947 */ /* 0x000fea0003800000 */
[C---:B------:R-:W-:Y:S01]  /*0310*/  ISETP.GE.U32.AND P0, PT, R17.reuse, 0x10, PT ;  /* 0x000000101100780c */ /* 0x040fe20003f06070 */
[----:B------:R-:W-:Y:S01]  /*0320*/  BSSY.RECONVERGENT B2, `(.L_x_242) ;  /* 0x0000031000027945 */ /* 0x000fe20003800200 */
[----:B------:R-:W-:Y:S01]  /*0330*/  IMAD R0, R17, R16, R15 ;  /* 0x0000001011007224 */ /* 0x000fe200078e020f */
[----:B------:R-:W-:Y:S02]  /*0340*/  MOV R5, RZ ;  /* 0x000000ff00057202 */ /* 0x000fe40000000f00 */
[----:B------:R-:W-:-:S08]  /*0350*/  MOV R23, RZ ;  /* 0x000000ff00177202 */ /* 0x000fd00000000f00 */
[----:B------:R-:W-:Y:S05]  /*0360*/  @!P0 BRA `(.L_x_243) ;  /* 0x0000000000b08947 */ /* 0x000fea0003800000 */
[----:B------:R-:W-:Y:S01]  /*0370*/  BSSY.RECONVERGENT B3, `(.L_x_244) ;  /* 0x000002a000037945 */ /* 0x000fe20003800200 */
[----:B------:R-:W-:Y:S02]  /*0380*/  MOV R5, RZ ;  /* 0x000000ff00057202 */ /* 0x000fe40000000f00 */
[----:B------:R-:W-:Y:S02]  /*0390*/  MOV R23, R0 ;  /* 0x0000000000177202 */ /* 0x000fe40000000f00 */
[----:B------:R-:W-:-:S07]  /*03a0*/  MOV R4, R6 ;  /* 0x0000000600047202 */ /* 0x000fce0000000f00 */
.L_x_245:
[----:B------:R-:W0:Y:S02]  /*03b0*/  LDC.64 R2, c[0x0][0x380] ;  /* 0x0000e000ff027b82 */ /* 0x000e240000000a00 */
        /* <DEDUP_REMOVED lines=15> */
[----:B------:R-:W2:Y:S01]  /*04b0*/  LDG.E R5, desc[UR4][R2.64+0x30] ;  /* 0x0000300402057981 */ /* 0x000ea2000c1e1900 */
[----:B---3--:R-:W-:-:S03]  /*04c0*/  FADD R35, R32, R33 ;  /* 0x0000002120237221 */ /* 0x008fc60000000000 */
[----:B------:R-:W3:Y:S04]  /*04d0*/  LDG.E R32, desc[UR4][R2.64+0x34] ;  /* 0x0000340402207981 */ /* 0x000ee8000c1e1900 */
[----:B------:R-:W3:Y:S01]  /*04e0*/  LDG.E R33, desc[UR4][R2.64+0x38] ;  /* 0x0000380402217981 */ /* 0x000ee2000c1e1900 */
[----:B----4-:R-:W-:-:S04]  /*04f0*/  FADD R35, R35, R20 ;  /* 0x0000001423237221 */ /* 0x010fc80000000000 */
[----:B-----5:R-:W-:-:S04]  /*0500*/  FADD R35, R35, R22 ;  /* 0x0000001623237221 */ /* 0x020fc80000000000 */
[----:B------:R-:W-:-:S04]  /*0510*/  FADD R24, R35, R24 ;  /* 0x0000001823187221 */ /* 0x000fc80000000000 */
[----:B------:R-:W-:-:S04]  /*0520*/  FADD R25, R24, R25 ;  /* 0x0000001918197221 */ /* 0x000fc80000000000 */
[----:B------:R-:W-:-:S04]  /*0530*/  FADD R26, R25, R26 ;  /* 0x0000001a191a7221 */ /* 0x000fc80000000000 */
[----:B------:R-:W-:-:S04]  /*0540*/  FADD R27, R26, R27 ;  /* 0x0000001b1a1b7221 */ /* 0x000fc80000000000 */
[----:B------:R-:W-:-:S04]  /*0550*/  FADD R28, R27, R28 ;  /* 0x0000001c1b1c7221 */ /* 0x000fc80000000000 */
[----:B------:R-:W-:Y:S01]  /*0560*/  FADD R29, R28, R29 ;  /* 0x0000001d1c1d7221 */ /* 0x000fe20000000000 */
[----:B------:R-:W-:-:S03]  /*0570*/  IADD3 R4, PT, PT, R4, 0x10, RZ ;  /* 0x0000001004047810 */ /* 0x000fc60007ffe0ff */
[----:B------:R-:W-:Y:S01]  /*0580*/  FADD R30, R29, R30 ;  /* 0x0000001e1d1e7221 */ /* 0x000fe20000000000 */
[----:B------:R-:W-:-:S03]  /*0590*/  ISETP.NE.AND P0, PT, R4, RZ, PT ;  /* 0x000000ff0400720c */ /* 0x000fc60003f05270 */
[----:B------:R-:W-:Y:S01]  /*05a0*/  FADD R30, R30, R31 ;  /* 0x0000001f1e1e7221 */ /* 0x000fe20000000000 */
[----:B------:R-:W-:-:S03]  /*05b0*/  IADD3 R23, PT, PT, R23, 0x10, RZ ;  /* 0x0000001017177810 */ /* 0x000fc60007ffe0ff */
[----:B--2---:R-:W-:-:S04]  /*05c0*/  FADD R5, R30, R5 ;  /* 0x000000051e057221 */ /* 0x004fc80000000000 */
[----:B---3--:R-:W-:-:S04]  /*05d0*/  FADD R32, R5, R32 ;  /* 0x0000002005207221 */ /* 0x008fc80000000000 */
[----:B------:R-:W-:-:S04]  /*05e0*/  FADD R33, R32, R33 ;  /* 0x0000002120217221 */ /* 0x000fc80000000000 */
[----:B------:R-:W-:Y:S01]  /*05f0*/  FADD R5, R33, R34 ;  /* 0x0000002221057221 */ /* 0x000fe20000000000 */
[----:B------:R-:W-:Y:S06]  /*0600*/  @P0 BRA `(.L_x_245) ;  /* 0xfffffffc00680947 */ /* 0x000fec000383ffff */
[----:B------:R-:W-:Y:S05]  /*0610*/  BSYNC.RECONVERGENT B3 ;  /* 0x0000000000037941 */ /* 0x000fea0003800200 */
.L_x_244:
[----:B------:R-:W-:-:S07]  /*0620*/  MOV R23, R11 ;  /* 0x0000000b00177202 */ /* 0x000fce0000000f00 */
.L_x_243:
[----:B------:R-:W-:Y:S05]  /*0630*/  BSYNC.RECONVERGENT B2 ;  /* 0x0000000000027941 */ /* 0x000fea0003800200 */
.L_x_242:
[----:B------:R-:W-:-:S13]  /*0640*/  ISETP.NE.AND P0, PT, R13, RZ, PT ;  /* 0x000000ff0d00720c */ /* 0x000fda0003f05270 */
[----:B------:R-:W-:Y:S05]  /*0650*/  @!P0 BRA `(.L_x_241) ;  /* 0x0000000000e08947 */ /* 0x000fea0003800000 */
[----:B------:R-:W-:Y:S01]  /*0660*/  ISETP.GE.U32.AND P0, PT, R8, 0x7, PT ;  /* 0x000000070800780c */ /* 0x000fe20003f06070 */
[----:B------:R-:W-:Y:S01]  /*0670*/  BSSY.RECONVERGENT B2, `(.L_x_246) ;  /* 0x0000017000027945 */ /* 0x000fe20003800200 */
[----:B------:R-:W-:-:S11]  /*0680*/  ISETP.NE.AND P1, PT, R12, RZ, PT ;  /* 0x000000ff0c00720c */ /* 0x000fd60003f25270 */
[----:B------:R-:W-:Y:S05]  /*0690*/  @!P0 BRA `(.L_x_247) ;  /* 0x0000000000508947 */ /* 0x000fea0003800000 */
        /* <DEDUP_REMOVED lines=20> */
.L_x_247:
[----:B------:R-:W-:Y:S05]  /*07e0*/  BSYNC.RECONVERGENT B2 ;  /* 0x0000000000027941 */ /* 0x000fea0003800200 */
.L_x_246:
        /* <DEDUP_REMOVED lines=17> */
.L_x_249:
[----:B------:R-:W-:Y:S05]  /*0900*/  BSYNC.RECONVERGENT B2 ;  /* 0x0000000000027941 */ /* 0x000fea0003800200 */
.L_x_248:
[----:B------:R-:W-:Y:S05]  /*0910*/  @!P1 BRA `(.L_x_241) ;  /* 0x0000000000309947 */ /* 0x000fea0003800000 */
[----:B------:R-:W0:Y:S01]  /*0920*/  LDC.64 R2, c[0x0][0x380] ;  /* 0x0000e000ff027b82 */ /* 0x000e220000000a00 */
[----:B------:R-:W-:-:S05]  /*0930*/  IADD3 R23, PT, PT, R0, R23, RZ ;  /* 0x0000001700177210 */ /* 0x000fca0007ffe0ff */
[----:B0-----:R-:W-:-:S05]  /*0940*/  IMAD.WIDE R2, R23, 0x4, R2 ;  /* 0x0000000417027825 */ /* 0x001fca00078e0202 */
[----:B------:R-:W2:Y:S01]  /*0950*/  LDG.E R0, desc[UR4][R2.64] ;  /* 0x0000000402007981 */ /* 0x000ea2000c1e1900 */
[----:B------:R-:W-:Y:S01]  /*0960*/  ISETP.NE.AND P0, PT, R10, 0x1, PT ;  /* 0x000000010a00780c */ /* 0x000fe20003f05270 */
[----:B--2---:R-:W-:-:S12]  /*0970*/  FADD R5, R5, R0 ;  /* 0x0000000005057221 */ /* 0x004fd80000000000 */
[----:B------:R-:W-:Y:S05]  /*0980*/  @!P0 BRA `(.L_x_241) ;  /* 0x0000000000148947 */ /* 0x000fea0003800000 */
[----:B------:R-:W-:Y:S01]  /*0990*/  ISETP.NE.AND P0, PT, R10, 0x2, PT ;  /* 0x000000020a00780c */ /* 0x000fe20003f05270 */
[----:B------:R-:W2:-:S12]  /*09a0*/  LDG.E R0, desc[UR4][R2.64+0x4] ;  /* 0x0000040402007981 */ /* 0x000e98000c1e1900 */
[----:B------:R-:W3:Y:S01]  /*09b0*/  @P0 LDG.E R4, desc[UR4][R2.64+0x8] ;  /* 0x0000080402040981 */ /* 0x000ee2000c1e1900 */
[----:B--2---:R-:W-:-:S04]  /*09c0*/  FADD R5, R5, R0 ;  /* 0x0000000005057221 */ /* 0x004fc80000000000 */
[----:B---3--:R-:W-:-:S07]  /*09d0*/  @P0 FADD R5, R5, R4 ;  /* 0x0000000405050221 */ /* 0x008fce0000000000 */
.L_x_241:
[----:B------:R-:W-:Y:S05]  /*09e0*/  BSYNC.RECONVERGENT B1 ;  /* 0x0000000000017941 */ /* 0x000fea0003800200 */
.L_x_240:
        /* <DEDUP_REMOVED lines=10> */
[----:B------:R-:W-:Y:S02]  /*0a90*/  MOV R3, R14 ;  /* 0x0000000e00037202 */ /* 0x000fe40000000f00 */
[----:B------:R-:W-:-:S07]  /*0aa0*/  MOV R2, 0xac0 ;  /* 0x00000ac000027802 */ /* 0x000fce0000000f00 */
[----:B------:R-:W-:Y:S05]  /*0ab0*/  CALL.REL.NOINC `($__internal_9_$__cuda_sm3x_div_rn_noftz_f32_slowpath) ;  /* 0x0000001400c47944 */ /* 0x000fea0003c00000 */
[----:B------:R-:W-:-:S07]  /*0ac0*/  MOV R20, R0 ;  /* 0x0000000000147202 */ /* 0x000fce0000000f00 */
.L_x_251:
[----:B------:R-:W-:Y:S05]  /*0ad0*/  BSYNC.RECONVERGENT B3 ;  /* 0x0000000000037941 */ /* 0x000fea0003800200 */
.L_x_250:
[----:B------:R-:W0:Y:S01]  /*0ae0*/  LDC.64 R2, c[0x0][0x390] ;  /* 0x0000e400ff027b82 */ /* 0x000e220000000a00 */
[----:B------:R-:W-:Y:S01]  /*0af0*/  IADD3 R5, PT, PT, R19, R16, RZ ;  /* 0x0000001013057210 */ /* 0x000fe20007ffe0ff */
[----:B------:R-:W-:Y:S01]  /*0b00*/  BSSY.RECONVERGENT B1, `(.L_x_252) ;  /* 0x0000090000017945 */ /* 0x000fe20003800200 */
[----:B------:R-:W-:-:S03]  /*0b10*/  HFMA2 R23, -RZ, RZ, 0, 0 ;  /* 0x00000000ff177431 */ /* 0x000fc600000001ff */
[----:B0-----:R-:W-:-:S05]  /*0b20*/  IMAD.WIDE R2, R5, 0x4, R2 ;  /* 0x0000000405027825 */ /* 0x001fca00078e0202 */
[----:B------:R0:W-:Y:S01]  /*0b30*/  STG.E desc[UR4][R2.64], R20 ;  /* 0x0000001402007986 */ /* 0x0001e2000c101904 */
[----:B------:R-:W-:Y:S05]  /*0b40*/  @!P2 BRA `(.L_x_253) ;  /* 0x00000008002ca947 */ /* 0x000fea0003800000 */
[C---:B------:R-:W-:Y:S01]  /*0b50*/  ISETP.GE.U32.AND P0, PT, R17.reuse, 0x10, PT ;  /* 0x000000101100780c */ /* 0x040fe20003f06070 */
[----:B------:R-:W-:Y:S01]  /*0b60*/  BSSY.RECONVERGENT B2, `(.L_x_254) ;  /* 0x0000040000027945 */ /* 0x000fe20003800200 */
[----:B------:R-:W-:Y:S01]  /*0b70*/  IMAD R0, R17, R16, R15 ;  /* 0x0000001011007224 */ /* 0x000fe200078e020f */
[----:B------:R-:W-:Y:S02]  /*0b80*/  MOV R23, RZ ;  /* 0x000000ff00177202 */ /* 0x000fe40000000f00 */
[----:B------:R-:W-:-:S08]  /*0b90*/  MOV R25, RZ ;  /* 0x000000ff00197202 */ /* 0x000fd00000000f00 */
[----:B------:R-:W-:Y:S05]  /*0ba0*/  @!P0 BRA `(.L_x_255) ;  /* 0x0000000000ec8947 */ /* 0x000fea0003800000 */
[----:B------:R-:W-:Y:S01]  /*0bb0*/  HFMA2 R4, -RZ, RZ, 0, 0 ;  /* 0x00000000ff047431 */ /* 0x000fe200000001ff */
[----:B------:R-:W-:Y:S01]  /*0bc0*/  BSSY.RECONVERGENT B3, `(.L_x_256) ;  /* 0x0000038000037945 */ /* 0x000fe20003800200 */
[----:B------:R-:W-:-:S07]  /*0bd0*/  MOV R23, RZ ;  /* 0x000000ff00177202 */ /* 0x000fce0000000f00 */
.L_x_257:
[----:B0-----:R-:W0:Y:S01]  /*0be0*/  LDC.64 R2, c[0x0][0x380] ;  /* 0x0000e000ff027b82 */ /* 0x001e220000000a00 */
        /* <DEDUP_REMOVED lines=25> */
[----:B------:R-:W-:-:S03]  /*0d80*/  FADD R25, R25, -R20 ;  /* 0x8000001419197221 */ /* 0x000fc60000000000 */
        /* <DEDUP_REMOVED lines=9> */
[----:B------:R-:W-:Y:S01]  /*0e20*/  FFMA R32, R31, R31, R32 ;  /* 0x0000001f1f207223 */ /* 0x000fe20000000020 */
[----:B------:R-:W-:-:S04]  /*0e30*/  IADD3 R4, PT, PT, R4, 0x10, RZ ;  /* 0x0000001004047810 */ /* 0x000fc80007ffe0ff */
[----:B------:R-:W-:Y:S01]  /*0e40*/  ISETP.NE.AND P0, PT, R4, R11, PT ;  /* 0x0000000b0400720c */ /* 0x000fe20003f05270 */
[----:B--2---:R-:W-:-:S04]  /*0e50*/  FADD R37, R37, -R20 ;  /* 0x8000001425257221 */ /* 0x004fc80000000000 */
[----:B------:R-:W-:Y:S01]  /*0e60*/  FFMA R32, R37, R37, R32 ;  /* 0x0000002525207223 */ /* 0x000fe20000000020 */
[----:B---3--:R-:W-:-:S04]  /*0e70*/  FADD R23, R23, -R20 ;  /* 0x8000001417177221 */ /* 0x008fc80000000000 */
[----:B------:R-:W-:Y:S01]  /*0e80*/  FFMA R32, R23, R23, R32 ;  /* 0x0000001717207223 */ /* 0x000fe20000000020 */
[----:B0-----:R-:W-:-:S04]  /*0e90*/  FADD R3, R24, -R20 ;  /* 0x8000001418037221 */ /* 0x001fc80000000000 */
[----:B------:R-:W-:Y:S01]  /*0ea0*/  FFMA R32, R3, R3, R32 ;  /* 0x0000000303207223 */ /* 0x000fe20000000020 */
[----:B----4-:R-:W-:-:S04]  /*0eb0*/  FADD R3, R22, -R20 ;  /* 0x8000001416037221 */ /* 0x010fc80000000000 */
[----:B------:R-:W-:Y:S01]  /*0ec0*/  FFMA R32, R3, R3, R32 ;  /* 0x0000000303207223 */ /* 0x000fe20000000020 */
[----:B------:R-:W-:-:S04]  /*0ed0*/  FADD R3, R26, -R20 ;  /* 0x800000141a037221 */ /* 0x000fc80000000000 */
[----:B------:R-:W-:Y:S01]  /*0ee0*/  FFMA R32, R3, R3, R32 ;  /* 0x0000000303207223 */ /* 0x000fe20000000020 */
[--C-:B------:R-:W-:Y:S01]  /*0ef0*/  FADD R3, R28, -R20.reuse ;  /* 0x800000141c037221 */ /* 0x100fe20000000000 */
[----:B------:R-:W-:-:S03]  /*0f00*/  FADD R23, R30, -R20 ;  /* 0x800000141e177221 */ /* 0x000fc60000000000 */
[----:B------:R-:W-:-:S04]  /*0f10*/  FFMA R32, R3, R3, R32 ;  /* 0x0000000303207223 */ /* 0x000fc80000000020 */
[----:B------:R-:W-:Y:S01]  /*0f20*/  FFMA R23, R23, R23, R32 ;  /* 0x0000001717177223 */ /* 0x000fe20000000020 */
[----:B------:R-:W-:Y:S06]  /*0f30*/  @P0 BRA `(.L_x_257) ;  /* 0xfffffffc00280947 */ /* 0x000fec000383ffff */
[----:B------:R-:W-:Y:S05]  /*0f40*/  BSYNC.RECONVERGENT B3 ;  /* 0x0000000000037941 */ /* 0x000fea0003800200 */
.L_x_256:
[----:B------:R-:W-:-:S07]  /*0f50*/  MOV R25, R11 ;  /* 0x0000000b00197202 */ /* 0x000fce0000000f00 */
.L_x_255:
[----:B------:R-:W-:Y:S05]  /*0f60*/  BSYNC.RECONVERGENT B2 ;  /* 0x0000000000027941 */ /* 0x000fea0003800200 */
.L_x_254:
[----:B------:R-:W-:-:S13]  /*0f70*/  ISETP.NE.AND P0, PT, R13, RZ, PT ;  /* 0x000000ff0d00720c */ /* 0x000fda0003f05270 */
[----:B------:R-:W-:Y:S05]  /*0f80*/  @!P0 BRA `(.L_x_253) ;  /* 0x00000004001c8947 */ /* 0x000fea0003800000 */
[----:B------:R-:W-:Y:S01]  /*0f90*/  ISETP.GE.U32.AND P0, PT, R8, 0x7, PT ;  /* 0x000000070800780c */ /* 0x000fe20003f06070 */
[----:B------:R-:W-:Y:S01]  /*0fa0*/  BSSY.RECONVERGENT B2, `(.L_x_258) ;  /* 0x000001f000027945 */ /* 0x000fe20003800200 */
[----:B------:R-:W-:-:S11]  /*0fb0*/  ISETP.NE.AND P1, PT, R12, RZ, PT ;  /* 0x000000ff0c00720c */ /* 0x000fd60003f25270 */
[----:B------:R-:W-:Y:S05]  /*0fc0*/  @!P0 BRA `(.L_x_259) ;  /* 0x0000000000708947 */ /* 0x000fea0003800000 */
        /* <DEDUP_REMOVED lines=16> */
[----:B------:R-:W-:-:S04]  /*10d0*/  FFMA R4, R37, R37, R4 ;  /* 0x0000002525047223 */ /* 0x000fc80000000004 */
[----:B------:R-:W-:Y:S01]  /*10e0*/  FFMA R4, R23, R23, R4 ;  /* 0x0000001717047223 */ /* 0x000fe20000000004 */
        /* <DEDUP_REMOVED lines=10> */
.L_x_259:
[----:B------:R-:W-:Y:S05]  /*1190*/  BSYNC.RECONVERGENT B2 ;  /* 0x0000000000027941 */ /* 0x000fea0003800200 */
.L_x_258:
        /* <DEDUP_REMOVED lines=21> */
.L_x_261:
[----:B------:R-:W-:Y:S05]  /*12f0*/  BSYNC.RECONVERGENT B2 ;  /* 0x0000000000027941 */ /* 0x000fea0003800200 */
.L_x_260:
[----:B------:R-:W-:Y:S05]  /*1300*/  @!P1 BRA `(.L_x_253) ;  /* 0x00000000003c9947 */ /* 0x000fea0003800000 */
[----:B0-----:R-:W0:Y:S01]  /*1310*/  LDC.64 R2, c[0x0][0x380] ;  /* 0x0000e000ff027b82 */ /* 0x001e220000000a00 */
[----:B------:R-:W-:-:S05]  /*1320*/  IADD3 R25, PT, PT, R0, R25, RZ ;  /* 0x0000001900197210 */ /* 0x000fca0007ffe0ff */
[----:B0-----:R-:W-:-:S05]  /*1330*/  IMAD.WIDE R2, R25, 0x4, R2 ;  /* 0x0000000419027825 */ /* 0x001fca00078e0202 */
[----:B------:R-:W2:Y:S01]  /*1340*/  LDG.E R25, desc[UR4][R2.64] ;  /* 0x0000000402197981 */ /* 0x000ea2000c1e1900 */
[----:B------:R-:W-:Y:S01]  /*1350*/  ISETP.NE.AND P0, PT, R10, 0x1, PT ;  /* 0x000000010a00780c */ /* 0x000fe20003f05270 */
[----:B--2---:R-:W-:-:S04]  /*1360*/  FADD R0, R25, -R20 ;  /* 0x8000001419007221 */ /* 0x004fc80000000000 */
[----:B------:R-:W-:-:S08]  /*1370*/  FFMA R23, R0, R0, R23 ;  /* 0x0000000000177223 */ /* 0x000fd00000000017 */
[----:B------:R-:W-:Y:S05]  /*1380*/  @!P0 BRA `(.L_x_253) ;  /* 0x00000000001c8947 */ /* 0x000fea0003800000 */
[----:B------:R-:W-:Y:S01]  /*1390*/  ISETP.NE.AND P0, PT, R10, 0x2, PT ;  /* 0x000000020a00780c */ /* 0x000fe20003f05270 */
[----:B------:R-:W2:-:S12]  /*13a0*/  LDG.E R25, desc[UR4][R2.64+0x4] ;  /* 0x0000040402197981 */ /* 0x000e98000c1e1900 */
[----:B------:R-:W3:Y:S01]  /*13b0*/  @P0 LDG.E R27, desc[UR4][R2.64+0x8] ;  /* 0x00000804021b0981 */ /* 0x000ee2000c1e1900 */
[----:B--2---:R-:W-:-:S04]  /*13c0*/  FADD R0, R25, -R20 ;  /* 0x8000001419007221 */ /* 0x004fc80000000000 */
[----:B------:R-:W-:Y:S01]  /*13d0*/  FFMA R23, R0, R0, R23 ;  /* 0x0000000000177223 */ /* 0x000fe20000000017 */
[----:B---3--:R-:W-:-:S04]  /*13e0*/  @P0 FADD R0, R27, -R20 ;  /* 0x800000141b000221 */ /* 0x008fc80000000000 */
[----:B------:R-:W-:-:S07]  /*13f0*/  @P0 FFMA R23, R0, R0, R23 ;  /* 0x0000000000170223 */ /* 0x000fce0000000017 */
.L_x_253:
[----:B------:R-:W-:Y:S05]  /*1400*/  BSYNC.RECONVERGENT B1 ;  /* 0x0000000000017941 */ /* 0x000fea0003800200 */
.L_x_252:
[----:B0-----:R-:W0:Y:S01]  /*1410*/  MUFU.RCP R3, R14 ;  /* 0x0000000e00037308 */ /* 0x001e220000001000 */
        /* <DEDUP_REMOVED lines=12> */
.L_x_263:
[----:B------:R-:W-:Y:S05]  /*14e0*/  BSYNC.RECONVERGENT B3 ;  /* 0x0000000000037941 */ /* 0x000fea0003800200 */
.L_x_262:
[----:B------:R-:W-:Y:S01]  /*14f0*/  IADD3 R2, PT, PT, R0, -0xd000000, RZ ;  /* 0xf300000000027810 */ /* 0x000fe20007ffe0ff */
[----:B------:R0:W1:Y:S01]  /*1500*/  MUFU.RSQ R3, R0 ;  /* 0x0000000000037308 */ /* 0x0000620000001400 */
[----:B------:R-:W-:Y:S02]  /*1510*/  BSSY.RECONVERGENT B1, `(.L_x_264) ;  /* 0x000000a000017945 */ /* 0x000fe40003800200 */
[----:B------:R-:W-:-:S13]  /*1520*/  ISETP.GT.U32.AND P0, PT, R2, 0x727fffff, PT ;  /* 0x727fffff0200780c */ /* 0x000fda0003f04070 */
[----:B0-----:R-:W-:Y:S05]  /*1530*/  @!P0 BRA `(.L_x_265) ;  /* 0x00000000000c8947 */ /* 0x001fea0003800000 */
[----:B------:R-:W-:-:S07]  /*1540*/  MOV R25, 0x1560 ;  /* 0x0000156000197802 */ /* 0x000fce0000000f00 */
[----:B-1----:R-:W-:Y:S05]  /*1550*/  CALL.REL.NOINC `($__internal_8_$__cuda_sm20_sqrt_rn_f32_slowpath) ;  /* 0x0000000800c07944 */ /* 0x002fea0003c00000 */
[----:B------:R-:W-:Y:S05]  /*1560*/  BRA `(.L_x_266) ;  /* 0x0000000000107947 */ /* 0x000fea0003800000 */
.L_x_265:
[C---:B-1----:R-:W-:Y:S01]  /*1570*/  FMUL.FTZ R23, R3.reuse, R0 ;  /* 0x0000000003177220 */ /* 0x042fe20000410000 */
[----:B------:R-:W-:-:S03]  /*1580*/  FMUL.FTZ R2, R3, 0.5 ;  /* 0x3f00000003027820 */ /* 0x000fc60000410000 */
[----:B------:R-:W-:-:S04]  /*1590*/  FFMA R0, -R23, R23, R0 ;  /* 0x0000001717007223 */ /* 0x000fc80000000100 */
[----:B------:R-:W-:-:S07]  /*15a0*/  FFMA R23, R0, R2, R23 ;  /* 0x0000000200177223 */ /* 0x000fce0000000017 */
.L_x_266:
[----:B------:R-:W-:Y:S05]  /*15b0*/  BSYNC.RECONVERGENT B1 ;  /* 0x0000000000017941 */ /* 0x000fea0003800200 */
.L_x_264:
[----:B------:R-:W0:Y:S01]  /*15c0*/  LDC.64 R2, c[0x0][0x388] ;  /* 0x0000e200ff027b82 */ /* 0x000e220000000a00 */
[----:B------:R-:W-:Y:S01]  /*15d0*/  BSSY.RECONVERGENT B3, `(.L_x_267) ;  /* 0x000009a000037945 */ /* 0x000fe20003800200 */
[----:B0-----:R-:W-:-:S05]  /*15e0*/  IMAD.WIDE R2, R5, 0x4, R2 ;  /* 0x0000000405027825 */ /* 0x001fca00078e0202 */
[----:B------:R0:W-:Y:S01]  /*15f0*/  STG.E desc[UR4][R2.64], R23 ;  /* 0x0000001702007986 */ /* 0x0001e2000c101904 */
[----:B------:R-:W-:Y:S05]  /*1600*/  @!P2 BRA `(.L_x_268) ;  /* 0x000000080058a947 */ /* 0x000fea0003800000 */
[C---:B------:R-:W-:Y:S01]  /*1610*/  ISETP.GE.U32.AND P0, PT, R17.reuse, 0x4, PT ;  /* 0x000000041100780c */ /* 0x040fe20003f06070 */
[----:B------:R-:W-:Y:S01]  /*1620*/  BSSY.RECONVERGENT B4, `(.L_x_269) ;  /* 0x0000055000047945 */ /* 0x000fe20003800200 */
[----:B0-----:R-:W-:Y:S02]  /*1630*/  HFMA2 R3, -RZ, RZ, 0, 0 ;  /* 0x00000000ff037431 */ /* 0x001fe400000001ff */
[----:B------:R-:W-:-:S09]  /*1640*/  IMAD R22, R17, R16, R15 ;  /* 0x0000001011167224 */ /* 0x000fd200078e020f */
[----:B------:R-:W-:Y:S05]  /*1650*/  @!P0 BRA `(.L_x_270) ;  /* 0x0000000400448947 */ /* 0x000fea0003800000 */
[----:B------:R-:W-:Y:S01]  /*1660*/  BSSY.RECONVERGENT B5, `(.L_x_271) ;  /* 0x000004f000057945 */ /* 0x000fe20003800200 */
[----:B------:R-:W-:-:S07]  /*1670*/  MOV R24, RZ ;  /* 0x000000ff00187202 */ /* 0x000fce0000000f00 */
.L_x_280:
[----:B0-----:R-:W0:Y:S01]  /*1680*/  LDC.64 R4, c[0x0][0x380] ;  /* 0x0000e000ff047b82 */ /* 0x001e220000000a00 */
[----:B------:R-:W-:-:S05]  /*1690*/  IADD3 R3, PT, PT, R22, R24, RZ ;  /* 0x0000001816037210 */ /* 0x000fca0007ffe0ff */
[----:B0-----:R-:W-:-:S05]  /*16a0*/  IMAD.WIDE R4, R3, 0x4, R4 ;  /* 0x0000000403047825 */ /* 0x001fca00078e0204 */
[----:B------:R-:W2:Y:S01]  /*16b0*/  LDG.E R3, desc[UR4][R4.64] ;  /* 0x0000000404037981 */ /* 0x000ea2000c1e1900 */
[----:B------:R-:W0:Y:S01]  /*16c0*/  MUFU.RCP R2, R23 ;  /* 0x0000001700027308 */ /* 0x000e220000001000 */
[----:B------:R-:W-:Y:S01]  /*16d0*/  IADD3 R24, PT, PT, R24, 0x4, RZ ;  /* 0x0000000418187810 */ /* 0x000fe20007ffe0ff */
[----:B------:R-:W-:Y:S03]  /*16e0*/  BSSY.RECONVERGENT B6, `(.L_x_272) ;  /* 0x000000e000067945 */ /* 0x000fe60003800200 */
[----:B------:R-:W-:Y:S01]  /*16f0*/  ISETP.NE.AND P2, PT, R24, R9, PT ;  /* 0x000000091800720c */ /* 0x000fe20003f45270 */
[----:B0-----:R-:W-:-:S04]  /*1700*/  FFMA R25, R2, -R23, 1 ;  /* 0x3f80000002197423 */ /* 0x001fc80000000817 */
[----:B------:R-:W-:Y:S01]  /*1710*/  FFMA R25, R2, R25, R2 ;  /* 0x0000001902197223 */ /* 0x000fe20000000002 */
[----:B--2---:R-:W-:-:S04]  /*1720*/  FADD R0, R3, -R20 ;  /* 0x8000001403007221 */ /* 0x004fc80000000000 */
[----:B------:R-:W0:Y:S01]  /*1730*/  FCHK P0, R0, R23 ;  /* 0x0000001700007302 */ /* 0x000e220000000000 */
[----:B------:R-:W-:-:S04]  /*1740*/  FFMA R2, R0, R25, RZ ;  /* 0x0000001900027223 */ /* 0x000fc800000000ff */
[----:B------:R-:W-:-:S04]  /*1750*/  FFMA R3, R2, -R23, R0 ;  /* 0x8000001702037223 */ /* 0x000fc80000000000 */
[----:B------:R-:W-:Y:S01]  /*1760*/  FFMA R3, R25, R3, R2 ;  /* 0x0000000319037223 */ /* 0x000fe20000000002 */
[----:B0-----:R-:W-:Y:S06]  /*1770*/  @!P0 BRA `(.L_x_273) ;  /* 0x0000000000108947 */ /* 0x001fec0003800000 */
[----:B------:R-:W-:Y:S02]  /*1780*/  MOV R3, R23 ;  /* 0x0000001700037202 */ /* 0x000fe40000000f00 */
[----:B------:R-:W-:-:S07]  /*1790*/  MOV R2, 0x17b0 ;  /* 0x000017b000027802 */ /* 0x000fce0000000f00 */
[----:B------:R-:W-:Y:S05]  /*17a0*/  CALL.REL.NOINC `($__internal_9_$__cuda_sm3x_div_rn_noftz_f32_slowpath) ;  /* 0x0000000800887944 */ /* 0x000fea0003c00000 */
[----:B------:R-:W-:-:S07]  /*17b0*/  MOV R3, R0 ;  /* 0x0000000000037202 */ /* 0x000fce0000000f00 */
.L_x_273:
[----:B------:R-:W-:Y:S05]  /*17c0*/  BSYNC.RECONVERGENT B6 ;  /* 0x0000000000067941 */ /* 0x000fea0003800200 */
.L_x_272:
[----:B------:R-:W2:Y:S01]  /*17d0*/  LDG.E R25, desc[UR4][R4.64+0x4] ;  /* 0x0000040404197981 */ /* 0x000ea2000c1e1900 */
[----:B------:R-:W0:Y:S01]  /*17e0*/  MUFU.RCP R0, R23 ;  /* 0x0000001700007308 */ /* 0x000e220000001000 */
[----:B------:R-:W-:Y:S02]  /*17f0*/  BSSY.RECONVERGENT B6, `(.L_x_274) ;  /* 0x000000f000067945 */ /* 0x000fe40003800200 */
[----:B------:R1:W-:Y:S01]  /*1800*/  STG.E desc[UR4][R4.64], R3 ;  /* 0x0000000304007986 */ /* 0x0003e2000c101904 */
[----:B0-----:R-:W-:-:S04]  /*1810*/  FFMA R29, R0, -R23, 1 ;  /* 0x3f800000001d7423 */ /* 0x001fc80000000817 */
[----:B------:R-:W-:Y:S01]  /*1820*/  FFMA R0, R0, R29, R0 ;  /* 0x0000001d00007223 */ /* 0x000fe20000000000 */
[----:B--2---:R-:W-:-:S04]  /*1830*/  FADD R27, R25, -R20 ;  /* 0x80000014191b7221 */ /* 0x004fc80000000000 */
[----:B------:R-:W0:Y:S01]  /*1840*/  FCHK P0, R27, R23 ;  /* 0x000000171b007302 */ /* 0x000e220000000000 */
[----:B------:R-:W-:-:S04]  /*1850*/  FFMA R2, R0, R27, RZ ;  /* 0x0000001b00027223 */ /* 0x000fc800000000ff */
[----:B------:R-:W-:-:S04]  /*1860*/  FFMA R25, R2, -R23, R27 ;  /* 0x8000001702197223 */ /* 0x000fc8000000001b */
[----:B------:R-:W-:Y:S01]  /*1870*/  FFMA R25, R0, R25, R2 ;  /* 0x0000001900197223 */ /* 0x000fe20000000002 */
[----:B01----:R-:W-:Y:S06]  /*1880*/  @!P0 BRA `(.L_x_275) ;  /* 0x0000000000148947 */ /* 0x003fec0003800000 */
[----:B------:R-:W-:Y:S02]  /*1890*/  MOV R0, R27 ;  /* 0x0000001b00007202 */ /* 0x000fe40000000f00 */
[----:B------:R-:W-:Y:S02]  /*18a0*/  MOV R3, R23 ;  /* 0x0000001700037202 */ /* 0x000fe40000000f00 */
[----:B------:R-:W-:-:S07]  /*18b0*/  MOV R2, 0x18d0 ;  /* 0x000018d000027802 */ /* 0x000fce0000000f00 */
[----:B------:R-:W-:Y:S05]  /*18c0*/  CALL.REL.NOINC `($__internal_9_$__cuda_sm3x_div_rn_noftz_f32_slowpath) ;  /* 0x0000000800407944 */ /* 0x000fea0003c00000 */
[----:B------:R-:W-:-:S07]  /*18d0*/  MOV R25, R0 ;  /* 0x0000000000197202 */ /* 0x000fce0000000f00 */
.L_x_275:
[----:B------:R-:W-:Y:S05]  /*18e0*/  BSYNC.RECONVERGENT B6 ;  /* 0x0000000000067941 */ /* 0x000fea0003800200 */
.L_x_274:
        /* <DEDUP_REMOVED lines=17> */
.L_x_277:
[----:B------:R-:W-:Y:S05]  /*1a00*/  BSYNC.RECONVERGENT B6 ;  /* 0x0000000000067941 */ /* 0x000fea0003800200 */
.L_x_276:
        /* <DEDUP_REMOVED lines=17> */
.L_x_279:
[----:B------:R-:W-:Y:S05]  /*1b20*/  BSYNC.RECONVERGENT B6 ;  /* 0x0000000000067941 */ /* 0x000fea0003800200 */
.L_x_278:
[----:B------:R0:W-:Y:S01]  /*1b30*/  STG.E desc[UR4][R4.64+0xc], R25 ;  /* 0x00000c1904007986 */ /* 0x0001e2000c101904 */
[----:B------:R-:W-:Y:S05]  /*1b40*/  @P2 BRA `(.L_x_280) ;  /* 0xfffffff800cc2947 */ /* 0x000fea000383ffff */
[----:B------:R-:W-:Y:S05]  /*1b50*/  BSYNC.RECONVERGENT B5 ;  /* 0x0000000000057941 */ /* 0x000fea0003800200 */
.L_x_271:
[----:B------:R-:W-:-:S07]  /*1b60*/  MOV R3, R9 ;  /* 0x0000000900037202 */ /* 0x000fce0000000f00 */
.L_x_270:
[----:B------:R-:W-:Y:S05]  /*1b70*/  BSYNC.RECONVERGENT B4 ;  /* 0x0000000000047941 */ /* 0x000fea0003800200 */
.L_x_269:
[----:B------:R-:W-:-:S13]  /*1b80*/  ISETP.NE.AND P0, PT, R10, RZ, PT ;  /* 0x000000ff0a00720c */ /* 0x000fda0003f05270 */
[----:B------:R-:W-:Y:S05]  /*1b90*/  @!P0 BRA `(.L_x_268) ;  /* 0x0000000000f48947 */ /* 0x000fea0003800000 */
[----:B0-----:R-:W0:Y:S01]  /*1ba0*/  LDC.64 R4, c[0x0][0x380] ;  /* 0x0000e000ff047b82 */ /* 0x001e220000000a00 */
[----:B------:R-:W-:-:S05]  /*1bb0*/  IADD3 R3, PT, PT, R22, R3, RZ ;  /* 0x0000000316037210 */ /* 0x000fca0007ffe0ff */
[----:B0-----:R-:W-:-:S05]  /*1bc0*/  IMAD.WIDE R4, R3, 0x4, R4 ;  /* 0x0000000403047825 */ /* 0x001fca00078e0204 */
[----:B------:R-:W2:Y:S01]  /*1bd0*/  LDG.E R3, desc[UR4][R4.64] ;  /* 0x0000000404037981 */ /* 0x000ea2000c1e1900 */
[----:B------:R-:W0:Y:S01]  /*1be0*/  MUFU.RCP R0, R23 ;  /* 0x0000001700007308 */ /* 0x000e220000001000 */
[----:B------:R-:W-:Y:S01]  /*1bf0*/  BSSY.RECONVERGENT B4, `(.L_x_281) ;  /* 0x000000f000047945 */ /* 0x000fe20003800200 */
[----:B------:R-:W-:Y:S01]  /*1c00*/  ISETP.NE.AND P2, PT, R10, 0x1, PT ;  /* 0x000000010a00780c */ /* 0x000fe20003f45270 */
        /* <DEDUP_REMOVED lines=9> */
[----:B------:R-:W-:Y:S02]  /*1ca0*/  MOV R3, R23 ;  /* 0x0000001700037202 */ /* 0x000fe40000000f00 */
[----:B------:R-:W-:-:S07]  /*1cb0*/  MOV R2, 0x1cd0 ;  /* 0x00001cd000027802 */ /* 0x000fce0000000f00 */
[----:B------:R-:W-:Y:S05]  /*1cc0*/  CALL.REL.NOINC `($__internal_9_$__cuda_sm3x_div_rn_noftz_f32_slowpath) ;  /* 0x0000000400407944 */ /* 0x000fea0003c00000 */
[----:B------:R-:W-:-:S07]  /*1cd0*/  MOV R3, R0 ;  /* 0x0000000000037202 */ /* 0x000fce0000000f00 */
.L_x_282:
[----:B------:R-:W-:Y:S05]  /*1ce0*/  BSYNC.RECONVERGENT B4 ;  /* 0x0000000000047941 */ /* 0x000fea0003800200 */
.L_x_281:
[----:B------:R1:W-:Y:S01]  /*1cf0*/  STG.E desc[UR4][R4.64], R3 ;  /* 0x0000000304007986 */ /* 0x0003e2000c101904 */
[----:B------:R-:W-:Y:S05]  /*1d00*/  @!P2 BRA `(.L_x_268) ;  /* 0x000000000098a947 */ /* 0x000fea0003800000 */
[----:B-1----:R-:W2:Y:S01]  /*1d10*/  LDG.E R3, desc[UR4][R4.64+0x4] ;  /* 0x0000040404037981 */ /* 0x002ea2000c1e1900 */
        /* <DEDUP_REMOVED lines=16> */
.L_x_284:
[----:B------:R-:W-:Y:S05]  /*1e20*/  BSYNC.RECONVERGENT B4 ;  /* 0x0000000000047941 */ /* 0x000fea0003800200 */
.L_x_283:
[----:B------:R2:W-:Y:S01]  /*1e30*/  STG.E desc[UR4][R4.64+0x4], R3 ;  /* 0x0000040304007986 */ /* 0x0005e2000c101904 */
[----:B------:R-:W-:Y:S05]  /*1e40*/  @!P2 BRA `(.L_x_268) ;  /* 0x000000000048a947 */ /* 0x000fea0003800000 */
[----:B--2---:R-:W2:Y:S01]  /*1e50*/  LDG.E R3, desc[UR4][R4.64+0x8] ;  /* 0x0000080404037981 */ /* 0x004ea2000c1e1900 */
[----:B------:R-:W0:Y:S01]  /*1e60*/  MUFU.RCP R0, R23 ;  /* 0x0000001700007308 */ /* 0x000e220000001000 */
[----:B------:R-:W-:Y:S01]  /*1e70*/  BSSY.RECONVERGENT B4, `(.L_x_285) ;  /* 0x000000e000047945 */ /* 0x000fe20003800200 */
        /* <DEDUP_REMOVED lines=13> */
.L_x_286:
[----:B------:R-:W-:Y:S05]  /*1f50*/  BSYNC.RECONVERGENT B4 ;  /* 0x0000000000047941 */ /* 0x000fea0003800200 */
.L_x_285:
[----:B------:R3:W-:Y:S02]  /*1f60*/  STG.E desc[UR4][R4.64+0x8], R3 ;  /* 0x0000080304007986 */ /* 0x0007e4000c101904 */
.L_x_268:
[----:B------:R-:W-:Y:S05]  /*1f70*/  BSYNC.RECONVERGENT B3 ;  /* 0x0000000000037941 */ /* 0x000fea0003800200 */
.L_x_267:
[----:B------:R-:W-:-:S04]  /*1f80*/  IADD3 R16, PT, PT, R16, 0x1, RZ ;  /* 0x0000000110107810 */ /* 0x000fc80007ffe0ff */
[----:B------:R-:W-:-:S13]  /*1f90*/  ISETP.NE.AND P0, PT, R16, R21, PT ;  /* 0x000000151000720c */ /* 0x000fda0003f05270 */
[----:B------:R-:W-:Y:S05]  /*1fa0*/  @P0 BRA `(.L_x_287) ;  /* 0xffffffe000c80947 */ /* 0x000fea000383ffff */
.L_x_239:
[----:B------:R-:W-:Y:S05]  /*1fb0*/  BSYNC.RECONVERGENT B0 ;  /* 0x0000000000007941 */ /* 0x000fea0003800200 */
.L_x_238:
[----:B------:R-:W-:-:S13]  /*1fc0*/  ISETP.NE.AND P0, PT, R18, 0x1, PT ;  /* 0x000000011200780c */ /* 0x000fda0003f05270 */
[----:B------:R-:W-:Y:S05]  /*1fd0*/  @P0 EXIT ;  /* 0x000000000000094d */ /* 0x000fea0003800000 */
[----:B0123--:R-:W0:Y:S01]  /*1fe0*/  LDC.64 R2, c[0x0][0x388] ;  /* 0x0000e200ff027b82 */ /* 0x00fe220000000a00 */
[----:B------:R-:W-:-:S07]  /*1ff0*/  HFMA2 R7, -RZ, RZ, 1.875, 0 ;  /* 0x3f800000ff077431 */ /* 0x000fce00000001ff */
[----:B------:R-:W1:Y:S01]  /*2000*/  LDC.64 R4, c[0x0][0x390] ;  /* 0x0000e400ff047b82 */ /* 0x000e620000000a00 */
[----:B0-----:R-:W-:-:S05]  /*2010*/  IMAD.WIDE R2, R19, 0x4, R2 ;  /* 0x0000000413027825 */ /* 0x001fca00078e0202 */
[----:B------:R-:W-:Y:S01]  /*2020*/  STG.E desc[UR4][R2.64], R7 ;  /* 0x0000000702007986 */ /* 0x000fe2000c101904 */
[----:B-1----:R-:W-:-:S05]  /*2030*/  IMAD.WIDE R4, R19, 0x4, R4 ;  /* 0x0000000413047825 */ /* 0x002fca00078e0204 */
[----:B------:R-:W-:Y:S01]  /*2040*/  STG.E desc[UR4][R4.64], R7 ;  /* 0x0000000704007986 */ /* 0x000fe2000c101904 */
[----:B------:R-:W-:Y:S05]  /*2050*/  EXIT ;  /* 0x000000000000794d */ /* 0x000fea0003800000 */
        .weak           $__internal_8_$__cuda_sm20_sqrt_rn_f32_slowpath
        .type           $__internal_8_$__cuda_sm20_sqrt_rn_f32_slowpath,@function
        .size           $__internal_8_$__cuda_sm20_sqrt_rn_f32_slowpath,($__internal_9_$__cuda_sm3x_div_rn_noftz_f32_slowpath - $__internal_8_$__cuda_sm20_sqrt_rn_f32_slowpath)
$__internal_8_$__cuda_sm20_sqrt_rn_f32_slowpath:
        /* <DEDUP_REMOVED lines=14> */
[----:B------:R-:W-:Y:S02]  /*2140*/  @!P0 MOV R2, R0 ;  /* 0x0000000000028202 */ /* 0x000fe40000000f00 */
[----:B------:R-:W-:-:S04]  /*2150*/  @P0 FADD.FTZ R22, -R4, -RZ ;  /* 0x800000ff04160221 */ /* 0x000fc80000010100 */
[----:B------:R-:W-:-:S04]  /*2160*/  @P0 FFMA R23, R4, R22, R3 ;  /* 0x0000001604170223 */ /* 0x000fc80000000003 */
[----:B------:R-:W-:-:S04]  /*2170*/  @P0 FFMA R23, R23, R24, R4 ;  /* 0x0000001817170223 */ /* 0x000fc80000000004 */
[----:B------:R-:W-:-:S07]  /*2180*/  @P0 FMUL.FTZ R2, R23, 2.3283064365386962891e-10 ;  /* 0x2f80000017020820 */ /* 0x000fce0000410000 */
.L_x_288:
[----:B------:R-:W-:Y:S01]  /*2190*/  HFMA2 R3, -RZ, RZ, 0, 0 ;  /* 0x00000000ff037431 */ /* 0x000fe200000001ff */
[----:B------:R-:W-:Y:S02]  /*21a0*/  MOV R23, R2 ;  /* 0x0000000200177202 */ /* 0x000fe40000000f00 */
[----:B------:R-:W-:-:S04]  /*21b0*/  MOV R2, R25 ;  /* 0x0000001900027202 */ /* 0x000fc80000000f00 */
[----:B------:R-:W-:Y:S05]  /*21c0*/  RET.REL.NODEC R2 `(_Z25predictor_standardizationPfS_S_PdS0_S0_S0_S_iii) ;  /* 0xffffffdc028c7950 */ /* 0x000fea0003c3ffff */
        .weak           $__internal_9_$__cuda_sm3x_div_rn_noftz_f32_slowpath
        .type           $__internal_9_$__cuda_sm3x_div_rn_noftz_f32_slowpath,@function
        .size           $__internal_9_$__cuda_sm3x_div_rn_noftz_f32_slowpath,(.L_x_359 - $__internal_9_$__cuda_sm3x_div_rn_noftz_f32_slowpath)
$__internal_9_$__cuda_sm3x_div_rn_noftz_f32_slowpath:
[----:B------:R-:W-:Y:S01]  /*21d0*/  SHF.R.U32.HI R25, RZ, 0x17, R3 ;  /* 0x00000017ff197819 */ /* 0x000fe20000011603 */
[----:B------:R-:W-:Y:S01]  /*21e0*/  BSSY.RECONVERGENT B1, `(.L_x_289) ;  /* 0x0000062000017945 */ /* 0x000fe20003800200 */
[----:B------:R-:W-:Y:S02]  /*21f0*/  SHF.R.U32.HI R28, RZ, 0x17, R0 ;  /* 0x00000017ff1c7819 */ /* 0x000fe40000011600 */
[----:B------:R-:W-:Y:S02]  /*2200*/  LOP3.LUT R25, R25, 0xff, RZ, 0xc0, !PT ;  /* 0x000000ff19197812 */ /* 0x000fe400078ec0ff */
[----:B------:R-:W-:Y:S02]  /*2210*/  LOP3.LUT R28, R28, 0xff, RZ, 0xc0, !PT ;  /* 0x000000ff1c1c7812 */ /* 0x000fe400078ec0ff */
[----:B------:R-:W-:Y:S02]  /*2220*/  IADD3 R29, PT, PT, R25, -0x1, RZ ;  /* 0xffffffff191d7810 */ /* 0x000fe40007ffe0ff */
[----:B------:R-:W-:-:S02]  /*2230*/  IADD3 R27, PT, PT, R28, -0x1, RZ ;  /* 0xffffffff1c1b7810 */ /* 0x000fc40007ffe0ff */
[----:B------:R-:W-:-:S04]  /*2240*/  ISETP.GT.U32.AND P0, PT, R29, 0xfd, PT ;  /* 0x000000fd1d00780c */ /* 0x000fc80003f04070 */
        /* <DEDUP_REMOVED lines=26> */
.L_x_290:
[----:B------:R-:W-:Y:S01]  /*23f0*/  LEA R30, R25, 0xc0800000, 0x17 ;  /* 0xc0800000191e7811 */ /* 0x000fe200078eb8ff */
[----:B------:R-:W-:Y:S01]  /*2400*/  BSSY.RECONVERGENT B2, `(.L_x_295) ;  /* 0x0000036000027945 */ /* 0x000fe20003800200 */
[----:B------:R-:W-:Y:S02]  /*2410*/  IADD3 R28, PT, PT, R28, -0x7f, RZ ;  /* 0xffffff811c1c7810 */ /* 0x000fe40007ffe0ff */
[----:B------:R-:W-:-:S03]  /*2420*/  IADD3 R29, PT, PT, -R30, R3, RZ ;  /* 0x000000031e1d7210 */ /* 0x000fc60007ffe1ff */
[C---:B------:R-:W-:Y:S01]  /*2430*/  IMAD R0, R28.reuse, -0x800000, R0 ;  /* 0xff8000001c007824 */ /* 0x040fe200078e0200 */
        /* <DEDUP_REMOVED lines=26> */
[----:B------:R-:W-:Y:S02]  /*25e0*/  ISETP.NE.AND P1, PT, R25, RZ, PT ;  /* 0x000000ff1900720c */ /* 0x000fe40003f25270 */
[----:B------:R-:W-:Y:S01]  /*25f0*/  LOP3.LUT R28, R26, 0x7fffff, RZ, 0xc0, !PT ;  /* 0x007fffff1a1c7812 */ /* 0x000fe200078ec0ff */
[CCC-:B------:R-:W-:Y:S01]  /*2600*/  FFMA.RP R26, R27.reuse, R3.reuse, R30.reuse ;  /* 0x000000031b1a7223 */ /* 0x1c0fe2000000801e */
[----:B------:R-:W-:Y:S01]  /*2610*/  FFMA.RM R3, R27, R3, R30 ;  /* 0x000000031b037223 */ /* 0x000fe2000000401e */
[----:B------:R-:W-:Y:S02]  /*2620*/  IADD3 R27, PT, PT, R25, 0x20, RZ ;  /* 0x00000020191b7810 */ /* 0x000fe40007ffe0ff */
[----:B------:R-:W-:-:S02]  /*2630*/  LOP3.LUT R28, R28, 0x800000, RZ, 0xfc, !PT ;  /* 0x008000001c1c7812 */ /* 0x000fc400078efcff */
        /* <DEDUP_REMOVED lines=14> */
.L_x_297:
[----:B------:R-:W-:-:S04]  /*2720*/  LOP3.LUT R0, R0, 0x80000000, RZ, 0xc0, !PT ;  /* 0x8000000000007812 */ /* 0x000fc800078ec0ff */
[----:B------:R-:W-:Y:S01]  /*2730*/  LOP3.LUT R0, R0, 0x7f800000, RZ, 0xfc, !PT ;  /* 0x7f80000000007812 */ /* 0x000fe200078efcff */
[----:B------:R-:W-:Y:S06]  /*2740*/  BRA `(.L_x_298) ;  /* 0x0000000000047947 */ /* 0x000fec0003800000 */
.L_x_296:
[----:B------:R-:W-:-:S07]  /*2750*/  LEA R0, R29, R0, 0x17 ;  /* 0x000000001d007211 */ /* 0x000fce00078eb8ff */
.L_x_298:
[----:B------:R-:W-:Y:S05]  /*2760*/  BSYNC.RECONVERGENT B2 ;  /* 0x0000000000027941 */ /* 0x000fea0003800200 */
.L_x_295:
[----:B------:R-:W-:Y:S05]  /*2770*/  BRA `(.L_x_299) ;  /* 0x0000000000207947 */ /* 0x000fea0003800000 */
.L_x_294:
[----:B------:R-:W-:-:S04]  /*2780*/  LOP3.LUT R0, R3, 0x80000000, R0, 0x48, !PT ;  /* 0x8000000003007812 */ /* 0x000fc800078e4800 */
[----:B------:R-:W-:Y:S01]  /*2790*/  LOP3.LUT R0, R0, 0x7f800000, RZ, 0xfc, !PT ;  /* 0x7f80000000007812 */ /* 0x000fe200078efcff */
[----:B------:R-:W-:Y:S06]  /*27a0*/  BRA `(.L_x_299) ;  /* 0x0000000000147947 */ /* 0x000fec0003800000 */
.L_x_293:
[----:B------:R-:W-:Y:S01]  /*27b0*/  LOP3.LUT R0, R3, 0x80000000, R0, 0x48, !PT ;  /* 0x8000000003007812 */ /* 0x000fe200078e4800 */
[----:B------:R-:W-:Y:S06]  /*27c0*/  BRA `(.L_x_299) ;  /* 0x00000000000c7947 */ /* 0x000fec0003800000 */
.L_x_292:
[----:B------:R-:W0:Y:S01]  /*27d0*/  MUFU.RSQ R0, -QNAN ;  /* 0xffc0000000007908 */ /* 0x000e220000001400 */
[----:B------:R-:W-:Y:S05]  /*27e0*/  BRA `(.L_x_299) ;  /* 0x0000000000047947 */ /* 0x000fea0003800000 */
.L_x_291:
[----:B------:R-:W-:-:S07]  /*27f0*/  FADD.FTZ R0, R0, R3 ;  /* 0x0000000300007221 */ /* 0x000fce0000010000 */
.L_x_299:
[----:B------:R-:W-:Y:S05]  /*2800*/  BSYNC.RECONVERGENT B1 ;  /* 0x0000000000017941 */ /* 0x000fea0003800200 */
.L_x_289:
[----:B------:R-:W-:-:S04]  /*2810*/  HFMA2 R3, -RZ, RZ, 0, 0 ;  /* 0x00000000ff037431 */ /* 0x000fc800000001ff */
[----:B0-----:R-:W-:Y:S05]  /*2820*/  RET.REL.NODEC R2 `(_Z25predictor_standardizationPfS_S_PdS0_S0_S0_S_iii) ;  /* 0xffffffd402f47950 */ /* 0x001fea0003c3ffff */
.L_x_300:
        /* <DEDUP_REMOVED lines=13> */
.L_x_359:


//--------------------- .text._Z23predictor_normalizationPfS_PdS0_S0_S0_S_iii --------------------------
	.section	.text._Z23predictor_normalizationPfS_PdS0_S0_S0_S_iii,"ax",@progbits
	.align	128
        .global         _Z23predictor_normalizationPfS_PdS0_S0_S0_S_iii
        .type           _Z23predictor_normalizationPfS_PdS0_S0_S0_S_iii,@function
        .size           _Z23predictor_normalizationPfS_PdS0_S0_S0_S_iii,(.L_x_361 - _Z23predictor_normalizationPfS_PdS0_S0_S0_S_iii)
        .other          _Z23predictor_normalizationPfS_PdS0_S0_S0_S_iii,@"STO_CUDA_ENTRY STV_DEFAULT"
_Z23predictor_normalizationPfS_PdS0_S0_S0_S_iii:
.text._Z23predictor_normalizationPfS_PdS0_S0_S0_S_iii:
        /* <DEDUP_REMOVED lines=16> */
[----:B-1----:R0:W4:Y:S01]  /*0100*/  LDG.E R19, desc[UR4][R6.64] ;  /* 0x0000000406137981 */ /* 0x002122000c1e1900 */
[----:B--2---:R-:W-:-:S06]  /*0110*/  IMAD.WIDE R4, R13, 0x8, R4 ;  /* 0x000000080d047825 */ /* 0x004fcc00078e0204 */
[----:B------:R-:W1:Y:S01]  /*0120*/  LDC.64 R10, c[0x0][0x390] ;  /* 0x0000e400ff0a7b82 */ /* 0x000e620000000a00 */
[----:B------:R-:W2:Y:S01]  /*0130*/  LDG.E.64 R4, desc[UR4][R4.64] ;  /* 0x0000000404047981 */ /* 0x000ea2000c1e1b00 */
        /* <DEDUP_REMOVED lines=12> */
[----:B------:R-:W2:Y:S01]  /*0200*/  LDG.E.64 R6, desc[UR4][R6.64] ;  /* 0x0000000406067981 */ /* 0x000ea2000c1e1b00 */
[----:B------:R-:W0:Y:S03]  /*0210*/  LDC.64 R4, c[0x0][0x380] ;  /* 0x0000e000ff047b82 */ /* 0x000e260000000a00 */
[----:B------:R-:W3:Y:S01]  /*0220*/  LDG.E.64 R22, desc[UR4][R8.64] ;  /* 0x0000000408167981 */ /* 0x000ee2000c1e1b00 */
[----:B0-----:R-:W-:-:S05]  /*0230*/  IADD3 R4, P0, PT, R4, 0x20, RZ ;  /* 0x0000002004047810 */ /* 0x001fca0007f1e0ff */
[----:B------:R-:W-:Y:S01]  /*0240*/  IMAD.X R5, RZ, RZ, R5, P0 ;  /* 0x000000ffff057224 */ /* 0x000fe200000e0605 */
[----:B--2---:R-:W0:Y:S08]  /*0250*/  F2I.F64.TRUNC R17, R6 ;  /* 0x0000000600117311 */ /* 0x004e30000030d100 */
[----:B---3--:R1:W2:Y:S01]  /*0260*/  F2I.F64.TRUNC R16, R22 ;  /* 0x0000001600107311 */ /* 0x0082a2000030d100 */
[----:B0-----:R-:W-:-:S02]  /*0270*/  LOP3.LUT R13, R17, 0x7, RZ, 0xc0, !PT ;  /* 0x00000007110d7812 */ /* 0x001fc400078ec0ff */
[C---:B------:R-:W-:Y:S02]  /*0280*/  LOP3.LUT R14, R17.reuse, 0xf, RZ, 0xc0, !PT ;  /* 0x0000000f110e7812 */ /* 0x040fe400078ec0ff */
[----:B------:R-:W-:Y:S01]  /*0290*/  LOP3.LUT R12, R17, 0x7ffffff0, RZ, 0xc0, !PT ;  /* 0x7ffffff0110c7812 */ /* 0x000fe200078ec0ff */
[----:B------:R-:W-:Y:S01]  /*02a0*/  VIADD R8, R13, 0xffffffff ;  /* 0xffffffff0d087836 */ /* 0x000fe20000000000 */
[C---:B------:R-:W-:Y:S02]  /*02b0*/  LOP3.LUT R11, R17.reuse, 0x3, RZ, 0xc0, !PT ;  /* 0x00000003110b7812 */ /* 0x040fe400078ec0ff */
[----:B------:R-:W-:Y:S02]  /*02c0*/  LOP3.LUT R10, R17, 0x7ffffffc, RZ, 0xc0, !PT ;  /* 0x7ffffffc110a7812 */ /* 0x000fe400078ec0ff */
[----:B------:R-:W-:Y:S02]  /*02d0*/  IADD3 R9, PT, PT, R14, -0x1, RZ ;  /* 0xffffffff0e097810 */ /* 0x000fe40007ffe0ff */
[----:B-12---:R-:W-:-:S07]  /*02e0*/  IADD3 R2, PT, PT, -R12, RZ, RZ ;  /* 0x000000ff0c027210 */ /* 0x006fce0007ffe1ff */
.L_x_336:
[----:B------:R-:W-:Y:S01]  /*02f0*/  ISETP.GE.AND P0, PT, R17, 0x1, PT ;  /* 0x000000011100780c */ /* 0x000fe20003f06270 */
[----:B------:R-:W-:Y:S01]  /*0300*/  BSSY.RECONVERGENT B1, `(.L_x_303) ;  /* 0x000006f000017945 */ /* 0x000fe20003800200 */
[----:B0-----:R-:W-:-:S11]  /*0310*/  IMAD.MOV.U32 R3, RZ, RZ, RZ ;  /* 0x000000ffff037224 */ /* 0x001fd600078e00ff */
[----:B-1234-:R-:W-:Y:S05]  /*0320*/  @!P0 BRA `(.L_x_304) ;  /* 0x0000000400b08947 */ /* 0x01efea0003800000 */
[C---:B------:R-:W-:Y:S01]  /*0330*/  ISETP.GE.U32.AND P1, PT, R17.reuse, 0x10, PT ;  /* 0x000000101100780c */ /* 0x040fe20003f26070 */
[----:B------:R-:W-:Y:S01]  /*0340*/  BSSY.RECONVERGENT B2, `(.L_x_305) ;  /* 0x0000030000027945 */ /* 0x000fe20003800200 */
[----:B------:R-:W-:Y:S02]  /*0350*/  HFMA2 R3, -RZ, RZ, 0, 0 ;  /* 0x00000000ff037431 */ /* 0x000fe400000001ff */
[----:B------:R-:W-:Y:S02]  /*0360*/  IMAD R0, R17, R15, R16 ;  /* 0x0000000f11007224 */ /* 0x000fe400078e0210 */
[----:B------:R-:W-:-:S07]  /*0370*/  IMAD.MOV.U32 R21, RZ, RZ, RZ ;  /* 0x000000ffff157224 */ /* 0x000fce00078e00ff */
[----:B------:R-:W-:Y:S05]  /*0380*/  @!P1 BRA `(.L_x_306) ;  /* 0x0000000000ac9947 */ /* 0x000fea0003800000 */
[----:B------:R-:W-:Y:S01]  /*0390*/  BSSY.RECONVERGENT B3, `(.L_x_307) ;  /* 0x0000029000037945 */ /* 0x000fe20003800200 */
[----:B------:R-:W-:Y:S01]  /*03a0*/  MOV R3, RZ ;  /* 0x000000ff00037202 */ /* 0x000fe20000000f00 */
[----:B------:R-:W-:Y:S01]  /*03b0*/  IMAD.MOV.U32 R21, RZ, RZ, R2 ;  /* 0x000000ffff157224 */ /* 0x000fe200078e0002 */
[----:B------:R-:W-:-:S07]  /*03c0*/  MOV R23, R0 ;  /* 0x0000000000177202 */ /* 0x000fce0000000f00 */
.L_x_308:
        /* <DEDUP_REMOVED lines=13> */
[----:B--2---:R-:W-:-:S03]  /*04a0*/  FFMA R32, R32, R32, R3 ;  /* 0x0000002020207223 */ /* 0x004fc60000000003 */
[----:B------:R-:W2:Y:S01]  /*04b0*/  LDG.E R3, desc[UR4][R6.64+0xc] ;  /* 0x00000c0406037981 */ /* 0x000ea2000c1e1900 */
[----:B---3--:R-:W-:-:S03]  /*04c0*/  FFMA R32, R31, R31, R32 ;  /* 0x0000001f1f207223 */ /* 0x008fc60000000020 */
[----:B------:R-:W3:Y:S01]  /*04d0*/  LDG.E R31, desc[UR4][R6.64+0x10] ;  /* 0x00001004061f7981 */ /* 0x000ee2000c1e1900 */
[----:B----4-:R-:W-:-:S03]  /*04e0*/  FFMA R35, R33, R33, R32 ;  /* 0x0000002121237223 */ /* 0x010fc60000000020 */
[----:B------:R-:W4:Y:S04]  /*04f0*/  LDG.E R33, desc[UR4][R6.64+0x14] ;  /* 0x0000140406217981 */ /* 0x000f28000c1e1900 */
[----:B------:R-:W4:Y:S01]  /*0500*/  LDG.E R32, desc[UR4][R6.64+0x18] ;  /* 0x0000180406207981 */ /* 0x000f22000c1e1900 */
[----:B-----5:R-:W-:-:S04]  /*0510*/  FFMA R35, R22, R22, R35 ;  /* 0x0000001616237223 */ /* 0x020fc80000000023 */
[----:B------:R-:W-:-:S04]  /*0520*/  FFMA R24, R24, R24, R35 ;  /* 0x0000001818187223 */ /* 0x000fc80000000023 */
[----:B------:R-:W-:-:S04]  /*0530*/  FFMA R25, R25, R25, R24 ;  /* 0x0000001919197223 */ /* 0x000fc80000000018 */
[----:B------:R-:W-:-:S04]  /*0540*/  FFMA R26, R26, R26, R25 ;  /* 0x0000001a1a1a7223 */ /* 0x000fc80000000019 */
[----:B------:R-:W-:-:S04]  /*0550*/  FFMA R27, R27, R27, R26 ;  /* 0x0000001b1b1b7223 */ /* 0x000fc8000000001a */
[----:B------:R-:W-:-:S04]  /*0560*/  FFMA R28, R28, R28, R27 ;  /* 0x0000001c1c1c7223 */ /* 0x000fc8000000001b */
[----:B------:R-:W-:Y:S01]  /*0570*/  FFMA R29, R29, R29, R28 ;  /* 0x0000001d1d1d7223 */ /* 0x000fe2000000001c */
[----:B------:R-:W-:-:S03]  /*0580*/  IADD3 R21, PT, PT, R21, 0x10, RZ ;  /* 0x0000001015157810 */ /* 0x000fc60007ffe0ff */
[----:B------:R-:W-:Y:S01]  /*0590*/  FFMA R30, R30, R30, R29 ;  /* 0x0000001e1e1e7223 */ /* 0x000fe2000000001d */
[----:B------:R-:W-:Y:S02]  /*05a0*/  ISETP.NE.AND P1, PT, R21, RZ, PT ;  /* 0x000000ff1500720c */ /* 0x000fe40003f25270 */
[----:B------:R-:W-:Y:S01]  /*05b0*/  IADD3 R23, PT, PT, R23, 0x10, RZ ;  /* 0x0000001017177810 */ /* 0x000fe20007ffe0ff */
[----:B--2---:R-:W-:-:S04]  /*05c0*/  FFMA R30, R3, R3, R30 ;  /* 0x00000003031e7223 */ /* 0x004fc8000000001e */
[----:B---3--:R-:W-:-:S04]  /*05d0*/  FFMA R30, R31, R31, R30 ;  /* 0x0000001f1f1e7223 */ /* 0x008fc8000000001e */
[----:B----4-:R-:W-:-:S04]  /*05e0*/  FFMA R33, R33, R33, R30 ;  /* 0x0000002121217223 */ /* 0x010fc8000000001e */
[----:B------:R-:W-:-:S04]  /*05f0*/  FFMA R33, R32, R32, R33 ;  /* 0x0000002020217223 */ /* 0x000fc80000000021 */
[----:B------:R-:W-:Y:S01]  /*0600*/  FFMA R3, R34, R34, R33 ;  /* 0x0000002222037223 */ /* 0x000fe20000000021 */
[----:B------:R-:W-:Y:S06]  /*0610*/  @P1 BRA `(.L_x_308) ;  /* 0xfffffffc006c1947 */ /* 0x000fec000383ffff */
[----:B------:R-:W-:Y:S05]  /*0620*/  BSYNC.RECONVERGENT B3 ;  /* 0x0000000000037941 */ /* 0x000fea0003800200 */
.L_x_307:
[----:B------:R-:W-:-:S07]  /*0630*/  IMAD.MOV.U32 R21, RZ, RZ, R12 ;  /* 0x000000ffff157224 */ /* 0x000fce00078e000c */
.L_x_306:
[----:B------:R-:W-:Y:S05]  /*0640*/  BSYNC.RECONVERGENT B2 ;  /* 0x0000000000027941 */ /* 0x000fea0003800200 */
.L_x_305:
        /* <DEDUP_REMOVED lines=18> */
[----:B--2---:R-:W-:-:S04]  /*0770*/  FFMA R3, R22, R22, R3 ;  /* 0x0000001616037223 */ /* 0x004fc80000000003 */
[----:B---3--:R-:W-:-:S04]  /*0780*/  FFMA R3, R24, R24, R3 ;  /* 0x0000001818037223 */ /* 0x008fc80000000003 */
[----:B----4-:R-:W-:-:S04]  /*0790*/  FFMA R3, R26, R26, R3 ;  /* 0x0000001a1a037223 */ /* 0x010fc80000000003 */
[----:B-----5:R-:W-:-:S04]  /*07a0*/  FFMA R3, R28, R28, R3 ;  /* 0x0000001c1c037223 */ /* 0x020fc80000000003 */
[----:B------:R-:W-:-:S04]  /*07b0*/  FFMA R3, R30, R30, R3 ;  /* 0x0000001e1e037223 */ /* 0x000fc80000000003 */
[----:B------:R-:W-:-:S04]  /*07c0*/  FFMA R3, R32, R32, R3 ;  /* 0x0000002020037223 */ /* 0x000fc80000000003 */
[----:B------:R-:W-:-:S04]  /*07d0*/  FFMA R3, R34, R34, R3 ;  /* 0x0000002222037223 */ /* 0x000fc80000000003 */
[----:B------:R-:W-:-:S07]  /*07e0*/  FFMA R3, R36, R36, R3 ;  /* 0x0000002424037223 */ /* 0x000fce0000000003 */
.L_x_310:
[----:B------:R-:W-:Y:S05]  /*07f0*/  BSYNC.RECONVERGENT B2 ;  /* 0x0000000000027941 */ /* 0x000fea0003800200 */
.L_x_309:
[----:B------:R-:W-:Y:S05]  /*0800*/  @!P2 BRA `(.L_x_304) ;  /* 0x000000000078a947 */ /* 0x000fea0003800000 */
[----:B------:R-:W-:Y:S01]  /*0810*/  ISETP.GE.U32.AND P1, PT, R8, 0x3, PT ;  /* 0x000000030800780c */ /* 0x000fe20003f26070 */
[----:B------:R-:W-:Y:S01]  /*0820*/  BSSY.RECONVERGENT B2, `(.L_x_311) ;  /* 0x000000f000027945 */ /* 0x000fe20003800200 */
[----:B------:R-:W-:-:S11]  /*0830*/  ISETP.NE.AND P2, PT, R11, RZ, PT ;  /* 0x000000ff0b00720c */ /* 0x000fd60003f45270 */
[----:B------:R-:W-:Y:S05]  /*0840*/  @!P1 BRA `(.L_x_312) ;  /* 0x0000000000309947 */ /* 0x000fea0003800000 */
[----:B------:R-:W0:Y:S01]  /*0850*/  LDC.64 R6, c[0x0][0x380] ;  /* 0x0000e000ff067b82 */ /* 0x000e220000000a00 */
[----:B------:R-:W-:-:S04]  /*0860*/  IMAD.IADD R23, R0, 0x1, R21 ;  /* 0x0000000100177824 */ /* 0x000fc800078e0215 */
[----:B0-----:R-:W-:-:S05]  /*0870*/  IMAD.WIDE R6, R23, 0x4, R6 ;  /* 0x0000000417067825 */ /* 0x001fca00078e0206 */
[----:B------:R-:W2:Y:S04]  /*0880*/  LDG.E R22, desc[UR4][R6.64] ;  /* 0x0000000406167981 */ /* 0x000ea8000c1e1900 */
[----:B------:R-:W3:Y:S04]  /*0890*/  LDG.E R24, desc[UR4][R6.64+0x4] ;  /* 0x0000040406187981 */ /* 0x000ee8000c1e1900 */
[----:B------:R-:W4:Y:S04]  /*08a0*/  LDG.E R26, desc[UR4][R6.64+0x8] ;  /* 0x00000804061a7981 */ /* 0x000f28000c1e1900 */
[----:B------:R-:W5:Y:S01]  /*08b0*/  LDG.E R28, desc[UR4][R6.64+0xc] ;  /* 0x00000c04061c7981 */ /* 0x000f62000c1e1900 */
[----:B------:R-:W-:Y:S01]  /*08c0*/  IADD3 R21, PT, PT, R21, 0x4, RZ ;  /* 0x0000000415157810 */ /* 0x000fe20007ffe0ff */
[----:B--2---:R-:W-:-:S04]  /*08d0*/  FFMA R3, R22, R22, R3 ;  /* 0x0000001616037223 */ /* 0x004fc80000000003 */
[----:B---3--:R-:W-:-:S04]  /*08e0*/  FFMA R3, R24, R24, R3 ;  /* 0x0000001818037223 */ /* 0x008fc80000000003 */
[----:B----4-:R-:W-:-:S04]  /*08f0*/  FFMA R3, R26, R26, R3 ;  /* 0x0000001a1a037223 */ /* 0x010fc80000000003 */
[----:B-----5:R-:W-:-:S07]  /*0900*/  FFMA R3, R28, R28, R3 ;  /* 0x0000001c1c037223 */ /* 0x020fce0000000003 */
.L_x_312:
[----:B------:R-:W-:Y:S05]  /*0910*/  BSYNC.RECONVERGENT B2 ;  /* 0x0000000000027941 */ /* 0x000fea0003800200 */
.L_x_311:
[----:B------:R-:W-:Y:S05]  /*0920*/  @!P2 BRA `(.L_x_304) ;  /* 0x000000000030a947 */ /* 0x000fea0003800000 */
[----:B------:R-:W0:Y:S01]  /*0930*/  LDC.64 R6, c[0x0][0x380] ;  /* 0x0000e000ff067b82 */ /* 0x000e220000000a00 */
[----:B------:R-:W-:-:S05]  /*0940*/  IADD3 R21, PT, PT, R0, R21, RZ ;  /* 0x0000001500157210 */ /* 0x000fca0007ffe0ff */
[----:B0-----:R-:W-:-:S05]  /*0950*/  IMAD.WIDE R6, R21, 0x4, R6 ;  /* 0x0000000415067825 */ /* 0x001fca00078e0206 */
[----:B------:R-:W2:Y:S01]  /*0960*/  LDG.E R0, desc[UR4][R6.64] ;  /* 0x0000000406007981 */ /* 0x000ea2000c1e1900 */
[----:B------:R-:W-:Y:S01]  /*0970*/  ISETP.NE.AND P1, PT, R11, 0x1, PT ;  /* 0x000000010b00780c */ /* 0x000fe20003f25270 */
[----:B--2---:R-:W-:-:S12]  /*0980*/  FFMA R3, R0, R0, R3 ;  /* 0x0000000000037223 */ /* 0x004fd80000000003 */
[----:B------:R-:W-:Y:S05]  /*0990*/  @!P1 BRA `(.L_x_304) ;  /* 0x0000000000149947 */ /* 0x000fea0003800000 */
[----:B------:R-:W-:Y:S01]  /*09a0*/  ISETP.NE.AND P1, PT, R11, 0x2, PT ;  /* 0x000000020b00780c */ /* 0x000fe20003f25270 */
[----:B------:R-:W2:-:S12]  /*09b0*/  LDG.E R0, desc[UR4][R6.64+0x4] ;  /* 0x0000040406007981 */ /* 0x000e98000c1e1900 */
[----:B------:R-:W3:Y:S01]  /*09c0*/  @P1 LDG.E R22, desc[UR4][R6.64+0x8] ;  /* 0x0000080406161981 */ /* 0x000ee2000c1e1900 */
[----:B--2---:R-:W-:-:S04]  /*09d0*/  FFMA R3, R0, R0, R3 ;  /* 0x0000000000037223 */ /* 0x004fc80000000003 */
[----:B---3--:R-:W-:-:S07]  /*09e0*/  @P1 FFMA R3, R22, R22, R3 ;  /* 0x0000001616031223 */ /* 0x008fce0000000003 */
.L_x_304:
[----:B------:R-:W-:Y:S05]  /*09f0*/  BSYNC.RECONVERGENT B1 ;  /* 0x0000000000017941 */ /* 0x000fea0003800200 */
.L_x_303:
[----:B------:R-:W-:Y:S01]  /*0a00*/  VIADD R0, R3, 0xf3000000 ;  /* 0xf300000003007836 */ /* 0x000fe20000000000 */
[----:B------:R0:W1:Y:S01]  /*0a10*/  MUFU.RSQ R6, R3 ;  /* 0x0000000300067308 */ /* 0x0000620000001400 */
[----:B------:R-:W-:Y:S03]  /*0a20*/  BSSY.RECONVERGENT B1, `(.L_x_313) ;  /* 0x000000b000017945 */ /* 0x000fe60003800200 */
[----:B------:R-:W-:-:S13]  /*0a30*/  ISETP.GT.U32.AND P1, PT, R0, 0x727fffff, PT ;  /* 0x727fffff0000780c */ /* 0x000fda0003f24070 */
[----:B01----:R-:W-:Y:S05]  /*0a40*/  @!P1 BRA `(.L_x_314) ;  /* 0x0000000000109947 */ /* 0x003fea0003800000 */
[----:B------:R-:W-:Y:S02]  /*0a50*/  MOV R0, R3 ;  /* 0x0000000300007202 */ /* 0x000fe40000000f00 */
[----:B------:R-:W-:-:S07]  /*0a60*/  MOV R24, 0xa80 ;  /* 0x00000a8000187802 */ /* 0x000fce0000000f00 */
[----:B------:R-:W-:Y:S05]  /*0a70*/  CALL.REL.NOINC `($__internal_10_$__cuda_sm20_sqrt_rn_f32_slowpath) ;  /* 0x0000000800787944 */ /* 0x000fea0003c00000 */
[----:B------:R-:W-:Y:S05]  /*0a80*/  BRA `(.L_x_315) ;  /* 0x0000000000107947 */ /* 0x000fea0003800000 */
.L_x_314:
[C---:B------:R-:W-:Y:S01]  /*0a90*/  FMUL.FTZ R0, R6.reuse, R3 ;  /* 0x0000000306007220 */ /* 0x040fe20000410000 */
[----:B------:R-:W-:-:S03]  /*0aa0*/  FMUL.FTZ R6, R6, 0.5 ;  /* 0x3f00000006067820 */ /* 0x000fc60000410000 */
[----:B------:R-:W-:-:S04]  /*0ab0*/  FFMA R3, -R0, R0, R3 ;  /* 0x0000000000037223 */ /* 0x000fc80000000103 */
[----:B------:R-:W-:-:S07]  /*0ac0*/  FFMA R3, R3, R6, R0 ;  /* 0x0000000603037223 */ /* 0x000fce0000000000 */
.L_x_315:
[----:B------:R-:W-:Y:S05]  /*0ad0*/  BSYNC.RECONVERGENT B1 ;  /* 0x0000000000017941 */ /* 0x000fea0003800200 */
.L_x_313:
[----:B------:R-:W0:Y:S01]  /*0ae0*/  LDC.64 R6, c[0x0][0x388] ;  /* 0x0000e200ff067b82 */ /* 0x000e220000000a00 */
[----:B------:R-:W-:Y:S01]  /*0af0*/  IADD3 R21, PT, PT, R18, R15, RZ ;  /* 0x0000000f12157210 */ /* 0x000fe20007ffe0ff */
[----:B------:R-:W-:Y:S04]  /*0b00*/  BSSY.RECONVERGENT B1, `(.L_x_316) ;  /* 0x000008a000017945 */ /* 0x000fe80003800200 */
[----:B0-----:R-:W-:-:S05]  /*0b10*/  IMAD.WIDE R6, R21, 0x4, R6 ;  /* 0x0000000415067825 */ /* 0x001fca00078e0206 */
[----:B------:R0:W-:Y:S01]  /*0b20*/  STG.E desc[UR4][R6.64], R3 ;  /* 0x0000000306007986 */ /* 0x0001e2000c101904 */
[----:B------:R-:W-:Y:S05]  /*0b30*/  @!P0 BRA `(.L_x_317) ;  /* 0x0000000800188947 */ /* 0x000fea0003800000 */
[C---:B------:R-:W-:Y:S01]  /*0b40*/  ISETP.GE.U32.AND P0, PT, R17.reuse, 0x4, PT ;  /* 0x000000041100780c */ /* 0x040fe20003f06070 */
[----:B------:R-:W-:Y:S01]  /*0b50*/  BSSY.RECONVERGENT B4, `(.L_x_318) ;  /* 0x000004b000047945 */ /* 0x000fe20003800200 */
[----:B------:R-:W-:Y:S02]  /*0b60*/  IMAD R21, R17, R15, R16 ;  /* 0x0000000f11157224 */ /* 0x000fe400078e0210 */
[----:B------:R-:W-:-:S09]  /*0b70*/  IMAD.MOV.U32 R0, RZ, RZ, RZ ;  /* 0x000000ffff007224 */ /* 0x000fd200078e00ff */
[----:B------:R-:W-:Y:S05]  /*0b80*/  @!P0 BRA `(.L_x_319) ;  /* 0x00000004001c8947 */ /* 0x000fea0003800000 */
[----:B------:R-:W-:Y:S01]  /*0b90*/  HFMA2 R24, -RZ, RZ, 0, 0 ;  /* 0x00000000ff187431 */ /* 0x000fe200000001ff */
[----:B------:R-:W-:Y:S06]  /*0ba0*/  BSSY.RECONVERGENT B5, `(.L_x_320) ;  /* 0x0000044000057945 */ /* 0x000fec0003800200 */
.L_x_329:
[----:B01----:R-:W0:Y:S01]  /*0bb0*/  LDC.64 R6, c[0x0][0x380] ;  /* 0x0000e000ff067b82 */ /* 0x003e220000000a00 */
[----:B------:R-:W-:-:S05]  /*0bc0*/  IADD3 R23, PT, PT, R21, R24, RZ ;  /* 0x0000001815177210 */ /* 0x000fca0007ffe0ff */
[----:B0-----:R-:W-:-:S05]  /*0bd0*/  IMAD.WIDE R6, R23, 0x4, R6 ;  /* 0x0000000417067825 */ /* 0x001fca00078e0206 */
[----:B------:R-:W2:Y:S01]  /*0be0*/  LDG.E R0, desc[UR4][R6.64] ;  /* 0x0000000406007981 */ /* 0x000ea2000c1e1900 */
[----:B------:R-:W0:Y:S01]  /*0bf0*/  MUFU.RCP R22, R3 ;  /* 0x0000000300167308 */ /* 0x000e220000001000 */
[----:B------:R-:W-:Y:S01]  /*0c00*/  VIADD R24, R24, 0x4 ;  /* 0x0000000418187836 */ /* 0x000fe20000000000 */
[----:B------:R-:W-:Y:S04]  /*0c10*/  BSSY.RECONVERGENT B6, `(.L_x_321) ;  /* 0x000000c000067945 */ /* 0x000fe80003800200 */
[----:B------:R-:W-:Y:S01]  /*0c20*/  ISETP.NE.AND P2, PT, R24, R10, PT ;  /* 0x0000000a1800720c */ /* 0x000fe20003f45270 */
[----:B0-----:R-:W-:-:S04]  /*0c30*/  FFMA R23, R22, -R3, 1 ;  /* 0x3f80000016177423 */ /* 0x001fc80000000803 */
[----:B------:R-:W-:Y:S01]  /*0c40*/  FFMA R23, R22, R23, R22 ;  /* 0x0000001716177223 */ /* 0x000fe20000000016 */
[----:B--2---:R-:W0:Y:S03]  /*0c50*/  FCHK P0, R0, R3 ;  /* 0x0000000300007302 */ /* 0x004e260000000000 */
[----:B------:R-:W-:-:S04]  /*0c60*/  FFMA R22, R0, R23, RZ ;  /* 0x0000001700167223 */ /* 0x000fc800000000ff */
[----:B------:R-:W-:-:S04]  /*0c70*/  FFMA R25, R22, -R3, R0 ;  /* 0x8000000316197223 */ /* 0x000fc80000000000 */
[----:B------:R-:W-:Y:S01]  /*0c80*/  FFMA R23, R23, R25, R22 ;  /* 0x0000001917177223 */ /* 0x000fe20000000016 */
[----:B0-----:R-:W-:Y:S06]  /*0c90*/  @!P0 BRA `(.L_x_322) ;  /* 0x00000000000c8947 */ /* 0x001fec0003800000 */
[----:B------:R-:W-:-:S07]  /*0ca0*/  MOV R22, 0xcc0 ;  /* 0x00000cc000167802 */ /* 0x000fce0000000f00 */
[----:B------:R-:W-:Y:S05]  /*0cb0*/  CALL.REL.NOINC `($__internal_11_$__cuda_sm3x_div_rn_noftz_f32_slowpath) ;  /* 0x0000000800407944 */ /* 0x000fea0003c00000 */
[----:B------:R-:W-:-:S07]  /*0cc0*/  MOV R23, R25 ;  /* 0x0000001900177202 */ /* 0x000fce0000000f00 */
.L_x_322:
[----:B------:R-:W-:Y:S05]  /*0cd0*/  BSYNC.RECONVERGENT B6 ;  /* 0x0000000000067941 */ /* 0x000fea0003800200 */
.L_x_321:
[----:B------:R-:W2:Y:S01]  /*0ce0*/  LDG.E R27, desc[UR4][R6.64+0x4] ;  /* 0x00000404061b7981 */ /* 0x000ea2000c1e1900 */
[----:B------:R-:W0:Y:S01]  /*0cf0*/  MUFU.RCP R0, R3 ;  /* 0x0000000300007308 */ /* 0x000e220000001000 */
[----:B------:R-:W-:Y:S02]  /*0d00*/  BSSY.RECONVERGENT B6, `(.L_x_323) ;  /* 0x000000c000067945 */ /* 0x000fe40003800200 */
[----:B------:R1:W-:Y:S01]  /*0d10*/  STG.E desc[UR4][R6.64], R23 ;  /* 0x0000001706007986 */ /* 0x0003e2000c101904 */
[----:B0-----:R-:W-:-:S04]  /*0d20*/  FFMA R25, R0, -R3, 1 ;  /* 0x3f80000000197423 */ /* 0x001fc80000000803 */
[----:B------:R-:W-:Y:S01]  /*0d30*/  FFMA R0, R0, R25, R0 ;  /* 0x0000001900007223 */ /* 0x000fe20000000000 */
[----:B--2---:R-:W0:Y:S03]  /*0d40*/  FCHK P0, R27, R3 ;  /* 0x000000031b007302 */ /* 0x004e260000000000 */
[----:B------:R-:W-:-:S04]  /*0d50*/  FFMA R22, R0, R27, RZ ;  /* 0x0000001b00167223 */ /* 0x000fc800000000ff */
[----:B------:R-:W-:-:S04]  /*0d60*/  FFMA R25, R22, -R3, R27 ;  /* 0x8000000316197223 */ /* 0x000fc8000000001b */
[----:B------:R-:W-:Y:S01]  /*0d70*/  FFMA R25, R0, R25, R22 ;  /* 0x0000001900197223 */ /* 0x000fe20000000016 */
[----:B01----:R-:W-:Y:S06]  /*0d80*/  @!P0 BRA `(.L_x_324) ;  /* 0x00000000000c8947 */ /* 0x003fec0003800000 */
[----:B------:R-:W-:Y:S02]  /*0d90*/  MOV R0, R27 ;  /* 0x0000001b00007202 */ /* 0x000fe40000000f00 */
[----:B------:R-:W-:-:S07]  /*0da0*/  MOV R22, 0xdc0 ;  /* 0x00000dc000167802 */ /* 0x000fce0000000f00 */
[----:B------:R-:W-:Y:S05]  /*0db0*/  CALL.REL.NOINC `($__internal_11_$__cuda_sm3x_div_rn_noftz_f32_slowpath) ;  /* 0x0000000800007944 */ /* 0x000fea0003c00000 */
.L_x_324:
[----:B------:R-:W-:Y:S05]  /*0dc0*/  BSYNC.RECONVERGENT B6 ;  /* 0x0000000000067941 */ /* 0x000fea0003800200 */
.L_x_323:
        /* <DEDUP_REMOVED lines=11> */
[----:B------:R-:W-:Y:S01]  /*0e80*/  IMAD.MOV.U32 R0, RZ, RZ, R27 ;  /* 0x000000ffff007224 */ /* 0x000fe200078e001b */
[----:B------:R-:W-:-:S07]  /*0e90*/  MOV R22, 0xeb0 ;  /* 0x00000eb000167802 */ /* 0x000fce0000000f00 */
[----:B------:R-:W-:Y:S05]  /*0ea0*/  CALL.REL.NOINC `($__internal_11_$__cuda_sm3x_div_rn_noftz_f32_slowpath) ;  /* 0x0000000400c47944 */ /* 0x000fea0003c00000 */
[----:B------:R-:W-:-:S07]  /*0eb0*/  MOV R23, R25 ;  /* 0x0000001900177202 */ /* 0x000fce0000000f00 */
.L_x_326:
[----:B------:R-:W-:Y:S05]  /*0ec0*/  BSYNC.RECONVERGENT B6 ;  /* 0x0000000000067941 */ /* 0x000fea0003800200 */
.L_x_325:
        /* <DEDUP_REMOVED lines=14> */
.L_x_328:
[----:B------:R-:W-:Y:S05]  /*0fb0*/  BSYNC.RECONVERGENT B6 ;  /* 0x0000000000067941 */ /* 0x000fea0003800200 */
.L_x_327:
[----:B------:R1:W-:Y:S01]  /*0fc0*/  STG.E desc[UR4][R6.64+0xc], R25 ;  /* 0x00000c1906007986 */ /* 0x0003e2000c101904 */
[----:B------:R-:W-:Y:S05]  /*0fd0*/  @P2 BRA `(.L_x_329) ;  /* 0xfffffff800f42947 */ /* 0x000fea000383ffff */
[----:B------:R-:W-:Y:S05]  /*0fe0*/  BSYNC.RECONVERGENT B5 ;  /* 0x0000000000057941 */ /* 0x000fea0003800200 */
.L_x_320:
[----:B------:R-:W-:-:S07]  /*0ff0*/  IMAD.MOV.U32 R0, RZ, RZ, R10 ;  /* 0x000000ffff007224 */ /* 0x000fce00078e000a */
.L_x_319:
[----:B------:R-:W-:Y:S05]  /*1000*/  BSYNC.RECONVERGENT B4 ;  /* 0x0000000000047941 */ /* 0x000fea0003800200 */
.L_x_318:
[----:B------:R-:W-:-:S13]  /*1010*/  ISETP.NE.AND P0, PT, R11, RZ, PT ;  /* 0x000000ff0b00720c */ /* 0x000fda0003f05270 */
[----:B------:R-:W-:Y:S05]  /*1020*/  @!P0 BRA `(.L_x_317) ;  /* 0x0000000000dc8947 */ /* 0x000fea0003800000 */
[----:B01----:R-:W0:Y:S01]  /*1030*/  LDC.64 R6, c[0x0][0x380] ;  /* 0x0000e000ff067b82 */ /* 0x003e220000000a00 */
        /* <DEDUP_REMOVED lines=15> */
[----:B------:R-:W-:Y:S05]  /*1130*/  CALL.REL.NOINC `($__internal_11_$__cuda_sm3x_div_rn_noftz_f32_slowpath) ;  /* 0x0000000400207944 */ /* 0x000fea0003c00000 */
[----:B------:R-:W-:-:S07]  /*1140*/  IMAD.MOV.U32 R21, RZ, RZ, R25 ;  /* 0x000000ffff157224 */ /* 0x000fce00078e0019 */
.L_x_331:
[----:B------:R-:W-:Y:S05]  /*1150*/  BSYNC.RECONVERGENT B4 ;  /* 0x0000000000047941 */ /* 0x000fea0003800200 */
.L_x_330:
[----:B------:R2:W-:Y:S01]  /*1160*/  STG.E desc[UR4][R6.64], R21 ;  /* 0x0000001506007986 */ /* 0x0005e2000c101904 */
[----:B------:R-:W-:Y:S05]  /*1170*/  @!P2 BRA `(.L_x_317) ;  /* 0x000000000088a947 */ /* 0x000fea0003800000 */
[----:B------:R-:W3:Y:S01]  /*1180*/  LDG.E R24, desc[UR4][R6.64+0x4] ;  /* 0x0000040406187981 */ /* 0x000ee2000c1e1900 */
[----:B------:R-:W2:Y:S01]  /*1190*/  MUFU.RCP R0, R3 ;  /* 0x0000000300007308 */ /* 0x000ea20000001000 */
[----:B------:R-:W-:Y:S01]  /*11a0*/  BSSY.RECONVERGENT B4, `(.L_x_332) ;  /* 0x000000d000047945 */ /* 0x000fe20003800200 */
[----:B------:R-:W-:Y:S01]  /*11b0*/  ISETP.NE.AND P2, PT, R11, 0x2, PT ;  /* 0x000000020b00780c */ /* 0x000fe20003f45270 */
[----:B--2---:R-:W-:-:S04]  /*11c0*/  FFMA R21, R0, -R3, 1 ;  /* 0x3f80000000157423 */ /* 0x004fc80000000803 */
[----:B------:R-:W-:Y:S01]  /*11d0*/  FFMA R0, R0, R21, R0 ;  /* 0x0000001500007223 */ /* 0x000fe20000000000 */
[----:B---3--:R-:W0:Y:S03]  /*11e0*/  FCHK P0, R24, R3 ;  /* 0x0000000318007302 */ /* 0x008e260000000000 */
[----:B------:R-:W-:-:S04]  /*11f0*/  FFMA R21, R0, R24, RZ ;  /* 0x0000001800157223 */ /* 0x000fc800000000ff */
[----:B------:R-:W-:-:S04]  /*1200*/  FFMA R22, R21, -R3, R24 ;  /* 0x8000000315167223 */ /* 0x000fc80000000018 */
[----:B------:R-:W-:Y:S01]  /*1210*/  FFMA R21, R0, R22, R21 ;  /* 0x0000001600157223 */ /* 0x000fe20000000015 */
[----:B0-----:R-:W-:Y:S06]  /*1220*/  @!P0 BRA `(.L_x_333) ;  /* 0x0000000000108947 */ /* 0x001fec0003800000 */
[----:B------:R-:W-:Y:S02]  /*1230*/  MOV R0, R24 ;  /* 0x0000001800007202 */ /* 0x000fe40000000f00 */
[----:B------:R-:W-:-:S07]  /*1240*/  MOV R22, 0x1260 ;  /* 0x0000126000167802 */ /* 0x000fce0000000f00 */
[----:B------:R-:W-:Y:S05]  /*1250*/  CALL.REL.NOINC `($__internal_11_$__cuda_sm3x_div_rn_noftz_f32_slowpath) ;  /* 0x0000000000d87944 */ /* 0x000fea0003c00000 */
[----:B------:R-:W-:-:S07]  /*1260*/  MOV R21, R25 ;  /* 0x0000001900157202 */ /* 0x000fce0000000f00 */
.L_x_333:
[----:B------:R-:W-:Y:S05]  /*1270*/  BSYNC.RECONVERGENT B4 ;  /* 0x0000000000047941 */ /* 0x000fea0003800200 */
.L_x_332:
[----:B------:R3:W-:Y:S01]  /*1280*/  STG.E desc[UR4][R6.64+0x4], R21 ;  /* 0x0000041506007986 */ /* 0x0007e2000c101904 */
[----:B------:R-:W-:Y:S05]  /*1290*/  @!P2 BRA `(.L_x_317) ;  /* 0x000000000040a947 */ /* 0x000fea0003800000 */
[----:B------:R-:W2:Y:S01]  /*12a0*/  LDG.E R24, desc[UR4][R6.64+0x8] ;  /* 0x0000080406187981 */ /* 0x000ea2000c1e1900 */
[----:B------:R-:W3:Y:S01]  /*12b0*/  MUFU.RCP R0, R3 ;  /* 0x0000000300007308 */ /* 0x000ee20000001000 */
[----:B------:R-:W-:Y:S01]  /*12c0*/  BSSY.RECONVERGENT B4, `(.L_x_334) ;  /* 0x000000c000047945 */ /* 0x000fe20003800200 */
[----:B---3--:R-:W-:-:S04]  /*12d0*/  FFMA R21, R0, -R3, 1 ;  /* 0x3f80000000157423 */ /* 0x008fc80000000803 */
[----:B------:R-:W-:Y:S02]  /*12e0*/  FFMA R0, R0, R21, R0 ;  /* 0x0000001500007223 */ /* 0x000fe40000000000 */
[----:B--2---:R-:W0:Y:S02]  /*12f0*/  FCHK P0, R24, R3 ;  /* 0x0000000318007302 */ /* 0x004e240000000000 */
[----:B------:R-:W-:-:S04]  /*1300*/  FFMA R21, R0, R24, RZ ;  /* 0x0000001800157223 */ /* 0x000fc800000000ff */
[----:B------:R-:W-:-:S04]  /*1310*/  FFMA R22, R21, -R3, R24 ;  /* 0x8000000315167223 */ /* 0x000fc80000000018 */
[----:B------:R-:W-:Y:S01]  /*1320*/  FFMA R21, R0, R22, R21 ;  /* 0x0000001600157223 */ /* 0x000fe20000000015 */
[----:B0-----:R-:W-:Y:S06]  /*1330*/  @!P0 BRA `(.L_x_335) ;  /* 0x0000000000108947 */ /* 0x001fec0003800000 */
[----:B------:R-:W-:Y:S01]  /*1340*/  IMAD.MOV.U32 R0, RZ, RZ, R24 ;  /* 0x000000ffff007224 */ /* 0x000fe200078e0018 */
[----:B------:R-:W-:-:S07]  /*1350*/  MOV R22, 0x1370 ;  /* 0x0000137000167802 */ /* 0x000fce0000000f00 */
[----:B------:R-:W-:Y:S05]  /*1360*/  CALL.REL.NOINC `($__internal_11_$__cuda_sm3x_div_rn_noftz_f32_slowpath) ;  /* 0x0000000000947944 */ /* 0x000fea0003c00000 */
[----:B------:R-:W-:-:S07]  /*1370*/  MOV R21, R25 ;  /* 0x0000001900157202 */ /* 0x000fce0000000f00 */
.L_x_335:
[----:B------:R-:W-:Y:S05]  /*1380*/  BSYNC.RECONVERGENT B4 ;  /* 0x0000000000047941 */ /* 0x000fea0003800200 */
.L_x_334:
[----:B------:R4:W-:Y:S02]  /*1390*/  STG.E desc[UR4][R6.64+0x8], R21 ;  /* 0x0000081506007986 */ /* 0x0009e4000c101904 */
.L_x_317:
[----:B------:R-:W-:Y:S05]  /*13a0*/  BSYNC.RECONVERGENT B1 ;  /* 0x0000000000017941 */ /* 0x000fea0003800200 */
.L_x_316:
[----:B------:R-:W-:-:S04]  /*13b0*/  IADD3 R15, PT, PT, R15, 0x1, RZ ;  /* 0x000000010f0f7810 */ /* 0x000fc80007ffe0ff */
[----:B------:R-:W-:-:S13]  /*13c0*/  ISETP.NE.AND P0, PT, R15, R20, PT ;  /* 0x000000140f00720c */ /* 0x000fda0003f05270 */
[----:B------:R-:W-:Y:S05]  /*13d0*/  @P0 BRA `(.L_x_336) ;  /* 0xffffffec00c40947 */ /* 0x000fea000383ffff */
.L_x_302:
[----:B------:R-:W-:Y:S05]  /*13e0*/  BSYNC.RECONVERGENT B0 ;  /* 0x0000000000007941 */ /* 0x000fea0003800200 */
.L_x_301:
[----:B------:R-:W-:-:S13]  /*13f0*/  ISETP.NE.AND P0, PT, R19, 0x1, PT ;  /* 0x000000011300780c */ /* 0x000fda0003f05270 */
[----:B------:R-:W-:Y:S05]  /*1400*/  @P0 EXIT ;  /* 0x000000000000094d */ /* 0x000fea0003800000 */
[----:B0-----:R-:W0:Y:S01]  /*1410*/  LDC.64 R2, c[0x0][0x388] ;  /* 0x0000e200ff027b82 */ /* 0x001e220000000a00 */
[----:B------:R-:W-:Y:S02]  /*1420*/  IMAD.MOV.U32 R5, RZ, RZ, 0x3f800000 ;  /* 0x3f800000ff057424 */ /* 0x000fe400078e00ff */
[----:B0-----:R-:W-:-:S05]  /*1430*/  IMAD.WIDE R18, R18, 0x4, R2 ;  /* 0x0000000412127825 */ /* 0x001fca00078e0202 */
[----:B------:R-:W-:Y:S01]  /*1440*/  STG.E desc[UR4][R18.64], R5 ;  /* 0x0000000512007986 */ /* 0x000fe2000c101904 */
[----:B------:R-:W-:Y:S05]  /*1450*/  EXIT ;  /* 0x000000000000794d */ /* 0x000fea0003800000 */
        .weak           $__internal_10_$__cuda_sm20_sqrt_rn_f32_slowpath
        .type           $__internal_10_$__cuda_sm20_sqrt_rn_f32_slowpath,@function
        .size           $__internal_10_$__cuda_sm20_sqrt_rn_f32_slowpath,($__internal_11_$__cuda_sm3x_div_rn_noftz_f32_slowpath - $__internal_10_$__cuda_sm20_sqrt_rn_f32_slowpath)
$__internal_10_$__cuda_sm20_sqrt_rn_f32_slowpath:
        /* <DEDUP_REMOVED lines=19> */
.L_x_337:
[----:B------:R-:W-:Y:S01]  /*1590*/  HFMA2 R7, -RZ, RZ, 0, 0 ;  /* 0x00000000ff077431 */ /* 0x000fe200000001ff */
[----:B------:R-:W-:-:S04]  /*15a0*/  MOV R6, R24 ;  /* 0x0000001800067202 */ /* 0x000fc80000000f00 */
[----:B------:R-:W-:Y:S05]  /*15b0*/  RET.REL.NODEC R6 `(_Z23predictor_normalizationPfS_PdS0_S0_S0_S_iii) ;  /* 0xffffffe806907950 */ /* 0x000fea0003c3ffff */
        .weak           $__internal_11_$__cuda_sm3x_div_rn_noftz_f32_slowpath
        .type           $__internal_11_$__cuda_sm3x_div_rn_noftz_f32_slowpath,@function
        .size           $__internal_11_$__cuda_sm3x_div_rn_noftz_f32_slowpath,(.L_x_361 - $__internal_11_$__cuda_sm3x_div_rn_noftz_f32_slowpath)
$__internal_11_$__cuda_sm3x_div_rn_noftz_f32_slowpath:
[----:B------:R-:W-:Y:S01]  /*15c0*/  SHF.R.U32.HI R23, RZ, 0x17, R3 ;  /* 0x00000017ff177819 */ /* 0x000fe20000011603 */
[----:B------:R-:W-:Y:S01]  /*15d0*/  BSSY.RECONVERGENT B2, `(.L_x_338) ;  /* 0x0000063000027945 */ /* 0x000fe20003800200 */
[----:B------:R-:W-:Y:S02]  /*15e0*/  SHF.R.U32.HI R25, RZ, 0x17, R0 ;  /* 0x00000017ff197819 */ /* 0x000fe40000011600 */
[----:B------:R-:W-:Y:S02]  /*15f0*/  LOP3.LUT R23, R23, 0xff, RZ, 0xc0, !PT ;  /* 0x000000ff17177812 */ /* 0x000fe400078ec0ff */
[----:B------:R-:W-:Y:S02]  /*1600*/  LOP3.LUT R28, R25, 0xff, RZ, 0xc0, !PT ;  /* 0x000000ff191c7812 */ /* 0x000fe400078ec0ff */
[----:B------:R-:W-:Y:S01]  /*1610*/  MOV R27, R3 ;  /* 0x00000003001b7202 */ /* 0x000fe20000000f00 */
        /* <DEDUP_REMOVED lines=27> */
[----:B------:R-:W-:-:S04]  /*17d0*/  @!P1 FFMA R27, R3, 1.84467440737095516160e+19, RZ ;  /* 0x5f800000031b9823 */ /* 0x000fc800000000ff */
[----:B------:R-:W-:-:S07]  /*17e0*/  @!P1 VIADD R25, R25, 0x40 ;  /* 0x0000004019199836 */ /* 0x000fce0000000000 */
.L_x_339:
[----:B------:R-:W-:Y:S01]  /*17f0*/  LEA R26, R23, 0xc0800000, 0x17 ;  /* 0xc0800000171a7811 */ /* 0x000fe200078eb8ff */
[----:B------:R-:W-:Y:S03]  /*1800*/  BSSY.RECONVERGENT B3, `(.L_x_344) ;  /* 0x0000036000037945 */ /* 0x000fe60003800200 */
[----:B------:R-:W-:Y:S02]  /*1810*/  IADD3 R30, PT, PT, -R26, R27, RZ ;  /* 0x0000001b1a1e7210 */ /* 0x000fe40007ffe1ff */
[----:B------:R-:W-:Y:S02]  /*1820*/  IADD3 R26, PT, PT, R28, -0x7f, RZ ;  /* 0xffffff811c1a7810 */ /* 0x000fe40007ffe0ff */
[----:B------:R-:W0:Y:S01]  /*1830*/  MUFU.RCP R27, R30 ;  /* 0x0000001e001b7308 */ /* 0x000e220000001000 */
[----:B------:R-:W-:Y:S02]  /*1840*/  FADD.FTZ R29, -R30, -RZ ;  /* 0x800000ff1e1d7221 */ /* 0x000fe40000010100 */
[C---:B------:R-:W-:Y:S01]  /*1850*/  IMAD R0, R26.reuse, -0x800000, R0 ;  /* 0xff8000001a007824 */ /* 0x040fe200078e0200 */
[----:B------:R-:W-:-:S05]  /*1860*/  IADD3 R26, PT, PT, R26, 0x7f, -R23 ;  /* 0x0000007f1a1a7810 */ /* 0x000fca0007ffe817 */
[----:B------:R-:W-:Y:S02]  /*1870*/  IMAD.IADD R26, R26, 0x1, R25 ;  /* 0x000000011a1a7824 */ /* 0x000fe400078e0219 */
        /* <DEDUP_REMOVED lines=21> */
[C---:B------:R-:W-:Y:S01]  /*19d0*/  VIADD R26, R30.reuse, 0x20 ;  /* 0x000000201e1a7836 */ /* 0x040fe20000000000 */
[C---:B------:R-:W-:Y:S02]  /*19e0*/  ISETP.NE.AND P3, PT, R30.reuse, RZ, PT ;  /* 0x000000ff1e00720c */ /* 0x040fe40003f65270 */
[C---:B------:R-:W-:Y:S02]  /*19f0*/  ISETP.NE.AND P1, PT, R30.reuse, RZ, PT ;  /* 0x000000ff1e00720c */ /* 0x040fe40003f25270 */
[----:B------:R-:W-:Y:S01]  /*1a00*/  LOP3.LUT R25, R23, 0x7fffff, RZ, 0xc0, !PT ;  /* 0x007fffff17197812 */ /* 0x000fe200078ec0ff */
[CCC-:B------:R-:W-:Y:S01]  /*1a10*/  FFMA.RP R23, R27.reuse, R29.reuse, R28.reuse ;  /* 0x0000001d1b177223 */ /* 0x1c0fe2000000801c */
[----:B------:R-:W-:Y:S01]  /*1a20*/  FFMA.RM R28, R27, R29, R28 ;  /* 0x0000001d1b1c7223 */ /* 0x000fe2000000401c */
[----:B------:R-:W-:Y:S02]  /*1a30*/  IADD3 R27, PT, PT, -R30, RZ, RZ ;  /* 0x000000ff1e1b7210 */ /* 0x000fe40007ffe1ff */
        /* <DEDUP_REMOVED lines=14> */
.L_x_346:
[----:B------:R-:W-:-:S04]  /*1b20*/  LOP3.LUT R0, R0, 0x80000000, RZ, 0xc0, !PT ;  /* 0x8000000000007812 */ /* 0x000fc800078ec0ff */
[----:B------:R-:W-:Y:S01]  /*1b30*/  LOP3.LUT R0, R0, 0x7f800000, RZ, 0xfc, !PT ;  /* 0x7f80000000007812 */ /* 0x000fe200078efcff */
[----:B------:R-:W-:Y:S06]  /*1b40*/  BRA `(.L_x_347) ;  /* 0x0000000000047947 */ /* 0x000fec0003800000 */
.L_x_345:
[----:B------:R-:W-:-:S07]  /*1b50*/  IMAD R0, R26, 0x800000, R0 ;  /* 0x008000001a007824 */ /* 0x000fce00078e0200 */
.L_x_347:
[----:B------:R-:W-:Y:S05]  /*1b60*/  BSYNC.RECONVERGENT B3 ;  /* 0x0000000000037941 */ /* 0x000fea0003800200 */
.L_x_344:
[----:B------:R-:W-:Y:S05]  /*1b70*/  BRA `(.L_x_348) ;  /* 0x0000000000207947 */ /* 0x000fea0003800000 */
.L_x_343:
[----:B------:R-:W-:-:S04]  /*1b80*/  LOP3.LUT R0, R27, 0x80000000, R0, 0x48, !PT ;  /* 0x800000001b007812 */ /* 0x000fc800078e4800 */
[----:B------:R-:W-:Y:S01]  /*1b90*/  LOP3.LUT R0, R0, 0x7f800000, RZ, 0xfc, !PT ;  /* 0x7f80000000007812 */ /* 0x000fe200078efcff */
[----:B------:R-:W-:Y:S06]  /*1ba0*/  BRA `(.L_x_348) ;  /* 0x0000000000147947 */ /* 0x000fec0003800000 */
.L_x_342:
[----:B------:R-:W-:Y:S01]  /*1bb0*/  LOP3.LUT R0, R27, 0x80000000, R0, 0x48, !PT ;  /* 0x800000001b007812 */ /* 0x000fe200078e4800 */
[----:B------:R-:W-:Y:S06]  /*1bc0*/  BRA `(.L_x_348) ;  /* 0x00000000000c7947 */ /* 0x000fec0003800000 */
.L_x_341:
[----:B------:R-:W0:Y:S01]  /*1bd0*/  MUFU.RSQ R0, -QNAN ;  /* 0xffc0000000007908 */ /* 0x000e220000001400 */
[----:B------:R-:W-:Y:S05]  /*1be0*/  BRA `(.L_x_348) ;  /* 0x0000000000047947 */ /* 0x000fea0003800000 */
.L_x_340:
[----:B------:R-:W-:-:S07]  /*1bf0*/  FADD.FTZ R0, R0, R3 ;  /* 0x0000000300007221 */ /* 0x000fce0000010000 */
.L_x_348:
[----:B------:R-:W-:Y:S05]  /*1c00*/  BSYNC.RECONVERGENT B2 ;  /* 0x0000000000027941 */ /* 0x000fea0003800200 */
.L_x_338:
[----:B------:R-:W-:Y:S01]  /*1c10*/  HFMA2 R23, -RZ, RZ, 0, 0 ;  /* 0x00000000ff177431 */ /* 0x000fe200000001ff */
[----:B0-----:R-:W-:-:S03]  /*1c20*/  MOV R25, R0 ;  /* 0x0000000000197202 */ /* 0x001fc60000000f00 */
[----:B------:R-:W-:Y:S05]  /*1c30*/  RET.REL.NODEC R22 `(_Z23predictor_normalizationPfS_PdS0_S0_S0_S_iii) ;  /* 0xffffffe016f07950 */ /* 0x000fea0003c3ffff */
.L_x_349:
        /* <DEDUP_REMOVED lines=12> */
.L_x_361:


//--------------------- .nv.shared._Z39predictor_coefficient_unstandardizationPfPdS_S_S0_S_S_S0_S_iii --------------------------
	.section	.nv.shared._Z39predictor_coefficient_unstandardizationPfPdS_S_S0_S_S_S0_S_iii,"aw",@nobits
	.sectionflags	@""
	.align	16
	.zero		1024


//--------------------- .nv.shared.reserved.0     --------------------------
	.section	.nv.shared.reserved.0,"aw",@nobits
	.weak		__nv_reservedSMEM_offset_0_alias
	.size		__nv_reservedSMEM_offset_0_alias, 0, 64
	.other		__nv_reservedSMEM_offset_0_alias,@"STO_CUDA_RESERVED_SHARED STV_DEFAULT"
__nv_reservedSMEM_offset_0_alias:
	.zero		0
	.zero		64


//--------------------- .nv.shared._Z37predictor_coefficient_unnormalizationPfPdS_S_S0_S_S0_S_iii --------------------------
	.section	.nv.shared._Z37predictor_coefficient_unnormalizationPfPdS_S_S0_S_S0_S_iii,"aw",@nobits
	.sectionflags	@""
	.align	16
	.zero		1024


//--------------------- .nv.shared._Z23model_fit_shared_memoryPfPdS_S_S0_S0_S_S_S_S0_S0_S_S_S_S_iiii --------------------------
	.section	.nv.shared._Z23model_fit_shared_memoryPfPdS_S_S0_S0_S_S_S_S0_S0_S_S_S_S_iiii,"aw",@nobits
	.sectionflags	@""
	.align	16
	.zero		1024


//--------------------- .nv.shared._Z9model_fitPfPdS_S_S0_S0_S_S_S_S0_S0_S_S_S_S_iiii --------------------------
	.section	.nv.shared._Z9model_fitPfPdS_S_S0_S0_S_S_S_S0_S0_S_S_S_S_iiii,"aw",@nobits
	.sectionflags	@""
	.align	16
	.zero		1024


//--------------------- .nv.shared._Z21model_fit_preparationPfS_S_S_S_PdS0_iii --------------------------
	.section	.nv.shared._Z21model_fit_preparationPfS_S_S_S_PdS0_iii,"aw",@nobits
	.sectionflags	@""
	.align	16
	.zero		1024


//--------------------- .nv.shared._Z25predictor_standardizationPfS_S_PdS0_S0_S0_S_iii --------------------------
	.section	.nv.shared._Z25predictor_standardizationPfS_S_PdS0_S0_S0_S_iii,"aw",@nobits
	.sectionflags	@""
	.align	16
	.zero		1024


//--------------------- .nv.shared._Z23predictor_normalizationPfS_PdS0_S0_S0_S_iii --------------------------
	.section	.nv.shared._Z23predictor_normalizationPfS_PdS0_S0_S0_S_iii,"aw",@nobits
	.sectionflags	@""
	.align	16
	.zero		1024


//--------------------- .nv.constant0._Z39predictor_coefficient_unstandardizationPfPdS_S_S0_S_S_S0_S_iii --------------------------
	.section	.nv.constant0._Z39predictor_coefficient_unstandardizationPfPdS_S_S0_S_S_S0_S_iii,"a",@progbits
	.sectionflags	@""
	.align	4
.nv.constant0._Z39predictor_coefficient_unstandardizationPfPdS_S_S0_S_S_S0_S_iii:
	.zero		980


//--------------------- .nv.constant0._Z37predictor_coefficient_unnormalizationPfPdS_S_S0_S_S0_S_iii --------------------------
	.section	.nv.constant0._Z37predictor_coefficient_unnormalizationPfPdS_S_S0_S_S0_S_iii,"a",@progbits
	.sectionflags	@""
	.align	4
.nv.constant0._Z37predictor_coefficient_unnormalizationPfPdS_S_S0_S_S0_S_iii:
	.zero		972


//--------------------- .nv.constant0._Z23model_fit_shared_memoryPfPdS_S_S0_S0_S_S_S_S0_S0_S_S_S_S_iiii --------------------------
	.section	.nv.constant0._Z23model_fit_shared_memoryPfPdS_S_S0_S0_S_S_S_S0_S0_S_S_S_S_iiii,"a",@progbits
	.sectionflags	@""
	.align	4
.nv.constant0._Z23model_fit_shared_memoryPfPdS_S_S0_S0_S_S_S_S0_S0_S_S_S_S_iiii:
	.zero		1032


//--------------------- .nv.constant0._Z9model_fitPfPdS_S_S0_S0_S_S_S_S0_S0_S_S_S_S_iiii --------------------------
	.section	.nv.constant0._Z9model_fitPfPdS_S_S0_S0_S_S_S_S0_S0_S_S_S_S_iiii,"a",@progbits
	.sectionflags	@""
	.align	4
.nv.constant0._Z9model_fitPfPdS_S_S0_S0_S_S_S_S0_S0_S_S_S_S_iiii:
	.zero		1032


//--------------------- .nv.constant0._Z21model_fit_preparationPfS_S_S_S_PdS0_iii --------------------------
	.section	.nv.constant0._Z21model_fit_preparationPfS_S_S_S_PdS0_iii,"a",@progbits
	.sectionflags	@""
	.align	4
.nv.constant0._Z21model_fit_preparationPfS_S_S_S_PdS0_iii:
	.zero		964


//--------------------- .nv.constant0._Z25predictor_standardizationPfS_S_PdS0_S0_S0_S_iii --------------------------
	.section	.nv.constant0._Z25predictor_standardizationPfS_S_PdS0_S0_S0_S_iii,"a",@progbits
	.sectionflags	@""
	.align	4
.nv.constant0._Z25predictor_standardizationPfS_S_PdS0_S0_S0_S_iii:
	.zero		972


//--------------------- .nv.constant0._Z23predictor_normalizationPfS_PdS0_S0_S0_S_iii --------------------------
	.section	.nv.constant0._Z23predictor_normalizationPfS_PdS0_S0_S0_S_iii,"a",@progbits
	.sectionflags	@""
	.align	4
.nv.constant0._Z23predictor_normalizationPfS_PdS0_S0_S0_S_iii:
	.zero		964


//--------------------- SYMBOLS --------------------------

	.type		.nv.reservedSmem.offset0,@object
	.size		.nv.reservedSmem.offset0,0x4
	.type		.nv.reservedSmem.cap,@object
	.size		.nv.reservedSmem.cap,0x4
